//
// Generated by NVIDIA NVVM Compiler
//
// Compiler Build ID: CL-36424714
// Cuda compilation tools, release 13.0, V13.0.88
// Based on NVVM 20.0.0
//

.version 9.0
.target sm_100
.address_size 64

	// .globl	_Z7reduce0IiEvPT_S1_j
.global .align 1 .b8 _ZN41_INTERNAL_96847169_4_k_cu_376d53e0_1910644cuda3std3__443_GLOBAL__N__96847169_4_k_cu_376d53e0_1910646ignoreE[1];
.global .align 1 .b8 _ZN41_INTERNAL_96847169_4_k_cu_376d53e0_1910644cuda3std3__45__cpo5beginE[1];
.global .align 1 .b8 _ZN41_INTERNAL_96847169_4_k_cu_376d53e0_1910644cuda3std3__45__cpo3endE[1];
.global .align 1 .b8 _ZN41_INTERNAL_96847169_4_k_cu_376d53e0_1910644cuda3std3__45__cpo6cbeginE[1];
.global .align 1 .b8 _ZN41_INTERNAL_96847169_4_k_cu_376d53e0_1910644cuda3std3__45__cpo4cendE[1];
.global .align 1 .b8 _ZN41_INTERNAL_96847169_4_k_cu_376d53e0_1910644cuda3std3__419piecewise_constructE[1];
.global .align 1 .b8 _ZN41_INTERNAL_96847169_4_k_cu_376d53e0_1910644cuda3std3__48in_placeE[1];
.global .align 1 .b8 _ZN41_INTERNAL_96847169_4_k_cu_376d53e0_1910644cuda3std6ranges3__45__cpo4swapE[1];
.global .align 1 .b8 _ZN41_INTERNAL_96847169_4_k_cu_376d53e0_1910644cuda3std6ranges3__45__cpo9iter_moveE[1];
.global .align 1 .b8 _ZN41_INTERNAL_96847169_4_k_cu_376d53e0_1910644cuda3std6ranges3__45__cpo7advanceE[1];
.extern .shared .align 16 .b8 __smem_d[];
.extern .shared .align 16 .b8 __smem[];

.visible .entry _Z7reduce0IiEvPT_S1_j(
	.param .u64 .ptr .align 1 _Z7reduce0IiEvPT_S1_j_param_0,
	.param .u64 .ptr .align 1 _Z7reduce0IiEvPT_S1_j_param_1,
	.param .u32 _Z7reduce0IiEvPT_S1_j_param_2
)
{
	.reg .pred 	%p<6>;
	.reg .b32 	%r<25>;
	.reg .b64 	%rd<9>;

	ld.param.u64 	%rd1, [_Z7reduce0IiEvPT_S1_j_param_0];
	ld.param.u64 	%rd2, [_Z7reduce0IiEvPT_S1_j_param_1];
	ld.param.u32 	%r11, [_Z7reduce0IiEvPT_S1_j_param_2];
	mov.u32 	%r1, %tid.x;
	mov.u32 	%r2, %ctaid.x;
	mov.u32 	%r3, %ntid.x;
	mad.lo.s32 	%r4, %r2, %r3, %r1;
	setp.ge.u32 	%p1, %r4, %r11;
	mov.b32 	%r23, 0;
	@%p1 bra 	$L__BB0_2;
	cvta.to.global.u64 	%rd3, %rd1;
	mul.wide.u32 	%rd4, %r4, 4;
	add.s64 	%rd5, %rd3, %rd4;
	ld.global.u32 	%r23, [%rd5];
$L__BB0_2:
	shl.b32 	%r12, %r1, 2;
	mov.u32 	%r13, __smem;
	add.s32 	%r7, %r13, %r12;
	st.shared.u32 	[%r7], %r23;
	barrier.sync 	0;
	setp.lt.u32 	%p2, %r3, 2;
	@%p2 bra 	$L__BB0_7;
	mov.b32 	%r24, 1;
$L__BB0_4:
	shl.b32 	%r9, %r24, 1;
	add.s32 	%r15, %r9, -1;
	and.b32  	%r16, %r15, %r1;
	setp.ne.s32 	%p3, %r16, 0;
	@%p3 bra 	$L__BB0_6;
	shl.b32 	%r17, %r24, 2;
	add.s32 	%r18, %r7, %r17;
	ld.shared.u32 	%r19, [%r18];
	ld.shared.u32 	%r20, [%r7];
	add.s32 	%r21, %r20, %r19;
	st.shared.u32 	[%r7], %r21;
$L__BB0_6:
	barrier.sync 	0;
	setp.lt.u32 	%p4, %r9, %r3;
	mov.u32 	%r24, %r9;
	@%p4 bra 	$L__BB0_4;
$L__BB0_7:
	setp.ne.s32 	%p5, %r1, 0;
	@%p5 bra 	$L__BB0_9;
	ld.shared.u32 	%r22, [__smem];
	cvta.to.global.u64 	%rd6, %rd2;
	mul.wide.u32 	%rd7, %r2, 4;
	add.s64 	%rd8, %rd6, %rd7;
	st.global.u32 	[%rd8], %r22;
$L__BB0_9:
	ret;

}
	// .globl	_Z7reduce1IiEvPT_S1_j
.visible .entry _Z7reduce1IiEvPT_S1_j(
	.param .u64 .ptr .align 1 _Z7reduce1IiEvPT_S1_j_param_0,
	.param .u64 .ptr .align 1 _Z7reduce1IiEvPT_S1_j_param_1,
	.param .u32 _Z7reduce1IiEvPT_S1_j_param_2
)
{
	.reg .pred 	%p<6>;
	.reg .b32 	%r<28>;
	.reg .b64 	%rd<9>;

	ld.param.u64 	%rd1, [_Z7reduce1IiEvPT_S1_j_param_0];
	ld.param.u64 	%rd2, [_Z7reduce1IiEvPT_S1_j_param_1];
	ld.param.u32 	%r11, [_Z7reduce1IiEvPT_S1_j_param_2];
	mov.u32 	%r1, %tid.x;
	mov.u32 	%r2, %ctaid.x;
	mov.u32 	%r3, %ntid.x;
	mad.lo.s32 	%r4, %r2, %r3, %r1;
	setp.ge.u32 	%p1, %r4, %r11;
	mov.b32 	%r26, 0;
	@%p1 bra 	$L__BB1_2;
	cvta.to.global.u64 	%rd3, %rd1;
	mul.wide.u32 	%rd4, %r4, 4;
	add.s64 	%rd5, %rd3, %rd4;
	ld.global.u32 	%r26, [%rd5];
$L__BB1_2:
	shl.b32 	%r12, %r1, 2;
	mov.u32 	%r13, __smem;
	add.s32 	%r14, %r13, %r12;
	st.shared.u32 	[%r14], %r26;
	barrier.sync 	0;
	setp.lt.u32 	%p2, %r3, 2;
	@%p2 bra 	$L__BB1_7;
	mov.b32 	%r27, 1;
$L__BB1_4:
	shl.b32 	%r8, %r27, 1;
	mul.lo.s32 	%r9, %r8, %r1;
	setp.ge.u32 	%p3, %r9, %r3;
	@%p3 bra 	$L__BB1_6;
	add.s32 	%r16, %r9, %r27;
	shl.b32 	%r17, %r16, 2;
	add.s32 	%r19, %r13, %r17;
	ld.shared.u32 	%r20, [%r19];
	shl.b32 	%r21, %r9, 2;
	add.s32 	%r22, %r13, %r21;
	ld.shared.u32 	%r23, [%r22];
	add.s32 	%r24, %r23, %r20;
	st.shared.u32 	[%r22], %r24;
$L__BB1_6:
	barrier.sync 	0;
	setp.lt.u32 	%p4, %r8, %r3;
	mov.u32 	%r27, %r8;
	@%p4 bra 	$L__BB1_4;
$L__BB1_7:
	setp.ne.s32 	%p5, %r1, 0;
	@%p5 bra 	$L__BB1_9;
	ld.shared.u32 	%r25, [__smem];
	cvta.to.global.u64 	%rd6, %rd2;
	mul.wide.u32 	%rd7, %r2, 4;
	add.s64 	%rd8, %rd6, %rd7;
	st.global.u32 	[%rd8], %r25;
$L__BB1_9:
	ret;

}
	// .globl	_Z7reduce2IiEvPT_S1_j
.visible .entry _Z7reduce2IiEvPT_S1_j(
	.param .u64 .ptr .align 1 _Z7reduce2IiEvPT_S1_j_param_0,
	.param .u64 .ptr .align 1 _Z7reduce2IiEvPT_S1_j_param_1,
	.param .u32 _Z7reduce2IiEvPT_S1_j_param_2
)
{
	.reg .pred 	%p<6>;
	.reg .b32 	%r<22>;
	.reg .b64 	%rd<9>;

	ld.param.u64 	%rd1, [_Z7reduce2IiEvPT_S1_j_param_0];
	ld.param.u64 	%rd2, [_Z7reduce2IiEvPT_S1_j_param_1];
	ld.param.u32 	%r11, [_Z7reduce2IiEvPT_S1_j_param_2];
	mov.u32 	%r1, %tid.x;
	mov.u32 	%r2, %ctaid.x;
	mov.u32 	%r21, %ntid.x;
	mad.lo.s32 	%r4, %r2, %r21, %r1;
	setp.ge.u32 	%p1, %r4, %r11;
	mov.b32 	%r20, 0;
	@%p1 bra 	$L__BB2_2;
	cvta.to.global.u64 	%rd3, %rd1;
	mul.wide.u32 	%rd4, %r4, 4;
	add.s64 	%rd5, %rd3, %rd4;
	ld.global.u32 	%r20, [%rd5];
$L__BB2_2:
	shl.b32 	%r12, %r1, 2;
	mov.u32 	%r13, __smem;
	add.s32 	%r7, %r13, %r12;
	st.shared.u32 	[%r7], %r20;
	barrier.sync 	0;
	setp.lt.u32 	%p2, %r21, 2;
	@%p2 bra 	$L__BB2_6;
$L__BB2_3:
	shr.u32 	%r9, %r21, 1;
	setp.ge.u32 	%p3, %r1, %r9;
	@%p3 bra 	$L__BB2_5;
	shl.b32 	%r14, %r9, 2;
	add.s32 	%r15, %r7, %r14;
	ld.shared.u32 	%r16, [%r15];
	ld.shared.u32 	%r17, [%r7];
	add.s32 	%r18, %r17, %r16;
	st.shared.u32 	[%r7], %r18;
$L__BB2_5:
	barrier.sync 	0;
	setp.gt.u32 	%p4, %r21, 3;
	mov.u32 	%r21, %r9;
	@%p4 bra 	$L__BB2_3;
$L__BB2_6:
	setp.ne.s32 	%p5, %r1, 0;
	@%p5 bra 	$L__BB2_8;
	ld.shared.u32 	%r19, [__smem];
	cvta.to.global.u64 	%rd6, %rd2;
	mul.wide.u32 	%rd7, %r2, 4;
	add.s64 	%rd8, %rd6, %rd7;
	st.global.u32 	[%rd8], %r19;
$L__BB2_8:
	ret;

}
	// .globl	_Z7reduce3IiEvPT_S1_j
.visible .entry _Z7reduce3IiEvPT_S1_j(
	.param .u64 .ptr .align 1 _Z7reduce3IiEvPT_S1_j_param_0,
	.param .u64 .ptr .align 1 _Z7reduce3IiEvPT_S1_j_param_1,
	.param .u32 _Z7reduce3IiEvPT_S1_j_param_2
)
{
	.reg .pred 	%p<7>;
	.reg .b32 	%r<33>;
	.reg .b64 	%rd<11>;

	ld.param.u64 	%rd3, [_Z7reduce3IiEvPT_S1_j_param_0];
	ld.param.u64 	%rd2, [_Z7reduce3IiEvPT_S1_j_param_1];
	ld.param.u32 	%r17, [_Z7reduce3IiEvPT_S1_j_param_2];
	cvta.to.global.u64 	%rd1, %rd3;
	mov.u32 	%r1, %tid.x;
	mov.u32 	%r2, %ctaid.x;
	mov.u32 	%r29, %ntid.x;
	mul.lo.s32 	%r19, %r29, %r2;
	shl.b32 	%r20, %r19, 1;
	add.s32 	%r4, %r20, %r1;
	setp.ge.u32 	%p1, %r4, %r17;
	mov.b32 	%r31, 0;
	@%p1 bra 	$L__BB3_2;
	mul.wide.u32 	%rd4, %r4, 4;
	add.s64 	%rd5, %rd1, %rd4;
	ld.global.u32 	%r31, [%rd5];
$L__BB3_2:
	add.s32 	%r7, %r4, %r29;
	setp.ge.u32 	%p2, %r7, %r17;
	@%p2 bra 	$L__BB3_4;
	mul.wide.u32 	%rd6, %r7, 4;
	add.s64 	%rd7, %rd1, %rd6;
	ld.global.u32 	%r21, [%rd7];
	add.s32 	%r31, %r21, %r31;
$L__BB3_4:
	shl.b32 	%r22, %r1, 2;
	mov.u32 	%r23, __smem;
	add.s32 	%r10, %r23, %r22;
	st.shared.u32 	[%r10], %r31;
	barrier.sync 	0;
	setp.lt.u32 	%p3, %r29, 2;
	@%p3 bra 	$L__BB3_8;
$L__BB3_5:
	shr.u32 	%r13, %r29, 1;
	setp.ge.u32 	%p4, %r1, %r13;
	@%p4 bra 	$L__BB3_7;
	shl.b32 	%r24, %r13, 2;
	add.s32 	%r25, %r10, %r24;
	ld.shared.u32 	%r26, [%r25];
	add.s32 	%r31, %r26, %r31;
	st.shared.u32 	[%r10], %r31;
$L__BB3_7:
	barrier.sync 	0;
	setp.gt.u32 	%p5, %r29, 3;
	mov.u32 	%r29, %r13;
	@%p5 bra 	$L__BB3_5;
$L__BB3_8:
	setp.ne.s32 	%p6, %r1, 0;
	@%p6 bra 	$L__BB3_10;
	cvta.to.global.u64 	%rd8, %rd2;
	mul.wide.u32 	%rd9, %r2, 4;
	add.s64 	%rd10, %rd8, %rd9;
	st.global.u32 	[%rd10], %r31;
$L__BB3_10:
	ret;

}
	// .globl	_Z7reduce4IiLj512EEvPT_S1_j
.visible .entry _Z7reduce4IiLj512EEvPT_S1_j(
	.param .u64 .ptr .align 1 _Z7reduce4IiLj512EEvPT_S1_j_param_0,
	.param .u64 .ptr .align 1 _Z7reduce4IiLj512EEvPT_S1_j_param_1,
	.param .u32 _Z7reduce4IiLj512EEvPT_S1_j_param_2
)
{
	.reg .pred 	%p<13>;
	.reg .b32 	%r<54>;
	.reg .b64 	%rd<11>;

	ld.param.u64 	%rd3, [_Z7reduce4IiLj512EEvPT_S1_j_param_0];
	ld.param.u64 	%rd2, [_Z7reduce4IiLj512EEvPT_S1_j_param_1];
	ld.param.u32 	%r20, [_Z7reduce4IiLj512EEvPT_S1_j_param_2];
	cvta.to.global.u64 	%rd1, %rd3;
	mov.u32 	%r1, %tid.x;
	mov.u32 	%r2, %ctaid.x;
	mov.u32 	%r3, %ntid.x;
	mul.lo.s32 	%r22, %r3, %r2;
	shl.b32 	%r23, %r22, 1;
	add.s32 	%r4, %r23, %r1;
	setp.ge.u32 	%p1, %r4, %r20;
	mov.b32 	%r51, 0;
	@%p1 bra 	$L__BB4_2;
	mul.wide.u32 	%rd4, %r4, 4;
	add.s64 	%rd5, %rd1, %rd4;
	ld.global.u32 	%r51, [%rd5];
$L__BB4_2:
	add.s32 	%r7, %r4, 512;
	setp.ge.u32 	%p2, %r7, %r20;
	@%p2 bra 	$L__BB4_4;
	mul.wide.u32 	%rd6, %r7, 4;
	add.s64 	%rd7, %rd1, %rd6;
	ld.global.u32 	%r24, [%rd7];
	add.s32 	%r51, %r24, %r51;
$L__BB4_4:
	shl.b32 	%r25, %r1, 2;
	mov.u32 	%r26, __smem;
	add.s32 	%r10, %r26, %r25;
	st.shared.u32 	[%r10], %r51;
	barrier.sync 	0;
	setp.lt.u32 	%p3, %r3, 66;
	@%p3 bra 	$L__BB4_9;
	mov.u32 	%r49, %r3;
$L__BB4_6:
	shr.u32 	%r13, %r49, 1;
	setp.ge.u32 	%p4, %r1, %r13;
	@%p4 bra 	$L__BB4_8;
	shl.b32 	%r27, %r13, 2;
	add.s32 	%r28, %r10, %r27;
	ld.shared.u32 	%r29, [%r28];
	add.s32 	%r51, %r29, %r51;
	st.shared.u32 	[%r10], %r51;
$L__BB4_8:
	barrier.sync 	0;
	setp.gt.u32 	%p5, %r49, 131;
	mov.u32 	%r49, %r13;
	@%p5 bra 	$L__BB4_6;
$L__BB4_9:
	mov.u32 	%r30, %tid.y;
	mov.u32 	%r31, %tid.z;
	mov.u32 	%r32, %ntid.y;
	mad.lo.s32 	%r33, %r31, %r32, %r30;
	mul.lo.s32 	%r17, %r33, %r3;
	add.s32 	%r34, %r17, %r1;
	setp.gt.u32 	%p6, %r34, 31;
	@%p6 bra 	$L__BB4_11;
	ld.shared.u32 	%r35, [%r10+128];
	add.s32 	%r36, %r35, %r51;
	shfl.sync.down.b32	%r37|%p7, %r36, 16, 31, -1;
	add.s32 	%r38, %r37, %r36;
	shfl.sync.down.b32	%r39|%p8, %r38, 8, 31, -1;
	add.s32 	%r40, %r39, %r38;
	shfl.sync.down.b32	%r41|%p9, %r40, 4, 31, -1;
	add.s32 	%r42, %r41, %r40;
	shfl.sync.down.b32	%r43|%p10, %r42, 2, 31, -1;
	add.s32 	%r44, %r43, %r42;
	shfl.sync.down.b32	%r45|%p11, %r44, 1, 31, -1;
	add.s32 	%r51, %r45, %r44;
$L__BB4_11:
	or.b32  	%r46, %r17, %r1;
	setp.ne.s32 	%p12, %r46, 0;
	@%p12 bra 	$L__BB4_13;
	cvta.to.global.u64 	%rd8, %rd2;
	mul.wide.u32 	%rd9, %r2, 4;
	add.s64 	%rd10, %rd8, %rd9;
	st.global.u32 	[%rd10], %r51;
$L__BB4_13:
	ret;

}
	// .globl	_Z7reduce4IiLj256EEvPT_S1_j
.visible .entry _Z7reduce4IiLj256EEvPT_S1_j(
	.param .u64 .ptr .align 1 _Z7reduce4IiLj256EEvPT_S1_j_param_0,
	.param .u64 .ptr .align 1 _Z7reduce4IiLj256EEvPT_S1_j_param_1,
	.param .u32 _Z7reduce4IiLj256EEvPT_S1_j_param_2
)
{
	.reg .pred 	%p<13>;
	.reg .b32 	%r<54>;
	.reg .b64 	%rd<11>;

	ld.param.u64 	%rd3, [_Z7reduce4IiLj256EEvPT_S1_j_param_0];
	ld.param.u64 	%rd2, [_Z7reduce4IiLj256EEvPT_S1_j_param_1];
	ld.param.u32 	%r20, [_Z7reduce4IiLj256EEvPT_S1_j_param_2];
	cvta.to.global.u64 	%rd1, %rd3;
	mov.u32 	%r1, %tid.x;
	mov.u32 	%r2, %ctaid.x;
	mov.u32 	%r3, %ntid.x;
	mul.lo.s32 	%r22, %r3, %r2;
	shl.b32 	%r23, %r22, 1;
	add.s32 	%r4, %r23, %r1;
	setp.ge.u32 	%p1, %r4, %r20;
	mov.b32 	%r51, 0;
	@%p1 bra 	$L__BB5_2;
	mul.wide.u32 	%rd4, %r4, 4;
	add.s64 	%rd5, %rd1, %rd4;
	ld.global.u32 	%r51, [%rd5];
$L__BB5_2:
	add.s32 	%r7, %r4, 256;
	setp.ge.u32 	%p2, %r7, %r20;
	@%p2 bra 	$L__BB5_4;
	mul.wide.u32 	%rd6, %r7, 4;
	add.s64 	%rd7, %rd1, %rd6;
	ld.global.u32 	%r24, [%rd7];
	add.s32 	%r51, %r24, %r51;
$L__BB5_4:
	shl.b32 	%r25, %r1, 2;
	mov.u32 	%r26, __smem;
	add.s32 	%r10, %r26, %r25;
	st.shared.u32 	[%r10], %r51;
	barrier.sync 	0;
	setp.lt.u32 	%p3, %r3, 66;
	@%p3 bra 	$L__BB5_9;
	mov.u32 	%r49, %r3;
$L__BB5_6:
	shr.u32 	%r13, %r49, 1;
	setp.ge.u32 	%p4, %r1, %r13;
	@%p4 bra 	$L__BB5_8;
	shl.b32 	%r27, %r13, 2;
	add.s32 	%r28, %r10, %r27;
	ld.shared.u32 	%r29, [%r28];
	add.s32 	%r51, %r29, %r51;
	st.shared.u32 	[%r10], %r51;
$L__BB5_8:
	barrier.sync 	0;
	setp.gt.u32 	%p5, %r49, 131;
	mov.u32 	%r49, %r13;
	@%p5 bra 	$L__BB5_6;
$L__BB5_9:
	mov.u32 	%r30, %tid.y;
	mov.u32 	%r31, %tid.z;
	mov.u32 	%r32, %ntid.y;
	mad.lo.s32 	%r33, %r31, %r32, %r30;
	mul.lo.s32 	%r17, %r33, %r3;
	add.s32 	%r34, %r17, %r1;
	setp.gt.u32 	%p6, %r34, 31;
	@%p6 bra 	$L__BB5_11;
	ld.shared.u32 	%r35, [%r10+128];
	add.s32 	%r36, %r35, %r51;
	shfl.sync.down.b32	%r37|%p7, %r36, 16, 31, -1;
	add.s32 	%r38, %r37, %r36;
	shfl.sync.down.b32	%r39|%p8, %r38, 8, 31, -1;
	add.s32 	%r40, %r39, %r38;
	shfl.sync.down.b32	%r41|%p9, %r40, 4, 31, -1;
	add.s32 	%r42, %r41, %r40;
	shfl.sync.down.b32	%r43|%p10, %r42, 2, 31, -1;
	add.s32 	%r44, %r43, %r42;
	shfl.sync.down.b32	%r45|%p11, %r44, 1, 31, -1;
	add.s32 	%r51, %r45, %r44;
$L__BB5_11:
	or.b32  	%r46, %r17, %r1;
	setp.ne.s32 	%p12, %r46, 0;
	@%p12 bra 	$L__BB5_13;
	cvta.to.global.u64 	%rd8, %rd2;
	mul.wide.u32 	%rd9, %r2, 4;
	add.s64 	%rd10, %rd8, %rd9;
	st.global.u32 	[%rd10], %r51;
$L__BB5_13:
	ret;

}
	// .globl	_Z7reduce4IiLj128EEvPT_S1_j
.visible .entry _Z7reduce4IiLj128EEvPT_S1_j(
	.param .u64 .ptr .align 1 _Z7reduce4IiLj128EEvPT_S1_j_param_0,
	.param .u64 .ptr .align 1 _Z7reduce4IiLj128EEvPT_S1_j_param_1,
	.param .u32 _Z7reduce4IiLj128EEvPT_S1_j_param_2
)
{
	.reg .pred 	%p<13>;
	.reg .b32 	%r<54>;
	.reg .b64 	%rd<11>;

	ld.param.u64 	%rd3, [_Z7reduce4IiLj128EEvPT_S1_j_param_0];
	ld.param.u64 	%rd2, [_Z7reduce4IiLj128EEvPT_S1_j_param_1];
	ld.param.u32 	%r20, [_Z7reduce4IiLj128EEvPT_S1_j_param_2];
	cvta.to.global.u64 	%rd1, %rd3;
	mov.u32 	%r1, %tid.x;
	mov.u32 	%r2, %ctaid.x;
	mov.u32 	%r3, %ntid.x;
	mul.lo.s32 	%r22, %r3, %r2;
	shl.b32 	%r23, %r22, 1;
	add.s32 	%r4, %r23, %r1;
	setp.ge.u32 	%p1, %r4, %r20;
	mov.b32 	%r51, 0;
	@%p1 bra 	$L__BB6_2;
	mul.wide.u32 	%rd4, %r4, 4;
	add.s64 	%rd5, %rd1, %rd4;
	ld.global.u32 	%r51, [%rd5];
$L__BB6_2:
	add.s32 	%r7, %r4, 128;
	setp.ge.u32 	%p2, %r7, %r20;
	@%p2 bra 	$L__BB6_4;
	mul.wide.u32 	%rd6, %r7, 4;
	add.s64 	%rd7, %rd1, %rd6;
	ld.global.u32 	%r24, [%rd7];
	add.s32 	%r51, %r24, %r51;
$L__BB6_4:
	shl.b32 	%r25, %r1, 2;
	mov.u32 	%r26, __smem;
	add.s32 	%r10, %r26, %r25;
	st.shared.u32 	[%r10], %r51;
	barrier.sync 	0;
	setp.lt.u32 	%p3, %r3, 66;
	@%p3 bra 	$L__BB6_9;
	mov.u32 	%r49, %r3;
$L__BB6_6:
	shr.u32 	%r13, %r49, 1;
	setp.ge.u32 	%p4, %r1, %r13;
	@%p4 bra 	$L__BB6_8;
	shl.b32 	%r27, %r13, 2;
	add.s32 	%r28, %r10, %r27;
	ld.shared.u32 	%r29, [%r28];
	add.s32 	%r51, %r29, %r51;
	st.shared.u32 	[%r10], %r51;
$L__BB6_8:
	barrier.sync 	0;
	setp.gt.u32 	%p5, %r49, 131;
	mov.u32 	%r49, %r13;
	@%p5 bra 	$L__BB6_6;
$L__BB6_9:
	mov.u32 	%r30, %tid.y;
	mov.u32 	%r31, %tid.z;
	mov.u32 	%r32, %ntid.y;
	mad.lo.s32 	%r33, %r31, %r32, %r30;
	mul.lo.s32 	%r17, %r33, %r3;
	add.s32 	%r34, %r17, %r1;
	setp.gt.u32 	%p6, %r34, 31;
	@%p6 bra 	$L__BB6_11;
	ld.shared.u32 	%r35, [%r10+128];
	add.s32 	%r36, %r35, %r51;
	shfl.sync.down.b32	%r37|%p7, %r36, 16, 31, -1;
	add.s32 	%r38, %r37, %r36;
	shfl.sync.down.b32	%r39|%p8, %r38, 8, 31, -1;
	add.s32 	%r40, %r39, %r38;
	shfl.sync.down.b32	%r41|%p9, %r40, 4, 31, -1;
	add.s32 	%r42, %r41, %r40;
	shfl.sync.down.b32	%r43|%p10, %r42, 2, 31, -1;
	add.s32 	%r44, %r43, %r42;
	shfl.sync.down.b32	%r45|%p11, %r44, 1, 31, -1;
	add.s32 	%r51, %r45, %r44;
$L__BB6_11:
	or.b32  	%r46, %r17, %r1;
	setp.ne.s32 	%p12, %r46, 0;
	@%p12 bra 	$L__BB6_13;
	cvta.to.global.u64 	%rd8, %rd2;
	mul.wide.u32 	%rd9, %r2, 4;
	add.s64 	%rd10, %rd8, %rd9;
	st.global.u32 	[%rd10], %r51;
$L__BB6_13:
	ret;

}
	// .globl	_Z7reduce4IiLj64EEvPT_S1_j
.visible .entry _Z7reduce4IiLj64EEvPT_S1_j(
	.param .u64 .ptr .align 1 _Z7reduce4IiLj64EEvPT_S1_j_param_0,
	.param .u64 .ptr .align 1 _Z7reduce4IiLj64EEvPT_S1_j_param_1,
	.param .u32 _Z7reduce4IiLj64EEvPT_S1_j_param_2
)
{
	.reg .pred 	%p<13>;
	.reg .b32 	%r<54>;
	.reg .b64 	%rd<11>;

	ld.param.u64 	%rd3, [_Z7reduce4IiLj64EEvPT_S1_j_param_0];
	ld.param.u64 	%rd2, [_Z7reduce4IiLj64EEvPT_S1_j_param_1];
	ld.param.u32 	%r20, [_Z7reduce4IiLj64EEvPT_S1_j_param_2];
	cvta.to.global.u64 	%rd1, %rd3;
	mov.u32 	%r1, %tid.x;
	mov.u32 	%r2, %ctaid.x;
	mov.u32 	%r3, %ntid.x;
	mul.lo.s32 	%r22, %r3, %r2;
	shl.b32 	%r23, %r22, 1;
	add.s32 	%r4, %r23, %r1;
	setp.ge.u32 	%p1, %r4, %r20;
	mov.b32 	%r51, 0;
	@%p1 bra 	$L__BB7_2;
	mul.wide.u32 	%rd4, %r4, 4;
	add.s64 	%rd5, %rd1, %rd4;
	ld.global.u32 	%r51, [%rd5];
$L__BB7_2:
	add.s32 	%r7, %r4, 64;
	setp.ge.u32 	%p2, %r7, %r20;
	@%p2 bra 	$L__BB7_4;
	mul.wide.u32 	%rd6, %r7, 4;
	add.s64 	%rd7, %rd1, %rd6;
	ld.global.u32 	%r24, [%rd7];
	add.s32 	%r51, %r24, %r51;
$L__BB7_4:
	shl.b32 	%r25, %r1, 2;
	mov.u32 	%r26, __smem;
	add.s32 	%r10, %r26, %r25;
	st.shared.u32 	[%r10], %r51;
	barrier.sync 	0;
	setp.lt.u32 	%p3, %r3, 66;
	@%p3 bra 	$L__BB7_9;
	mov.u32 	%r49, %r3;
$L__BB7_6:
	shr.u32 	%r13, %r49, 1;
	setp.ge.u32 	%p4, %r1, %r13;
	@%p4 bra 	$L__BB7_8;
	shl.b32 	%r27, %r13, 2;
	add.s32 	%r28, %r10, %r27;
	ld.shared.u32 	%r29, [%r28];
	add.s32 	%r51, %r29, %r51;
	st.shared.u32 	[%r10], %r51;
$L__BB7_8:
	barrier.sync 	0;
	setp.gt.u32 	%p5, %r49, 131;
	mov.u32 	%r49, %r13;
	@%p5 bra 	$L__BB7_6;
$L__BB7_9:
	mov.u32 	%r30, %tid.y;
	mov.u32 	%r31, %tid.z;
	mov.u32 	%r32, %ntid.y;
	mad.lo.s32 	%r33, %r31, %r32, %r30;
	mul.lo.s32 	%r17, %r33, %r3;
	add.s32 	%r34, %r17, %r1;
	setp.gt.u32 	%p6, %r34, 31;
	@%p6 bra 	$L__BB7_11;
	ld.shared.u32 	%r35, [%r10+128];
	add.s32 	%r36, %r35, %r51;
	shfl.sync.down.b32	%r37|%p7, %r36, 16, 31, -1;
	add.s32 	%r38, %r37, %r36;
	shfl.sync.down.b32	%r39|%p8, %r38, 8, 31, -1;
	add.s32 	%r40, %r39, %r38;
	shfl.sync.down.b32	%r41|%p9, %r40, 4, 31, -1;
	add.s32 	%r42, %r41, %r40;
	shfl.sync.down.b32	%r43|%p10, %r42, 2, 31, -1;
	add.s32 	%r44, %r43, %r42;
	shfl.sync.down.b32	%r45|%p11, %r44, 1, 31, -1;
	add.s32 	%r51, %r45, %r44;
$L__BB7_11:
	or.b32  	%r46, %r17, %r1;
	setp.ne.s32 	%p12, %r46, 0;
	@%p12 bra 	$L__BB7_13;
	cvta.to.global.u64 	%rd8, %rd2;
	mul.wide.u32 	%rd9, %r2, 4;
	add.s64 	%rd10, %rd8, %rd9;
	st.global.u32 	[%rd10], %r51;
$L__BB7_13:
	ret;

}
	// .globl	_Z7reduce4IiLj32EEvPT_S1_j
.visible .entry _Z7reduce4IiLj32EEvPT_S1_j(
	.param .u64 .ptr .align 1 _Z7reduce4IiLj32EEvPT_S1_j_param_0,
	.param .u64 .ptr .align 1 _Z7reduce4IiLj32EEvPT_S1_j_param_1,
	.param .u32 _Z7reduce4IiLj32EEvPT_S1_j_param_2
)
{
	.reg .pred 	%p<13>;
	.reg .b32 	%r<52>;
	.reg .b64 	%rd<11>;

	ld.param.u64 	%rd3, [_Z7reduce4IiLj32EEvPT_S1_j_param_0];
	ld.param.u64 	%rd2, [_Z7reduce4IiLj32EEvPT_S1_j_param_1];
	ld.param.u32 	%r20, [_Z7reduce4IiLj32EEvPT_S1_j_param_2];
	cvta.to.global.u64 	%rd1, %rd3;
	mov.u32 	%r1, %tid.x;
	mov.u32 	%r2, %ctaid.x;
	mov.u32 	%r3, %ntid.x;
	mul.lo.s32 	%r22, %r3, %r2;
	shl.b32 	%r23, %r22, 1;
	add.s32 	%r4, %r23, %r1;
	setp.ge.u32 	%p1, %r4, %r20;
	mov.b32 	%r49, 0;
	@%p1 bra 	$L__BB8_2;
	mul.wide.u32 	%rd4, %r4, 4;
	add.s64 	%rd5, %rd1, %rd4;
	ld.global.u32 	%r49, [%rd5];
$L__BB8_2:
	add.s32 	%r7, %r4, 32;
	setp.ge.u32 	%p2, %r7, %r20;
	@%p2 bra 	$L__BB8_4;
	mul.wide.u32 	%rd6, %r7, 4;
	add.s64 	%rd7, %rd1, %rd6;
	ld.global.u32 	%r24, [%rd7];
	add.s32 	%r49, %r24, %r49;
$L__BB8_4:
	shl.b32 	%r25, %r1, 2;
	mov.u32 	%r26, __smem;
	add.s32 	%r10, %r26, %r25;
	st.shared.u32 	[%r10], %r49;
	barrier.sync 	0;
	setp.lt.u32 	%p3, %r3, 66;
	@%p3 bra 	$L__BB8_9;
	mov.u32 	%r47, %r3;
$L__BB8_6:
	shr.u32 	%r13, %r47, 1;
	setp.ge.u32 	%p4, %r1, %r13;
	@%p4 bra 	$L__BB8_8;
	shl.b32 	%r27, %r13, 2;
	add.s32 	%r28, %r10, %r27;
	ld.shared.u32 	%r29, [%r28];
	add.s32 	%r49, %r29, %r49;
	st.shared.u32 	[%r10], %r49;
$L__BB8_8:
	barrier.sync 	0;
	setp.gt.u32 	%p5, %r47, 131;
	mov.u32 	%r47, %r13;
	@%p5 bra 	$L__BB8_6;
$L__BB8_9:
	mov.u32 	%r30, %tid.y;
	mov.u32 	%r31, %tid.z;
	mov.u32 	%r32, %ntid.y;
	mad.lo.s32 	%r33, %r31, %r32, %r30;
	mul.lo.s32 	%r17, %r33, %r3;
	add.s32 	%r34, %r17, %r1;
	setp.gt.u32 	%p6, %r34, 31;
	@%p6 bra 	$L__BB8_11;
	shfl.sync.down.b32	%r35|%p7, %r49, 16, 31, -1;
	add.s32 	%r36, %r35, %r49;
	shfl.sync.down.b32	%r37|%p8, %r36, 8, 31, -1;
	add.s32 	%r38, %r37, %r36;
	shfl.sync.down.b32	%r39|%p9, %r38, 4, 31, -1;
	add.s32 	%r40, %r39, %r38;
	shfl.sync.down.b32	%r41|%p10, %r40, 2, 31, -1;
	add.s32 	%r42, %r41, %r40;
	shfl.sync.down.b32	%r43|%p11, %r42, 1, 31, -1;
	add.s32 	%r49, %r43, %r42;
$L__BB8_11:
	or.b32  	%r44, %r17, %r1;
	setp.ne.s32 	%p12, %r44, 0;
	@%p12 bra 	$L__BB8_13;
	cvta.to.global.u64 	%rd8, %rd2;
	mul.wide.u32 	%rd9, %r2, 4;
	add.s64 	%rd10, %rd8, %rd9;
	st.global.u32 	[%rd10], %r49;
$L__BB8_13:
	ret;

}
	// .globl	_Z7reduce4IiLj16EEvPT_S1_j
.visible .entry _Z7reduce4IiLj16EEvPT_S1_j(
	.param .u64 .ptr .align 1 _Z7reduce4IiLj16EEvPT_S1_j_param_0,
	.param .u64 .ptr .align 1 _Z7reduce4IiLj16EEvPT_S1_j_param_1,
	.param .u32 _Z7reduce4IiLj16EEvPT_S1_j_param_2
)
{
	.reg .pred 	%p<13>;
	.reg .b32 	%r<52>;
	.reg .b64 	%rd<11>;

	ld.param.u64 	%rd3, [_Z7reduce4IiLj16EEvPT_S1_j_param_0];
	ld.param.u64 	%rd2, [_Z7reduce4IiLj16EEvPT_S1_j_param_1];
	ld.param.u32 	%r20, [_Z7reduce4IiLj16EEvPT_S1_j_param_2];
	cvta.to.global.u64 	%rd1, %rd3;
	mov.u32 	%r1, %tid.x;
	mov.u32 	%r2, %ctaid.x;
	mov.u32 	%r3, %ntid.x;
	mul.lo.s32 	%r22, %r3, %r2;
	shl.b32 	%r23, %r22, 1;
	add.s32 	%r4, %r23, %r1;
	setp.ge.u32 	%p1, %r4, %r20;
	mov.b32 	%r49, 0;
	@%p1 bra 	$L__BB9_2;
	mul.wide.u32 	%rd4, %r4, 4;
	add.s64 	%rd5, %rd1, %rd4;
	ld.global.u32 	%r49, [%rd5];
$L__BB9_2:
	add.s32 	%r7, %r4, 16;
	setp.ge.u32 	%p2, %r7, %r20;
	@%p2 bra 	$L__BB9_4;
	mul.wide.u32 	%rd6, %r7, 4;
	add.s64 	%rd7, %rd1, %rd6;
	ld.global.u32 	%r24, [%rd7];
	add.s32 	%r49, %r24, %r49;
$L__BB9_4:
	shl.b32 	%r25, %r1, 2;
	mov.u32 	%r26, __smem;
	add.s32 	%r10, %r26, %r25;
	st.shared.u32 	[%r10], %r49;
	barrier.sync 	0;
	setp.lt.u32 	%p3, %r3, 66;
	@%p3 bra 	$L__BB9_9;
	mov.u32 	%r47, %r3;
$L__BB9_6:
	shr.u32 	%r13, %r47, 1;
	setp.ge.u32 	%p4, %r1, %r13;
	@%p4 bra 	$L__BB9_8;
	shl.b32 	%r27, %r13, 2;
	add.s32 	%r28, %r10, %r27;
	ld.shared.u32 	%r29, [%r28];
	add.s32 	%r49, %r29, %r49;
	st.shared.u32 	[%r10], %r49;
$L__BB9_8:
	barrier.sync 	0;
	setp.gt.u32 	%p5, %r47, 131;
	mov.u32 	%r47, %r13;
	@%p5 bra 	$L__BB9_6;
$L__BB9_9:
	mov.u32 	%r30, %tid.y;
	mov.u32 	%r31, %tid.z;
	mov.u32 	%r32, %ntid.y;
	mad.lo.s32 	%r33, %r31, %r32, %r30;
	mul.lo.s32 	%r17, %r33, %r3;
	add.s32 	%r34, %r17, %r1;
	setp.gt.u32 	%p6, %r34, 31;
	@%p6 bra 	$L__BB9_11;
	shfl.sync.down.b32	%r35|%p7, %r49, 16, 31, -1;
	add.s32 	%r36, %r35, %r49;
	shfl.sync.down.b32	%r37|%p8, %r36, 8, 31, -1;
	add.s32 	%r38, %r37, %r36;
	shfl.sync.down.b32	%r39|%p9, %r38, 4, 31, -1;
	add.s32 	%r40, %r39, %r38;
	shfl.sync.down.b32	%r41|%p10, %r40, 2, 31, -1;
	add.s32 	%r42, %r41, %r40;
	shfl.sync.down.b32	%r43|%p11, %r42, 1, 31, -1;
	add.s32 	%r49, %r43, %r42;
$L__BB9_11:
	or.b32  	%r44, %r17, %r1;
	setp.ne.s32 	%p12, %r44, 0;
	@%p12 bra 	$L__BB9_13;
	cvta.to.global.u64 	%rd8, %rd2;
	mul.wide.u32 	%rd9, %r2, 4;
	add.s64 	%rd10, %rd8, %rd9;
	st.global.u32 	[%rd10], %r49;
$L__BB9_13:
	ret;

}
	// .globl	_Z7reduce4IiLj8EEvPT_S1_j
.visible .entry _Z7reduce4IiLj8EEvPT_S1_j(
	.param .u64 .ptr .align 1 _Z7reduce4IiLj8EEvPT_S1_j_param_0,
	.param .u64 .ptr .align 1 _Z7reduce4IiLj8EEvPT_S1_j_param_1,
	.param .u32 _Z7reduce4IiLj8EEvPT_S1_j_param_2
)
{
	.reg .pred 	%p<13>;
	.reg .b32 	%r<52>;
	.reg .b64 	%rd<11>;

	ld.param.u64 	%rd3, [_Z7reduce4IiLj8EEvPT_S1_j_param_0];
	ld.param.u64 	%rd2, [_Z7reduce4IiLj8EEvPT_S1_j_param_1];
	ld.param.u32 	%r20, [_Z7reduce4IiLj8EEvPT_S1_j_param_2];
	cvta.to.global.u64 	%rd1, %rd3;
	mov.u32 	%r1, %tid.x;
	mov.u32 	%r2, %ctaid.x;
	mov.u32 	%r3, %ntid.x;
	mul.lo.s32 	%r22, %r3, %r2;
	shl.b32 	%r23, %r22, 1;
	add.s32 	%r4, %r23, %r1;
	setp.ge.u32 	%p1, %r4, %r20;
	mov.b32 	%r49, 0;
	@%p1 bra 	$L__BB10_2;
	mul.wide.u32 	%rd4, %r4, 4;
	add.s64 	%rd5, %rd1, %rd4;
	ld.global.u32 	%r49, [%rd5];
$L__BB10_2:
	add.s32 	%r7, %r4, 8;
	setp.ge.u32 	%p2, %r7, %r20;
	@%p2 bra 	$L__BB10_4;
	mul.wide.u32 	%rd6, %r7, 4;
	add.s64 	%rd7, %rd1, %rd6;
	ld.global.u32 	%r24, [%rd7];
	add.s32 	%r49, %r24, %r49;
$L__BB10_4:
	shl.b32 	%r25, %r1, 2;
	mov.u32 	%r26, __smem;
	add.s32 	%r10, %r26, %r25;
	st.shared.u32 	[%r10], %r49;
	barrier.sync 	0;
	setp.lt.u32 	%p3, %r3, 66;
	@%p3 bra 	$L__BB10_9;
	mov.u32 	%r47, %r3;
$L__BB10_6:
	shr.u32 	%r13, %r47, 1;
	setp.ge.u32 	%p4, %r1, %r13;
	@%p4 bra 	$L__BB10_8;
	shl.b32 	%r27, %r13, 2;
	add.s32 	%r28, %r10, %r27;
	ld.shared.u32 	%r29, [%r28];
	add.s32 	%r49, %r29, %r49;
	st.shared.u32 	[%r10], %r49;
$L__BB10_8:
	barrier.sync 	0;
	setp.gt.u32 	%p5, %r47, 131;
	mov.u32 	%r47, %r13;
	@%p5 bra 	$L__BB10_6;
$L__BB10_9:
	mov.u32 	%r30, %tid.y;
	mov.u32 	%r31, %tid.z;
	mov.u32 	%r32, %ntid.y;
	mad.lo.s32 	%r33, %r31, %r32, %r30;
	mul.lo.s32 	%r17, %r33, %r3;
	add.s32 	%r34, %r17, %r1;
	setp.gt.u32 	%p6, %r34, 31;
	@%p6 bra 	$L__BB10_11;
	shfl.sync.down.b32	%r35|%p7, %r49, 16, 31, -1;
	add.s32 	%r36, %r35, %r49;
	shfl.sync.down.b32	%r37|%p8, %r36, 8, 31, -1;
	add.s32 	%r38, %r37, %r36;
	shfl.sync.down.b32	%r39|%p9, %r38, 4, 31, -1;
	add.s32 	%r40, %r39, %r38;
	shfl.sync.down.b32	%r41|%p10, %r40, 2, 31, -1;
	add.s32 	%r42, %r41, %r40;
	shfl.sync.down.b32	%r43|%p11, %r42, 1, 31, -1;
	add.s32 	%r49, %r43, %r42;
$L__BB10_11:
	or.b32  	%r44, %r17, %r1;
	setp.ne.s32 	%p12, %r44, 0;
	@%p12 bra 	$L__BB10_13;
	cvta.to.global.u64 	%rd8, %rd2;
	mul.wide.u32 	%rd9, %r2, 4;
	add.s64 	%rd10, %rd8, %rd9;
	st.global.u32 	[%rd10], %r49;
$L__BB10_13:
	ret;

}
	// .globl	_Z7reduce4IiLj4EEvPT_S1_j
.visible .entry _Z7reduce4IiLj4EEvPT_S1_j(
	.param .u64 .ptr .align 1 _Z7reduce4IiLj4EEvPT_S1_j_param_0,
	.param .u64 .ptr .align 1 _Z7reduce4IiLj4EEvPT_S1_j_param_1,
	.param .u32 _Z7reduce4IiLj4EEvPT_S1_j_param_2
)
{
	.reg .pred 	%p<13>;
	.reg .b32 	%r<52>;
	.reg .b64 	%rd<11>;

	ld.param.u64 	%rd3, [_Z7reduce4IiLj4EEvPT_S1_j_param_0];
	ld.param.u64 	%rd2, [_Z7reduce4IiLj4EEvPT_S1_j_param_1];
	ld.param.u32 	%r20, [_Z7reduce4IiLj4EEvPT_S1_j_param_2];
	cvta.to.global.u64 	%rd1, %rd3;
	mov.u32 	%r1, %tid.x;
	mov.u32 	%r2, %ctaid.x;
	mov.u32 	%r3, %ntid.x;
	mul.lo.s32 	%r22, %r3, %r2;
	shl.b32 	%r23, %r22, 1;
	add.s32 	%r4, %r23, %r1;
	setp.ge.u32 	%p1, %r4, %r20;
	mov.b32 	%r49, 0;
	@%p1 bra 	$L__BB11_2;
	mul.wide.u32 	%rd4, %r4, 4;
	add.s64 	%rd5, %rd1, %rd4;
	ld.global.u32 	%r49, [%rd5];
$L__BB11_2:
	add.s32 	%r7, %r4, 4;
	setp.ge.u32 	%p2, %r7, %r20;
	@%p2 bra 	$L__BB11_4;
	mul.wide.u32 	%rd6, %r7, 4;
	add.s64 	%rd7, %rd1, %rd6;
	ld.global.u32 	%r24, [%rd7];
	add.s32 	%r49, %r24, %r49;
$L__BB11_4:
	shl.b32 	%r25, %r1, 2;
	mov.u32 	%r26, __smem;
	add.s32 	%r10, %r26, %r25;
	st.shared.u32 	[%r10], %r49;
	barrier.sync 	0;
	setp.lt.u32 	%p3, %r3, 66;
	@%p3 bra 	$L__BB11_9;
	mov.u32 	%r47, %r3;
$L__BB11_6:
	shr.u32 	%r13, %r47, 1;
	setp.ge.u32 	%p4, %r1, %r13;
	@%p4 bra 	$L__BB11_8;
	shl.b32 	%r27, %r13, 2;
	add.s32 	%r28, %r10, %r27;
	ld.shared.u32 	%r29, [%r28];
	add.s32 	%r49, %r29, %r49;
	st.shared.u32 	[%r10], %r49;
$L__BB11_8:
	barrier.sync 	0;
	setp.gt.u32 	%p5, %r47, 131;
	mov.u32 	%r47, %r13;
	@%p5 bra 	$L__BB11_6;
$L__BB11_9:
	mov.u32 	%r30, %tid.y;
	mov.u32 	%r31, %tid.z;
	mov.u32 	%r32, %ntid.y;
	mad.lo.s32 	%r33, %r31, %r32, %r30;
	mul.lo.s32 	%r17, %r33, %r3;
	add.s32 	%r34, %r17, %r1;
	setp.gt.u32 	%p6, %r34, 31;
	@%p6 bra 	$L__BB11_11;
	shfl.sync.down.b32	%r35|%p7, %r49, 16, 31, -1;
	add.s32 	%r36, %r35, %r49;
	shfl.sync.down.b32	%r37|%p8, %r36, 8, 31, -1;
	add.s32 	%r38, %r37, %r36;
	shfl.sync.down.b32	%r39|%p9, %r38, 4, 31, -1;
	add.s32 	%r40, %r39, %r38;
	shfl.sync.down.b32	%r41|%p10, %r40, 2, 31, -1;
	add.s32 	%r42, %r41, %r40;
	shfl.sync.down.b32	%r43|%p11, %r42, 1, 31, -1;
	add.s32 	%r49, %r43, %r42;
$L__BB11_11:
	or.b32  	%r44, %r17, %r1;
	setp.ne.s32 	%p12, %r44, 0;
	@%p12 bra 	$L__BB11_13;
	cvta.to.global.u64 	%rd8, %rd2;
	mul.wide.u32 	%rd9, %r2, 4;
	add.s64 	%rd10, %rd8, %rd9;
	st.global.u32 	[%rd10], %r49;
$L__BB11_13:
	ret;

}
	// .globl	_Z7reduce4IiLj2EEvPT_S1_j
.visible .entry _Z7reduce4IiLj2EEvPT_S1_j(
	.param .u64 .ptr .align 1 _Z7reduce4IiLj2EEvPT_S1_j_param_0,
	.param .u64 .ptr .align 1 _Z7reduce4IiLj2EEvPT_S1_j_param_1,
	.param .u32 _Z7reduce4IiLj2EEvPT_S1_j_param_2
)
{
	.reg .pred 	%p<13>;
	.reg .b32 	%r<52>;
	.reg .b64 	%rd<11>;

	ld.param.u64 	%rd3, [_Z7reduce4IiLj2EEvPT_S1_j_param_0];
	ld.param.u64 	%rd2, [_Z7reduce4IiLj2EEvPT_S1_j_param_1];
	ld.param.u32 	%r20, [_Z7reduce4IiLj2EEvPT_S1_j_param_2];
	cvta.to.global.u64 	%rd1, %rd3;
	mov.u32 	%r1, %tid.x;
	mov.u32 	%r2, %ctaid.x;
	mov.u32 	%r3, %ntid.x;
	mul.lo.s32 	%r22, %r3, %r2;
	shl.b32 	%r23, %r22, 1;
	add.s32 	%r4, %r23, %r1;
	setp.ge.u32 	%p1, %r4, %r20;
	mov.b32 	%r49, 0;
	@%p1 bra 	$L__BB12_2;
	mul.wide.u32 	%rd4, %r4, 4;
	add.s64 	%rd5, %rd1, %rd4;
	ld.global.u32 	%r49, [%rd5];
$L__BB12_2:
	add.s32 	%r7, %r4, 2;
	setp.ge.u32 	%p2, %r7, %r20;
	@%p2 bra 	$L__BB12_4;
	mul.wide.u32 	%rd6, %r7, 4;
	add.s64 	%rd7, %rd1, %rd6;
	ld.global.u32 	%r24, [%rd7];
	add.s32 	%r49, %r24, %r49;
$L__BB12_4:
	shl.b32 	%r25, %r1, 2;
	mov.u32 	%r26, __smem;
	add.s32 	%r10, %r26, %r25;
	st.shared.u32 	[%r10], %r49;
	barrier.sync 	0;
	setp.lt.u32 	%p3, %r3, 66;
	@%p3 bra 	$L__BB12_9;
	mov.u32 	%r47, %r3;
$L__BB12_6:
	shr.u32 	%r13, %r47, 1;
	setp.ge.u32 	%p4, %r1, %r13;
	@%p4 bra 	$L__BB12_8;
	shl.b32 	%r27, %r13, 2;
	add.s32 	%r28, %r10, %r27;
	ld.shared.u32 	%r29, [%r28];
	add.s32 	%r49, %r29, %r49;
	st.shared.u32 	[%r10], %r49;
$L__BB12_8:
	barrier.sync 	0;
	setp.gt.u32 	%p5, %r47, 131;
	mov.u32 	%r47, %r13;
	@%p5 bra 	$L__BB12_6;
$L__BB12_9:
	mov.u32 	%r30, %tid.y;
	mov.u32 	%r31, %tid.z;
	mov.u32 	%r32, %ntid.y;
	mad.lo.s32 	%r33, %r31, %r32, %r30;
	mul.lo.s32 	%r17, %r33, %r3;
	add.s32 	%r34, %r17, %r1;
	setp.gt.u32 	%p6, %r34, 31;
	@%p6 bra 	$L__BB12_11;
	shfl.sync.down.b32	%r35|%p7, %r49, 16, 31, -1;
	add.s32 	%r36, %r35, %r49;
	shfl.sync.down.b32	%r37|%p8, %r36, 8, 31, -1;
	add.s32 	%r38, %r37, %r36;
	shfl.sync.down.b32	%r39|%p9, %r38, 4, 31, -1;
	add.s32 	%r40, %r39, %r38;
	shfl.sync.down.b32	%r41|%p10, %r40, 2, 31, -1;
	add.s32 	%r42, %r41, %r40;
	shfl.sync.down.b32	%r43|%p11, %r42, 1, 31, -1;
	add.s32 	%r49, %r43, %r42;
$L__BB12_11:
	or.b32  	%r44, %r17, %r1;
	setp.ne.s32 	%p12, %r44, 0;
	@%p12 bra 	$L__BB12_13;
	cvta.to.global.u64 	%rd8, %rd2;
	mul.wide.u32 	%rd9, %r2, 4;
	add.s64 	%rd10, %rd8, %rd9;
	st.global.u32 	[%rd10], %r49;
$L__BB12_13:
	ret;

}
	// .globl	_Z7reduce4IiLj1EEvPT_S1_j
.visible .entry _Z7reduce4IiLj1EEvPT_S1_j(
	.param .u64 .ptr .align 1 _Z7reduce4IiLj1EEvPT_S1_j_param_0,
	.param .u64 .ptr .align 1 _Z7reduce4IiLj1EEvPT_S1_j_param_1,
	.param .u32 _Z7reduce4IiLj1EEvPT_S1_j_param_2
)
{
	.reg .pred 	%p<13>;
	.reg .b32 	%r<52>;
	.reg .b64 	%rd<11>;

	ld.param.u64 	%rd3, [_Z7reduce4IiLj1EEvPT_S1_j_param_0];
	ld.param.u64 	%rd2, [_Z7reduce4IiLj1EEvPT_S1_j_param_1];
	ld.param.u32 	%r20, [_Z7reduce4IiLj1EEvPT_S1_j_param_2];
	cvta.to.global.u64 	%rd1, %rd3;
	mov.u32 	%r1, %tid.x;
	mov.u32 	%r2, %ctaid.x;
	mov.u32 	%r3, %ntid.x;
	mul.lo.s32 	%r22, %r3, %r2;
	shl.b32 	%r23, %r22, 1;
	add.s32 	%r4, %r23, %r1;
	setp.ge.u32 	%p1, %r4, %r20;
	mov.b32 	%r49, 0;
	@%p1 bra 	$L__BB13_2;
	mul.wide.u32 	%rd4, %r4, 4;
	add.s64 	%rd5, %rd1, %rd4;
	ld.global.u32 	%r49, [%rd5];
$L__BB13_2:
	add.s32 	%r7, %r4, 1;
	setp.ge.u32 	%p2, %r7, %r20;
	@%p2 bra 	$L__BB13_4;
	mul.wide.u32 	%rd6, %r7, 4;
	add.s64 	%rd7, %rd1, %rd6;
	ld.global.u32 	%r24, [%rd7];
	add.s32 	%r49, %r24, %r49;
$L__BB13_4:
	shl.b32 	%r25, %r1, 2;
	mov.u32 	%r26, __smem;
	add.s32 	%r10, %r26, %r25;
	st.shared.u32 	[%r10], %r49;
	barrier.sync 	0;
	setp.lt.u32 	%p3, %r3, 66;
	@%p3 bra 	$L__BB13_9;
	mov.u32 	%r47, %r3;
$L__BB13_6:
	shr.u32 	%r13, %r47, 1;
	setp.ge.u32 	%p4, %r1, %r13;
	@%p4 bra 	$L__BB13_8;
	shl.b32 	%r27, %r13, 2;
	add.s32 	%r28, %r10, %r27;
	ld.shared.u32 	%r29, [%r28];
	add.s32 	%r49, %r29, %r49;
	st.shared.u32 	[%r10], %r49;
$L__BB13_8:
	barrier.sync 	0;
	setp.gt.u32 	%p5, %r47, 131;
	mov.u32 	%r47, %r13;
	@%p5 bra 	$L__BB13_6;
$L__BB13_9:
	mov.u32 	%r30, %tid.y;
	mov.u32 	%r31, %tid.z;
	mov.u32 	%r32, %ntid.y;
	mad.lo.s32 	%r33, %r31, %r32, %r30;
	mul.lo.s32 	%r17, %r33, %r3;
	add.s32 	%r34, %r17, %r1;
	setp.gt.u32 	%p6, %r34, 31;
	@%p6 bra 	$L__BB13_11;
	shfl.sync.down.b32	%r35|%p7, %r49, 16, 31, -1;
	add.s32 	%r36, %r35, %r49;
	shfl.sync.down.b32	%r37|%p8, %r36, 8, 31, -1;
	add.s32 	%r38, %r37, %r36;
	shfl.sync.down.b32	%r39|%p9, %r38, 4, 31, -1;
	add.s32 	%r40, %r39, %r38;
	shfl.sync.down.b32	%r41|%p10, %r40, 2, 31, -1;
	add.s32 	%r42, %r41, %r40;
	shfl.sync.down.b32	%r43|%p11, %r42, 1, 31, -1;
	add.s32 	%r49, %r43, %r42;
$L__BB13_11:
	or.b32  	%r44, %r17, %r1;
	setp.ne.s32 	%p12, %r44, 0;
	@%p12 bra 	$L__BB13_13;
	cvta.to.global.u64 	%rd8, %rd2;
	mul.wide.u32 	%rd9, %r2, 4;
	add.s64 	%rd10, %rd8, %rd9;
	st.global.u32 	[%rd10], %r49;
$L__BB13_13:
	ret;

}
	// .globl	_Z7reduce5IiLj512EEvPT_S1_j
.visible .entry _Z7reduce5IiLj512EEvPT_S1_j(
	.param .u64 .ptr .align 1 _Z7reduce5IiLj512EEvPT_S1_j_param_0,
	.param .u64 .ptr .align 1 _Z7reduce5IiLj512EEvPT_S1_j_param_1,
	.param .u32 _Z7reduce5IiLj512EEvPT_S1_j_param_2
)
{
	.reg .pred 	%p<13>;
	.reg .b32 	%r<52>;
	.reg .b64 	%rd<11>;

	ld.param.u64 	%rd3, [_Z7reduce5IiLj512EEvPT_S1_j_param_0];
	ld.param.u64 	%rd2, [_Z7reduce5IiLj512EEvPT_S1_j_param_1];
	ld.param.u32 	%r19, [_Z7reduce5IiLj512EEvPT_S1_j_param_2];
	cvta.to.global.u64 	%rd1, %rd3;
	mov.u32 	%r1, %tid.x;
	mov.u32 	%r2, %ctaid.x;
	shl.b32 	%r21, %r2, 10;
	or.b32  	%r3, %r21, %r1;
	setp.ge.u32 	%p1, %r3, %r19;
	mov.b32 	%r47, 0;
	@%p1 bra 	$L__BB14_2;
	mul.wide.u32 	%rd4, %r3, 4;
	add.s64 	%rd5, %rd1, %rd4;
	ld.global.u32 	%r47, [%rd5];
$L__BB14_2:
	add.s32 	%r6, %r3, 512;
	setp.ge.u32 	%p2, %r6, %r19;
	@%p2 bra 	$L__BB14_4;
	mul.wide.u32 	%rd6, %r6, 4;
	add.s64 	%rd7, %rd1, %rd6;
	ld.global.u32 	%r22, [%rd7];
	add.s32 	%r47, %r22, %r47;
$L__BB14_4:
	shl.b32 	%r23, %r1, 2;
	mov.u32 	%r24, __smem;
	add.s32 	%r9, %r24, %r23;
	st.shared.u32 	[%r9], %r47;
	barrier.sync 	0;
	setp.gt.u32 	%p3, %r1, 255;
	@%p3 bra 	$L__BB14_6;
	ld.shared.u32 	%r25, [%r9+1024];
	add.s32 	%r47, %r25, %r47;
	st.shared.u32 	[%r9], %r47;
$L__BB14_6:
	barrier.sync 	0;
	setp.gt.u32 	%p4, %r1, 127;
	@%p4 bra 	$L__BB14_8;
	ld.shared.u32 	%r26, [%r9+512];
	add.s32 	%r47, %r26, %r47;
	st.shared.u32 	[%r9], %r47;
$L__BB14_8:
	barrier.sync 	0;
	setp.gt.u32 	%p5, %r1, 63;
	@%p5 bra 	$L__BB14_10;
	ld.shared.u32 	%r27, [%r9+256];
	add.s32 	%r47, %r27, %r47;
	st.shared.u32 	[%r9], %r47;
$L__BB14_10:
	barrier.sync 	0;
	mov.u32 	%r28, %tid.y;
	mov.u32 	%r29, %tid.z;
	mov.u32 	%r30, %ntid.x;
	mov.u32 	%r31, %ntid.y;
	mad.lo.s32 	%r32, %r29, %r31, %r28;
	mul.lo.s32 	%r16, %r32, %r30;
	add.s32 	%r33, %r16, %r1;
	setp.gt.u32 	%p6, %r33, 31;
	@%p6 bra 	$L__BB14_12;
	ld.shared.u32 	%r34, [%r9+128];
	add.s32 	%r35, %r34, %r47;
	shfl.sync.down.b32	%r36|%p7, %r35, 16, 31, -1;
	add.s32 	%r37, %r36, %r35;
	shfl.sync.down.b32	%r38|%p8, %r37, 8, 31, -1;
	add.s32 	%r39, %r38, %r37;
	shfl.sync.down.b32	%r40|%p9, %r39, 4, 31, -1;
	add.s32 	%r41, %r40, %r39;
	shfl.sync.down.b32	%r42|%p10, %r41, 2, 31, -1;
	add.s32 	%r43, %r42, %r41;
	shfl.sync.down.b32	%r44|%p11, %r43, 1, 31, -1;
	add.s32 	%r47, %r44, %r43;
$L__BB14_12:
	or.b32  	%r45, %r16, %r1;
	setp.ne.s32 	%p12, %r45, 0;
	@%p12 bra 	$L__BB14_14;
	cvta.to.global.u64 	%rd8, %rd2;
	mul.wide.u32 	%rd9, %r2, 4;
	add.s64 	%rd10, %rd8, %rd9;
	st.global.u32 	[%rd10], %r47;
$L__BB14_14:
	ret;

}
	// .globl	_Z7reduce5IiLj256EEvPT_S1_j
.visible .entry _Z7reduce5IiLj256EEvPT_S1_j(
	.param .u64 .ptr .align 1 _Z7reduce5IiLj256EEvPT_S1_j_param_0,
	.param .u64 .ptr .align 1 _Z7reduce5IiLj256EEvPT_S1_j_param_1,
	.param .u32 _Z7reduce5IiLj256EEvPT_S1_j_param_2
)
{
	.reg .pred 	%p<12>;
	.reg .b32 	%r<48>;
	.reg .b64 	%rd<11>;

	ld.param.u64 	%rd3, [_Z7reduce5IiLj256EEvPT_S1_j_param_0];
	ld.param.u64 	%rd2, [_Z7reduce5IiLj256EEvPT_S1_j_param_1];
	ld.param.u32 	%r17, [_Z7reduce5IiLj256EEvPT_S1_j_param_2];
	cvta.to.global.u64 	%rd1, %rd3;
	mov.u32 	%r1, %tid.x;
	mov.u32 	%r2, %ctaid.x;
	shl.b32 	%r19, %r2, 9;
	add.s32 	%r3, %r19, %r1;
	setp.ge.u32 	%p1, %r3, %r17;
	mov.b32 	%r44, 0;
	@%p1 bra 	$L__BB15_2;
	mul.wide.u32 	%rd4, %r3, 4;
	add.s64 	%rd5, %rd1, %rd4;
	ld.global.u32 	%r44, [%rd5];
$L__BB15_2:
	add.s32 	%r6, %r3, 256;
	setp.ge.u32 	%p2, %r6, %r17;
	@%p2 bra 	$L__BB15_4;
	mul.wide.u32 	%rd6, %r6, 4;
	add.s64 	%rd7, %rd1, %rd6;
	ld.global.u32 	%r20, [%rd7];
	add.s32 	%r44, %r20, %r44;
$L__BB15_4:
	shl.b32 	%r21, %r1, 2;
	mov.u32 	%r22, __smem;
	add.s32 	%r9, %r22, %r21;
	st.shared.u32 	[%r9], %r44;
	barrier.sync 	0;
	barrier.sync 	0;
	setp.gt.u32 	%p3, %r1, 127;
	@%p3 bra 	$L__BB15_6;
	ld.shared.u32 	%r23, [%r9+512];
	add.s32 	%r44, %r23, %r44;
	st.shared.u32 	[%r9], %r44;
$L__BB15_6:
	barrier.sync 	0;
	setp.gt.u32 	%p4, %r1, 63;
	@%p4 bra 	$L__BB15_8;
	ld.shared.u32 	%r24, [%r9+256];
	add.s32 	%r44, %r24, %r44;
	st.shared.u32 	[%r9], %r44;
$L__BB15_8:
	barrier.sync 	0;
	mov.u32 	%r25, %tid.y;
	mov.u32 	%r26, %tid.z;
	mov.u32 	%r27, %ntid.x;
	mov.u32 	%r28, %ntid.y;
	mad.lo.s32 	%r29, %r26, %r28, %r25;
	mul.lo.s32 	%r14, %r29, %r27;
	add.s32 	%r30, %r14, %r1;
	setp.gt.u32 	%p5, %r30, 31;
	@%p5 bra 	$L__BB15_10;
	ld.shared.u32 	%r31, [%r9+128];
	add.s32 	%r32, %r31, %r44;
	shfl.sync.down.b32	%r33|%p6, %r32, 16, 31, -1;
	add.s32 	%r34, %r33, %r32;
	shfl.sync.down.b32	%r35|%p7, %r34, 8, 31, -1;
	add.s32 	%r36, %r35, %r34;
	shfl.sync.down.b32	%r37|%p8, %r36, 4, 31, -1;
	add.s32 	%r38, %r37, %r36;
	shfl.sync.down.b32	%r39|%p9, %r38, 2, 31, -1;
	add.s32 	%r40, %r39, %r38;
	shfl.sync.down.b32	%r41|%p10, %r40, 1, 31, -1;
	add.s32 	%r44, %r41, %r40;
$L__BB15_10:
	or.b32  	%r42, %r14, %r1;
	setp.ne.s32 	%p11, %r42, 0;
	@%p11 bra 	$L__BB15_12;
	cvta.to.global.u64 	%rd8, %rd2;
	mul.wide.u32 	%rd9, %r2, 4;
	add.s64 	%rd10, %rd8, %rd9;
	st.global.u32 	[%rd10], %r44;
$L__BB15_12:
	ret;

}
	// .globl	_Z7reduce5IiLj128EEvPT_S1_j
.visible .entry _Z7reduce5IiLj128EEvPT_S1_j(
	.param .u64 .ptr .align 1 _Z7reduce5IiLj128EEvPT_S1_j_param_0,
	.param .u64 .ptr .align 1 _Z7reduce5IiLj128EEvPT_S1_j_param_1,
	.param .u32 _Z7reduce5IiLj128EEvPT_S1_j_param_2
)
{
	.reg .pred 	%p<11>;
	.reg .b32 	%r<44>;
	.reg .b64 	%rd<11>;

	ld.param.u64 	%rd3, [_Z7reduce5IiLj128EEvPT_S1_j_param_0];
	ld.param.u64 	%rd2, [_Z7reduce5IiLj128EEvPT_S1_j_param_1];
	ld.param.u32 	%r15, [_Z7reduce5IiLj128EEvPT_S1_j_param_2];
	cvta.to.global.u64 	%rd1, %rd3;
	mov.u32 	%r1, %tid.x;
	mov.u32 	%r2, %ctaid.x;
	shl.b32 	%r17, %r2, 8;
	add.s32 	%r3, %r17, %r1;
	setp.ge.u32 	%p1, %r3, %r15;
	mov.b32 	%r41, 0;
	@%p1 bra 	$L__BB16_2;
	mul.wide.u32 	%rd4, %r3, 4;
	add.s64 	%rd5, %rd1, %rd4;
	ld.global.u32 	%r41, [%rd5];
$L__BB16_2:
	add.s32 	%r6, %r3, 128;
	setp.ge.u32 	%p2, %r6, %r15;
	@%p2 bra 	$L__BB16_4;
	mul.wide.u32 	%rd6, %r6, 4;
	add.s64 	%rd7, %rd1, %rd6;
	ld.global.u32 	%r18, [%rd7];
	add.s32 	%r41, %r18, %r41;
$L__BB16_4:
	shl.b32 	%r19, %r1, 2;
	mov.u32 	%r20, __smem;
	add.s32 	%r9, %r20, %r19;
	st.shared.u32 	[%r9], %r41;
	barrier.sync 	0;
	barrier.sync 	0;
	barrier.sync 	0;
	setp.gt.u32 	%p3, %r1, 63;
	@%p3 bra 	$L__BB16_6;
	ld.shared.u32 	%r21, [%r9+256];
	add.s32 	%r41, %r21, %r41;
	st.shared.u32 	[%r9], %r41;
$L__BB16_6:
	barrier.sync 	0;
	mov.u32 	%r22, %tid.y;
	mov.u32 	%r23, %tid.z;
	mov.u32 	%r24, %ntid.x;
	mov.u32 	%r25, %ntid.y;
	mad.lo.s32 	%r26, %r23, %r25, %r22;
	mul.lo.s32 	%r12, %r26, %r24;
	add.s32 	%r27, %r12, %r1;
	setp.gt.u32 	%p4, %r27, 31;
	@%p4 bra 	$L__BB16_8;
	ld.shared.u32 	%r28, [%r9+128];
	add.s32 	%r29, %r28, %r41;
	shfl.sync.down.b32	%r30|%p5, %r29, 16, 31, -1;
	add.s32 	%r31, %r30, %r29;
	shfl.sync.down.b32	%r32|%p6, %r31, 8, 31, -1;
	add.s32 	%r33, %r32, %r31;
	shfl.sync.down.b32	%r34|%p7, %r33, 4, 31, -1;
	add.s32 	%r35, %r34, %r33;
	shfl.sync.down.b32	%r36|%p8, %r35, 2, 31, -1;
	add.s32 	%r37, %r36, %r35;
	shfl.sync.down.b32	%r38|%p9, %r37, 1, 31, -1;
	add.s32 	%r41, %r38, %r37;
$L__BB16_8:
	or.b32  	%r39, %r12, %r1;
	setp.ne.s32 	%p10, %r39, 0;
	@%p10 bra 	$L__BB16_10;
	cvta.to.global.u64 	%rd8, %rd2;
	mul.wide.u32 	%rd9, %r2, 4;
	add.s64 	%rd10, %rd8, %rd9;
	st.global.u32 	[%rd10], %r41;
$L__BB16_10:
	ret;

}
	// .globl	_Z7reduce5IiLj64EEvPT_S1_j
.visible .entry _Z7reduce5IiLj64EEvPT_S1_j(
	.param .u64 .ptr .align 1 _Z7reduce5IiLj64EEvPT_S1_j_param_0,
	.param .u64 .ptr .align 1 _Z7reduce5IiLj64EEvPT_S1_j_param_1,
	.param .u32 _Z7reduce5IiLj64EEvPT_S1_j_param_2
)
{
	.reg .pred 	%p<10>;
	.reg .b32 	%r<40>;
	.reg .b64 	%rd<11>;

	ld.param.u64 	%rd3, [_Z7reduce5IiLj64EEvPT_S1_j_param_0];
	ld.param.u64 	%rd2, [_Z7reduce5IiLj64EEvPT_S1_j_param_1];
	ld.param.u32 	%r13, [_Z7reduce5IiLj64EEvPT_S1_j_param_2];
	cvta.to.global.u64 	%rd1, %rd3;
	mov.u32 	%r1, %tid.x;
	mov.u32 	%r2, %ctaid.x;
	shl.b32 	%r15, %r2, 7;
	add.s32 	%r3, %r15, %r1;
	setp.ge.u32 	%p1, %r3, %r13;
	mov.b32 	%r38, 0;
	@%p1 bra 	$L__BB17_2;
	mul.wide.u32 	%rd4, %r3, 4;
	add.s64 	%rd5, %rd1, %rd4;
	ld.global.u32 	%r38, [%rd5];
$L__BB17_2:
	add.s32 	%r6, %r3, 64;
	setp.ge.u32 	%p2, %r6, %r13;
	@%p2 bra 	$L__BB17_4;
	mul.wide.u32 	%rd6, %r6, 4;
	add.s64 	%rd7, %rd1, %rd6;
	ld.global.u32 	%r16, [%rd7];
	add.s32 	%r38, %r16, %r38;
$L__BB17_4:
	shl.b32 	%r17, %r1, 2;
	mov.u32 	%r18, __smem;
	add.s32 	%r9, %r18, %r17;
	st.shared.u32 	[%r9], %r38;
	barrier.sync 	0;
	barrier.sync 	0;
	barrier.sync 	0;
	barrier.sync 	0;
	mov.u32 	%r19, %tid.y;
	mov.u32 	%r20, %tid.z;
	mov.u32 	%r21, %ntid.x;
	mov.u32 	%r22, %ntid.y;
	mad.lo.s32 	%r23, %r20, %r22, %r19;
	mul.lo.s32 	%r10, %r23, %r21;
	add.s32 	%r24, %r10, %r1;
	setp.gt.u32 	%p3, %r24, 31;
	@%p3 bra 	$L__BB17_6;
	ld.shared.u32 	%r25, [%r9+128];
	add.s32 	%r26, %r25, %r38;
	shfl.sync.down.b32	%r27|%p4, %r26, 16, 31, -1;
	add.s32 	%r28, %r27, %r26;
	shfl.sync.down.b32	%r29|%p5, %r28, 8, 31, -1;
	add.s32 	%r30, %r29, %r28;
	shfl.sync.down.b32	%r31|%p6, %r30, 4, 31, -1;
	add.s32 	%r32, %r31, %r30;
	shfl.sync.down.b32	%r33|%p7, %r32, 2, 31, -1;
	add.s32 	%r34, %r33, %r32;
	shfl.sync.down.b32	%r35|%p8, %r34, 1, 31, -1;
	add.s32 	%r38, %r35, %r34;
$L__BB17_6:
	or.b32  	%r36, %r10, %r1;
	setp.ne.s32 	%p9, %r36, 0;
	@%p9 bra 	$L__BB17_8;
	cvta.to.global.u64 	%rd8, %rd2;
	mul.wide.u32 	%rd9, %r2, 4;
	add.s64 	%rd10, %rd8, %rd9;
	st.global.u32 	[%rd10], %r38;
$L__BB17_8:
	ret;

}
	// .globl	_Z7reduce5IiLj32EEvPT_S1_j
.visible .entry _Z7reduce5IiLj32EEvPT_S1_j(
	.param .u64 .ptr .align 1 _Z7reduce5IiLj32EEvPT_S1_j_param_0,
	.param .u64 .ptr .align 1 _Z7reduce5IiLj32EEvPT_S1_j_param_1,
	.param .u32 _Z7reduce5IiLj32EEvPT_S1_j_param_2
)
{
	.reg .pred 	%p<10>;
	.reg .b32 	%r<38>;
	.reg .b64 	%rd<11>;

	ld.param.u64 	%rd3, [_Z7reduce5IiLj32EEvPT_S1_j_param_0];
	ld.param.u64 	%rd2, [_Z7reduce5IiLj32EEvPT_S1_j_param_1];
	ld.param.u32 	%r12, [_Z7reduce5IiLj32EEvPT_S1_j_param_2];
	cvta.to.global.u64 	%rd1, %rd3;
	mov.u32 	%r1, %tid.x;
	mov.u32 	%r2, %ctaid.x;
	shl.b32 	%r14, %r2, 6;
	add.s32 	%r3, %r14, %r1;
	setp.ge.u32 	%p1, %r3, %r12;
	mov.b32 	%r36, 0;
	@%p1 bra 	$L__BB18_2;
	mul.wide.u32 	%rd4, %r3, 4;
	add.s64 	%rd5, %rd1, %rd4;
	ld.global.u32 	%r36, [%rd5];
$L__BB18_2:
	add.s32 	%r6, %r3, 32;
	setp.ge.u32 	%p2, %r6, %r12;
	@%p2 bra 	$L__BB18_4;
	mul.wide.u32 	%rd6, %r6, 4;
	add.s64 	%rd7, %rd1, %rd6;
	ld.global.u32 	%r15, [%rd7];
	add.s32 	%r36, %r15, %r36;
$L__BB18_4:
	shl.b32 	%r16, %r1, 2;
	mov.u32 	%r17, __smem;
	add.s32 	%r18, %r17, %r16;
	st.shared.u32 	[%r18], %r36;
	barrier.sync 	0;
	barrier.sync 	0;
	barrier.sync 	0;
	barrier.sync 	0;
	mov.u32 	%r19, %tid.y;
	mov.u32 	%r20, %tid.z;
	mov.u32 	%r21, %ntid.x;
	mov.u32 	%r22, %ntid.y;
	mad.lo.s32 	%r23, %r20, %r22, %r19;
	mul.lo.s32 	%r9, %r23, %r21;
	add.s32 	%r24, %r9, %r1;
	setp.gt.u32 	%p3, %r24, 31;
	@%p3 bra 	$L__BB18_6;
	shfl.sync.down.b32	%r25|%p4, %r36, 16, 31, -1;
	add.s32 	%r26, %r25, %r36;
	shfl.sync.down.b32	%r27|%p5, %r26, 8, 31, -1;
	add.s32 	%r28, %r27, %r26;
	shfl.sync.down.b32	%r29|%p6, %r28, 4, 31, -1;
	add.s32 	%r30, %r29, %r28;
	shfl.sync.down.b32	%r31|%p7, %r30, 2, 31, -1;
	add.s32 	%r32, %r31, %r30;
	shfl.sync.down.b32	%r33|%p8, %r32, 1, 31, -1;
	add.s32 	%r36, %r33, %r32;
$L__BB18_6:
	or.b32  	%r34, %r9, %r1;
	setp.ne.s32 	%p9, %r34, 0;
	@%p9 bra 	$L__BB18_8;
	cvta.to.global.u64 	%rd8, %rd2;
	mul.wide.u32 	%rd9, %r2, 4;
	add.s64 	%rd10, %rd8, %rd9;
	st.global.u32 	[%rd10], %r36;
$L__BB18_8:
	ret;

}
	// .globl	_Z7reduce5IiLj16EEvPT_S1_j
.visible .entry _Z7reduce5IiLj16EEvPT_S1_j(
	.param .u64 .ptr .align 1 _Z7reduce5IiLj16EEvPT_S1_j_param_0,
	.param .u64 .ptr .align 1 _Z7reduce5IiLj16EEvPT_S1_j_param_1,
	.param .u32 _Z7reduce5IiLj16EEvPT_S1_j_param_2
)
{
	.reg .pred 	%p<10>;
	.reg .b32 	%r<38>;
	.reg .b64 	%rd<11>;

	ld.param.u64 	%rd3, [_Z7reduce5IiLj16EEvPT_S1_j_param_0];
	ld.param.u64 	%rd2, [_Z7reduce5IiLj16EEvPT_S1_j_param_1];
	ld.param.u32 	%r12, [_Z7reduce5IiLj16EEvPT_S1_j_param_2];
	cvta.to.global.u64 	%rd1, %rd3;
	mov.u32 	%r1, %tid.x;
	mov.u32 	%r2, %ctaid.x;
	shl.b32 	%r14, %r2, 5;
	add.s32 	%r3, %r14, %r1;
	setp.ge.u32 	%p1, %r3, %r12;
	mov.b32 	%r36, 0;
	@%p1 bra 	$L__BB19_2;
	mul.wide.u32 	%rd4, %r3, 4;
	add.s64 	%rd5, %rd1, %rd4;
	ld.global.u32 	%r36, [%rd5];
$L__BB19_2:
	add.s32 	%r6, %r3, 16;
	setp.ge.u32 	%p2, %r6, %r12;
	@%p2 bra 	$L__BB19_4;
	mul.wide.u32 	%rd6, %r6, 4;
	add.s64 	%rd7, %rd1, %rd6;
	ld.global.u32 	%r15, [%rd7];
	add.s32 	%r36, %r15, %r36;
$L__BB19_4:
	shl.b32 	%r16, %r1, 2;
	mov.u32 	%r17, __smem;
	add.s32 	%r18, %r17, %r16;
	st.shared.u32 	[%r18], %r36;
	barrier.sync 	0;
	barrier.sync 	0;
	barrier.sync 	0;
	barrier.sync 	0;
	mov.u32 	%r19, %tid.y;
	mov.u32 	%r20, %tid.z;
	mov.u32 	%r21, %ntid.x;
	mov.u32 	%r22, %ntid.y;
	mad.lo.s32 	%r23, %r20, %r22, %r19;
	mul.lo.s32 	%r9, %r23, %r21;
	add.s32 	%r24, %r9, %r1;
	setp.gt.u32 	%p3, %r24, 31;
	@%p3 bra 	$L__BB19_6;
	shfl.sync.down.b32	%r25|%p4, %r36, 16, 31, -1;
	add.s32 	%r26, %r25, %r36;
	shfl.sync.down.b32	%r27|%p5, %r26, 8, 31, -1;
	add.s32 	%r28, %r27, %r26;
	shfl.sync.down.b32	%r29|%p6, %r28, 4, 31, -1;
	add.s32 	%r30, %r29, %r28;
	shfl.sync.down.b32	%r31|%p7, %r30, 2, 31, -1;
	add.s32 	%r32, %r31, %r30;
	shfl.sync.down.b32	%r33|%p8, %r32, 1, 31, -1;
	add.s32 	%r36, %r33, %r32;
$L__BB19_6:
	or.b32  	%r34, %r9, %r1;
	setp.ne.s32 	%p9, %r34, 0;
	@%p9 bra 	$L__BB19_8;
	cvta.to.global.u64 	%rd8, %rd2;
	mul.wide.u32 	%rd9, %r2, 4;
	add.s64 	%rd10, %rd8, %rd9;
	st.global.u32 	[%rd10], %r36;
$L__BB19_8:
	ret;

}
	// .globl	_Z7reduce5IiLj8EEvPT_S1_j
.visible .entry _Z7reduce5IiLj8EEvPT_S1_j(
	.param .u64 .ptr .align 1 _Z7reduce5IiLj8EEvPT_S1_j_param_0,
	.param .u64 .ptr .align 1 _Z7reduce5IiLj8EEvPT_S1_j_param_1,
	.param .u32 _Z7reduce5IiLj8EEvPT_S1_j_param_2
)
{
	.reg .pred 	%p<10>;
	.reg .b32 	%r<38>;
	.reg .b64 	%rd<11>;

	ld.param.u64 	%rd3, [_Z7reduce5IiLj8EEvPT_S1_j_param_0];
	ld.param.u64 	%rd2, [_Z7reduce5IiLj8EEvPT_S1_j_param_1];
	ld.param.u32 	%r12, [_Z7reduce5IiLj8EEvPT_S1_j_param_2];
	cvta.to.global.u64 	%rd1, %rd3;
	mov.u32 	%r1, %tid.x;
	mov.u32 	%r2, %ctaid.x;
	shl.b32 	%r14, %r2, 4;
	add.s32 	%r3, %r14, %r1;
	setp.ge.u32 	%p1, %r3, %r12;
	mov.b32 	%r36, 0;
	@%p1 bra 	$L__BB20_2;
	mul.wide.u32 	%rd4, %r3, 4;
	add.s64 	%rd5, %rd1, %rd4;
	ld.global.u32 	%r36, [%rd5];
$L__BB20_2:
	add.s32 	%r6, %r3, 8;
	setp.ge.u32 	%p2, %r6, %r12;
	@%p2 bra 	$L__BB20_4;
	mul.wide.u32 	%rd6, %r6, 4;
	add.s64 	%rd7, %rd1, %rd6;
	ld.global.u32 	%r15, [%rd7];
	add.s32 	%r36, %r15, %r36;
$L__BB20_4:
	shl.b32 	%r16, %r1, 2;
	mov.u32 	%r17, __smem;
	add.s32 	%r18, %r17, %r16;
	st.shared.u32 	[%r18], %r36;
	barrier.sync 	0;
	barrier.sync 	0;
	barrier.sync 	0;
	barrier.sync 	0;
	mov.u32 	%r19, %tid.y;
	mov.u32 	%r20, %tid.z;
	mov.u32 	%r21, %ntid.x;
	mov.u32 	%r22, %ntid.y;
	mad.lo.s32 	%r23, %r20, %r22, %r19;
	mul.lo.s32 	%r9, %r23, %r21;
	add.s32 	%r24, %r9, %r1;
	setp.gt.u32 	%p3, %r24, 31;
	@%p3 bra 	$L__BB20_6;
	shfl.sync.down.b32	%r25|%p4, %r36, 16, 31, -1;
	add.s32 	%r26, %r25, %r36;
	shfl.sync.down.b32	%r27|%p5, %r26, 8, 31, -1;
	add.s32 	%r28, %r27, %r26;
	shfl.sync.down.b32	%r29|%p6, %r28, 4, 31, -1;
	add.s32 	%r30, %r29, %r28;
	shfl.sync.down.b32	%r31|%p7, %r30, 2, 31, -1;
	add.s32 	%r32, %r31, %r30;
	shfl.sync.down.b32	%r33|%p8, %r32, 1, 31, -1;
	add.s32 	%r36, %r33, %r32;
$L__BB20_6:
	or.b32  	%r34, %r9, %r1;
	setp.ne.s32 	%p9, %r34, 0;
	@%p9 bra 	$L__BB20_8;
	cvta.to.global.u64 	%rd8, %rd2;
	mul.wide.u32 	%rd9, %r2, 4;
	add.s64 	%rd10, %rd8, %rd9;
	st.global.u32 	[%rd10], %r36;
$L__BB20_8:
	ret;

}
	// .globl	_Z7reduce5IiLj4EEvPT_S1_j
.visible .entry _Z7reduce5IiLj4EEvPT_S1_j(
	.param .u64 .ptr .align 1 _Z7reduce5IiLj4EEvPT_S1_j_param_0,
	.param .u64 .ptr .align 1 _Z7reduce5IiLj4EEvPT_S1_j_param_1,
	.param .u32 _Z7reduce5IiLj4EEvPT_S1_j_param_2
)
{
	.reg .pred 	%p<10>;
	.reg .b32 	%r<38>;
	.reg .b64 	%rd<11>;

	ld.param.u64 	%rd3, [_Z7reduce5IiLj4EEvPT_S1_j_param_0];
	ld.param.u64 	%rd2, [_Z7reduce5IiLj4EEvPT_S1_j_param_1];
	ld.param.u32 	%r12, [_Z7reduce5IiLj4EEvPT_S1_j_param_2];
	cvta.to.global.u64 	%rd1, %rd3;
	mov.u32 	%r1, %tid.x;
	mov.u32 	%r2, %ctaid.x;
	shl.b32 	%r14, %r2, 3;
	add.s32 	%r3, %r14, %r1;
	setp.ge.u32 	%p1, %r3, %r12;
	mov.b32 	%r36, 0;
	@%p1 bra 	$L__BB21_2;
	mul.wide.u32 	%rd4, %r3, 4;
	add.s64 	%rd5, %rd1, %rd4;
	ld.global.u32 	%r36, [%rd5];
$L__BB21_2:
	add.s32 	%r6, %r3, 4;
	setp.ge.u32 	%p2, %r6, %r12;
	@%p2 bra 	$L__BB21_4;
	mul.wide.u32 	%rd6, %r6, 4;
	add.s64 	%rd7, %rd1, %rd6;
	ld.global.u32 	%r15, [%rd7];
	add.s32 	%r36, %r15, %r36;
$L__BB21_4:
	shl.b32 	%r16, %r1, 2;
	mov.u32 	%r17, __smem;
	add.s32 	%r18, %r17, %r16;
	st.shared.u32 	[%r18], %r36;
	barrier.sync 	0;
	barrier.sync 	0;
	barrier.sync 	0;
	barrier.sync 	0;
	mov.u32 	%r19, %tid.y;
	mov.u32 	%r20, %tid.z;
	mov.u32 	%r21, %ntid.x;
	mov.u32 	%r22, %ntid.y;
	mad.lo.s32 	%r23, %r20, %r22, %r19;
	mul.lo.s32 	%r9, %r23, %r21;
	add.s32 	%r24, %r9, %r1;
	setp.gt.u32 	%p3, %r24, 31;
	@%p3 bra 	$L__BB21_6;
	shfl.sync.down.b32	%r25|%p4, %r36, 16, 31, -1;
	add.s32 	%r26, %r25, %r36;
	shfl.sync.down.b32	%r27|%p5, %r26, 8, 31, -1;
	add.s32 	%r28, %r27, %r26;
	shfl.sync.down.b32	%r29|%p6, %r28, 4, 31, -1;
	add.s32 	%r30, %r29, %r28;
	shfl.sync.down.b32	%r31|%p7, %r30, 2, 31, -1;
	add.s32 	%r32, %r31, %r30;
	shfl.sync.down.b32	%r33|%p8, %r32, 1, 31, -1;
	add.s32 	%r36, %r33, %r32;
$L__BB21_6:
	or.b32  	%r34, %r9, %r1;
	setp.ne.s32 	%p9, %r34, 0;
	@%p9 bra 	$L__BB21_8;
	cvta.to.global.u64 	%rd8, %rd2;
	mul.wide.u32 	%rd9, %r2, 4;
	add.s64 	%rd10, %rd8, %rd9;
	st.global.u32 	[%rd10], %r36;
$L__BB21_8:
	ret;

}
	// .globl	_Z7reduce5IiLj2EEvPT_S1_j
.visible .entry _Z7reduce5IiLj2EEvPT_S1_j(
	.param .u64 .ptr .align 1 _Z7reduce5IiLj2EEvPT_S1_j_param_0,
	.param .u64 .ptr .align 1 _Z7reduce5IiLj2EEvPT_S1_j_param_1,
	.param .u32 _Z7reduce5IiLj2EEvPT_S1_j_param_2
)
{
	.reg .pred 	%p<10>;
	.reg .b32 	%r<38>;
	.reg .b64 	%rd<11>;

	ld.param.u64 	%rd3, [_Z7reduce5IiLj2EEvPT_S1_j_param_0];
	ld.param.u64 	%rd2, [_Z7reduce5IiLj2EEvPT_S1_j_param_1];
	ld.param.u32 	%r12, [_Z7reduce5IiLj2EEvPT_S1_j_param_2];
	cvta.to.global.u64 	%rd1, %rd3;
	mov.u32 	%r1, %tid.x;
	mov.u32 	%r2, %ctaid.x;
	shl.b32 	%r14, %r2, 2;
	add.s32 	%r3, %r14, %r1;
	setp.ge.u32 	%p1, %r3, %r12;
	mov.b32 	%r36, 0;
	@%p1 bra 	$L__BB22_2;
	mul.wide.u32 	%rd4, %r3, 4;
	add.s64 	%rd5, %rd1, %rd4;
	ld.global.u32 	%r36, [%rd5];
$L__BB22_2:
	add.s32 	%r6, %r3, 2;
	setp.ge.u32 	%p2, %r6, %r12;
	@%p2 bra 	$L__BB22_4;
	mul.wide.u32 	%rd6, %r6, 4;
	add.s64 	%rd7, %rd1, %rd6;
	ld.global.u32 	%r15, [%rd7];
	add.s32 	%r36, %r15, %r36;
$L__BB22_4:
	shl.b32 	%r16, %r1, 2;
	mov.u32 	%r17, __smem;
	add.s32 	%r18, %r17, %r16;
	st.shared.u32 	[%r18], %r36;
	barrier.sync 	0;
	barrier.sync 	0;
	barrier.sync 	0;
	barrier.sync 	0;
	mov.u32 	%r19, %tid.y;
	mov.u32 	%r20, %tid.z;
	mov.u32 	%r21, %ntid.x;
	mov.u32 	%r22, %ntid.y;
	mad.lo.s32 	%r23, %r20, %r22, %r19;
	mul.lo.s32 	%r9, %r23, %r21;
	add.s32 	%r24, %r9, %r1;
	setp.gt.u32 	%p3, %r24, 31;
	@%p3 bra 	$L__BB22_6;
	shfl.sync.down.b32	%r25|%p4, %r36, 16, 31, -1;
	add.s32 	%r26, %r25, %r36;
	shfl.sync.down.b32	%r27|%p5, %r26, 8, 31, -1;
	add.s32 	%r28, %r27, %r26;
	shfl.sync.down.b32	%r29|%p6, %r28, 4, 31, -1;
	add.s32 	%r30, %r29, %r28;
	shfl.sync.down.b32	%r31|%p7, %r30, 2, 31, -1;
	add.s32 	%r32, %r31, %r30;
	shfl.sync.down.b32	%r33|%p8, %r32, 1, 31, -1;
	add.s32 	%r36, %r33, %r32;
$L__BB22_6:
	or.b32  	%r34, %r9, %r1;
	setp.ne.s32 	%p9, %r34, 0;
	@%p9 bra 	$L__BB22_8;
	cvta.to.global.u64 	%rd8, %rd2;
	mul.wide.u32 	%rd9, %r2, 4;
	add.s64 	%rd10, %rd8, %rd9;
	st.global.u32 	[%rd10], %r36;
$L__BB22_8:
	ret;

}
	// .globl	_Z7reduce5IiLj1EEvPT_S1_j
.visible .entry _Z7reduce5IiLj1EEvPT_S1_j(
	.param .u64 .ptr .align 1 _Z7reduce5IiLj1EEvPT_S1_j_param_0,
	.param .u64 .ptr .align 1 _Z7reduce5IiLj1EEvPT_S1_j_param_1,
	.param .u32 _Z7reduce5IiLj1EEvPT_S1_j_param_2
)
{
	.reg .pred 	%p<10>;
	.reg .b32 	%r<38>;
	.reg .b64 	%rd<11>;

	ld.param.u64 	%rd3, [_Z7reduce5IiLj1EEvPT_S1_j_param_0];
	ld.param.u64 	%rd2, [_Z7reduce5IiLj1EEvPT_S1_j_param_1];
	ld.param.u32 	%r12, [_Z7reduce5IiLj1EEvPT_S1_j_param_2];
	cvta.to.global.u64 	%rd1, %rd3;
	mov.u32 	%r1, %tid.x;
	mov.u32 	%r2, %ctaid.x;
	shl.b32 	%r14, %r2, 1;
	add.s32 	%r3, %r14, %r1;
	setp.ge.u32 	%p1, %r3, %r12;
	mov.b32 	%r36, 0;
	@%p1 bra 	$L__BB23_2;
	mul.wide.u32 	%rd4, %r3, 4;
	add.s64 	%rd5, %rd1, %rd4;
	ld.global.u32 	%r36, [%rd5];
$L__BB23_2:
	add.s32 	%r6, %r3, 1;
	setp.ge.u32 	%p2, %r6, %r12;
	@%p2 bra 	$L__BB23_4;
	mul.wide.u32 	%rd6, %r6, 4;
	add.s64 	%rd7, %rd1, %rd6;
	ld.global.u32 	%r15, [%rd7];
	add.s32 	%r36, %r15, %r36;
$L__BB23_4:
	shl.b32 	%r16, %r1, 2;
	mov.u32 	%r17, __smem;
	add.s32 	%r18, %r17, %r16;
	st.shared.u32 	[%r18], %r36;
	barrier.sync 	0;
	barrier.sync 	0;
	barrier.sync 	0;
	barrier.sync 	0;
	mov.u32 	%r19, %tid.y;
	mov.u32 	%r20, %tid.z;
	mov.u32 	%r21, %ntid.x;
	mov.u32 	%r22, %ntid.y;
	mad.lo.s32 	%r23, %r20, %r22, %r19;
	mul.lo.s32 	%r9, %r23, %r21;
	add.s32 	%r24, %r9, %r1;
	setp.gt.u32 	%p3, %r24, 31;
	@%p3 bra 	$L__BB23_6;
	shfl.sync.down.b32	%r25|%p4, %r36, 16, 31, -1;
	add.s32 	%r26, %r25, %r36;
	shfl.sync.down.b32	%r27|%p5, %r26, 8, 31, -1;
	add.s32 	%r28, %r27, %r26;
	shfl.sync.down.b32	%r29|%p6, %r28, 4, 31, -1;
	add.s32 	%r30, %r29, %r28;
	shfl.sync.down.b32	%r31|%p7, %r30, 2, 31, -1;
	add.s32 	%r32, %r31, %r30;
	shfl.sync.down.b32	%r33|%p8, %r32, 1, 31, -1;
	add.s32 	%r36, %r33, %r32;
$L__BB23_6:
	or.b32  	%r34, %r9, %r1;
	setp.ne.s32 	%p9, %r34, 0;
	@%p9 bra 	$L__BB23_8;
	cvta.to.global.u64 	%rd8, %rd2;
	mul.wide.u32 	%rd9, %r2, 4;
	add.s64 	%rd10, %rd8, %rd9;
	st.global.u32 	[%rd10], %r36;
$L__BB23_8:
	ret;

}
	// .globl	_Z7reduce6IiLj512ELb1EEvPT_S1_j
.visible .entry _Z7reduce6IiLj512ELb1EEvPT_S1_j(
	.param .u64 .ptr .align 1 _Z7reduce6IiLj512ELb1EEvPT_S1_j_param_0,
	.param .u64 .ptr .align 1 _Z7reduce6IiLj512ELb1EEvPT_S1_j_param_1,
	.param .u32 _Z7reduce6IiLj512ELb1EEvPT_S1_j_param_2
)
{
	.reg .pred 	%p<14>;
	.reg .b32 	%r<61>;
	.reg .b64 	%rd<11>;

	ld.param.u64 	%rd3, [_Z7reduce6IiLj512ELb1EEvPT_S1_j_param_0];
	ld.param.u64 	%rd2, [_Z7reduce6IiLj512ELb1EEvPT_S1_j_param_1];
	ld.param.u32 	%r23, [_Z7reduce6IiLj512ELb1EEvPT_S1_j_param_2];
	cvta.to.global.u64 	%rd1, %rd3;
	mov.u32 	%r1, %tid.x;
	mov.u32 	%r2, %ctaid.x;
	shl.b32 	%r25, %r2, 10;
	or.b32  	%r53, %r25, %r1;
	setp.ge.u32 	%p1, %r53, %r23;
	mov.b32 	%r54, 0;
	@%p1 bra 	$L__BB24_5;
	mov.u32 	%r27, %nctaid.x;
	shl.b32 	%r4, %r27, 10;
	mov.b32 	%r54, 0;
$L__BB24_2:
	mul.wide.u32 	%rd4, %r53, 4;
	add.s64 	%rd5, %rd1, %rd4;
	ld.global.u32 	%r28, [%rd5];
	add.s32 	%r54, %r28, %r54;
	add.s32 	%r8, %r53, 512;
	setp.ge.u32 	%p2, %r8, %r23;
	@%p2 bra 	$L__BB24_4;
	mul.wide.u32 	%rd6, %r8, 4;
	add.s64 	%rd7, %rd1, %rd6;
	ld.global.u32 	%r29, [%rd7];
	add.s32 	%r54, %r29, %r54;
$L__BB24_4:
	add.s32 	%r53, %r53, %r4;
	setp.lt.u32 	%p3, %r53, %r23;
	@%p3 bra 	$L__BB24_2;
$L__BB24_5:
	shl.b32 	%r30, %r1, 2;
	mov.u32 	%r31, __smem;
	add.s32 	%r13, %r31, %r30;
	st.shared.u32 	[%r13], %r54;
	barrier.sync 	0;
	setp.gt.u32 	%p4, %r1, 255;
	@%p4 bra 	$L__BB24_7;
	ld.shared.u32 	%r32, [%r13+1024];
	add.s32 	%r54, %r32, %r54;
	st.shared.u32 	[%r13], %r54;
$L__BB24_7:
	barrier.sync 	0;
	setp.gt.u32 	%p5, %r1, 127;
	@%p5 bra 	$L__BB24_9;
	ld.shared.u32 	%r33, [%r13+512];
	add.s32 	%r54, %r33, %r54;
	st.shared.u32 	[%r13], %r54;
$L__BB24_9:
	barrier.sync 	0;
	setp.gt.u32 	%p6, %r1, 63;
	@%p6 bra 	$L__BB24_11;
	ld.shared.u32 	%r34, [%r13+256];
	add.s32 	%r54, %r34, %r54;
	st.shared.u32 	[%r13], %r54;
$L__BB24_11:
	barrier.sync 	0;
	mov.u32 	%r35, %tid.y;
	mov.u32 	%r36, %tid.z;
	mov.u32 	%r37, %ntid.x;
	mov.u32 	%r38, %ntid.y;
	mad.lo.s32 	%r39, %r36, %r38, %r35;
	mul.lo.s32 	%r20, %r39, %r37;
	add.s32 	%r40, %r20, %r1;
	setp.gt.u32 	%p7, %r40, 31;
	@%p7 bra 	$L__BB24_13;
	ld.shared.u32 	%r41, [%r13+128];
	add.s32 	%r42, %r41, %r54;
	shfl.sync.down.b32	%r43|%p8, %r42, 16, 31, -1;
	add.s32 	%r44, %r43, %r42;
	shfl.sync.down.b32	%r45|%p9, %r44, 8, 31, -1;
	add.s32 	%r46, %r45, %r44;
	shfl.sync.down.b32	%r47|%p10, %r46, 4, 31, -1;
	add.s32 	%r48, %r47, %r46;
	shfl.sync.down.b32	%r49|%p11, %r48, 2, 31, -1;
	add.s32 	%r50, %r49, %r48;
	shfl.sync.down.b32	%r51|%p12, %r50, 1, 31, -1;
	add.s32 	%r54, %r51, %r50;
$L__BB24_13:
	or.b32  	%r52, %r20, %r1;
	setp.ne.s32 	%p13, %r52, 0;
	@%p13 bra 	$L__BB24_15;
	cvta.to.global.u64 	%rd8, %rd2;
	mul.wide.u32 	%rd9, %r2, 4;
	add.s64 	%rd10, %rd8, %rd9;
	st.global.u32 	[%rd10], %r54;
$L__BB24_15:
	ret;

}
	// .globl	_Z7reduce6IiLj256ELb1EEvPT_S1_j
.visible .entry _Z7reduce6IiLj256ELb1EEvPT_S1_j(
	.param .u64 .ptr .align 1 _Z7reduce6IiLj256ELb1EEvPT_S1_j_param_0,
	.param .u64 .ptr .align 1 _Z7reduce6IiLj256ELb1EEvPT_S1_j_param_1,
	.param .u32 _Z7reduce6IiLj256ELb1EEvPT_S1_j_param_2
)
{
	.reg .pred 	%p<13>;
	.reg .b32 	%r<57>;
	.reg .b64 	%rd<11>;

	ld.param.u64 	%rd3, [_Z7reduce6IiLj256ELb1EEvPT_S1_j_param_0];
	ld.param.u64 	%rd2, [_Z7reduce6IiLj256ELb1EEvPT_S1_j_param_1];
	ld.param.u32 	%r21, [_Z7reduce6IiLj256ELb1EEvPT_S1_j_param_2];
	cvta.to.global.u64 	%rd1, %rd3;
	mov.u32 	%r1, %tid.x;
	mov.u32 	%r2, %ctaid.x;
	shl.b32 	%r23, %r2, 9;
	add.s32 	%r50, %r23, %r1;
	setp.ge.u32 	%p1, %r50, %r21;
	mov.b32 	%r51, 0;
	@%p1 bra 	$L__BB25_5;
	mov.u32 	%r25, %nctaid.x;
	shl.b32 	%r4, %r25, 9;
	mov.b32 	%r51, 0;
$L__BB25_2:
	mul.wide.u32 	%rd4, %r50, 4;
	add.s64 	%rd5, %rd1, %rd4;
	ld.global.u32 	%r26, [%rd5];
	add.s32 	%r51, %r26, %r51;
	add.s32 	%r8, %r50, 256;
	setp.ge.u32 	%p2, %r8, %r21;
	@%p2 bra 	$L__BB25_4;
	mul.wide.u32 	%rd6, %r8, 4;
	add.s64 	%rd7, %rd1, %rd6;
	ld.global.u32 	%r27, [%rd7];
	add.s32 	%r51, %r27, %r51;
$L__BB25_4:
	add.s32 	%r50, %r50, %r4;
	setp.lt.u32 	%p3, %r50, %r21;
	@%p3 bra 	$L__BB25_2;
$L__BB25_5:
	shl.b32 	%r28, %r1, 2;
	mov.u32 	%r29, __smem;
	add.s32 	%r13, %r29, %r28;
	st.shared.u32 	[%r13], %r51;
	barrier.sync 	0;
	barrier.sync 	0;
	setp.gt.u32 	%p4, %r1, 127;
	@%p4 bra 	$L__BB25_7;
	ld.shared.u32 	%r30, [%r13+512];
	add.s32 	%r51, %r30, %r51;
	st.shared.u32 	[%r13], %r51;
$L__BB25_7:
	barrier.sync 	0;
	setp.gt.u32 	%p5, %r1, 63;
	@%p5 bra 	$L__BB25_9;
	ld.shared.u32 	%r31, [%r13+256];
	add.s32 	%r51, %r31, %r51;
	st.shared.u32 	[%r13], %r51;
$L__BB25_9:
	barrier.sync 	0;
	mov.u32 	%r32, %tid.y;
	mov.u32 	%r33, %tid.z;
	mov.u32 	%r34, %ntid.x;
	mov.u32 	%r35, %ntid.y;
	mad.lo.s32 	%r36, %r33, %r35, %r32;
	mul.lo.s32 	%r18, %r36, %r34;
	add.s32 	%r37, %r18, %r1;
	setp.gt.u32 	%p6, %r37, 31;
	@%p6 bra 	$L__BB25_11;
	ld.shared.u32 	%r38, [%r13+128];
	add.s32 	%r39, %r38, %r51;
	shfl.sync.down.b32	%r40|%p7, %r39, 16, 31, -1;
	add.s32 	%r41, %r40, %r39;
	shfl.sync.down.b32	%r42|%p8, %r41, 8, 31, -1;
	add.s32 	%r43, %r42, %r41;
	shfl.sync.down.b32	%r44|%p9, %r43, 4, 31, -1;
	add.s32 	%r45, %r44, %r43;
	shfl.sync.down.b32	%r46|%p10, %r45, 2, 31, -1;
	add.s32 	%r47, %r46, %r45;
	shfl.sync.down.b32	%r48|%p11, %r47, 1, 31, -1;
	add.s32 	%r51, %r48, %r47;
$L__BB25_11:
	or.b32  	%r49, %r18, %r1;
	setp.ne.s32 	%p12, %r49, 0;
	@%p12 bra 	$L__BB25_13;
	cvta.to.global.u64 	%rd8, %rd2;
	mul.wide.u32 	%rd9, %r2, 4;
	add.s64 	%rd10, %rd8, %rd9;
	st.global.u32 	[%rd10], %r51;
$L__BB25_13:
	ret;

}
	// .globl	_Z7reduce6IiLj128ELb1EEvPT_S1_j
.visible .entry _Z7reduce6IiLj128ELb1EEvPT_S1_j(
	.param .u64 .ptr .align 1 _Z7reduce6IiLj128ELb1EEvPT_S1_j_param_0,
	.param .u64 .ptr .align 1 _Z7reduce6IiLj128ELb1EEvPT_S1_j_param_1,
	.param .u32 _Z7reduce6IiLj128ELb1EEvPT_S1_j_param_2
)
{
	.reg .pred 	%p<12>;
	.reg .b32 	%r<53>;
	.reg .b64 	%rd<11>;

	ld.param.u64 	%rd3, [_Z7reduce6IiLj128ELb1EEvPT_S1_j_param_0];
	ld.param.u64 	%rd2, [_Z7reduce6IiLj128ELb1EEvPT_S1_j_param_1];
	ld.param.u32 	%r19, [_Z7reduce6IiLj128ELb1EEvPT_S1_j_param_2];
	cvta.to.global.u64 	%rd1, %rd3;
	mov.u32 	%r1, %tid.x;
	mov.u32 	%r2, %ctaid.x;
	shl.b32 	%r21, %r2, 8;
	add.s32 	%r47, %r21, %r1;
	setp.ge.u32 	%p1, %r47, %r19;
	mov.b32 	%r48, 0;
	@%p1 bra 	$L__BB26_5;
	mov.u32 	%r23, %nctaid.x;
	shl.b32 	%r4, %r23, 8;
	mov.b32 	%r48, 0;
$L__BB26_2:
	mul.wide.u32 	%rd4, %r47, 4;
	add.s64 	%rd5, %rd1, %rd4;
	ld.global.u32 	%r24, [%rd5];
	add.s32 	%r48, %r24, %r48;
	add.s32 	%r8, %r47, 128;
	setp.ge.u32 	%p2, %r8, %r19;
	@%p2 bra 	$L__BB26_4;
	mul.wide.u32 	%rd6, %r8, 4;
	add.s64 	%rd7, %rd1, %rd6;
	ld.global.u32 	%r25, [%rd7];
	add.s32 	%r48, %r25, %r48;
$L__BB26_4:
	add.s32 	%r47, %r47, %r4;
	setp.lt.u32 	%p3, %r47, %r19;
	@%p3 bra 	$L__BB26_2;
$L__BB26_5:
	shl.b32 	%r26, %r1, 2;
	mov.u32 	%r27, __smem;
	add.s32 	%r13, %r27, %r26;
	st.shared.u32 	[%r13], %r48;
	barrier.sync 	0;
	barrier.sync 	0;
	barrier.sync 	0;
	setp.gt.u32 	%p4, %r1, 63;
	@%p4 bra 	$L__BB26_7;
	ld.shared.u32 	%r28, [%r13+256];
	add.s32 	%r48, %r28, %r48;
	st.shared.u32 	[%r13], %r48;
$L__BB26_7:
	barrier.sync 	0;
	mov.u32 	%r29, %tid.y;
	mov.u32 	%r30, %tid.z;
	mov.u32 	%r31, %ntid.x;
	mov.u32 	%r32, %ntid.y;
	mad.lo.s32 	%r33, %r30, %r32, %r29;
	mul.lo.s32 	%r16, %r33, %r31;
	add.s32 	%r34, %r16, %r1;
	setp.gt.u32 	%p5, %r34, 31;
	@%p5 bra 	$L__BB26_9;
	ld.shared.u32 	%r35, [%r13+128];
	add.s32 	%r36, %r35, %r48;
	shfl.sync.down.b32	%r37|%p6, %r36, 16, 31, -1;
	add.s32 	%r38, %r37, %r36;
	shfl.sync.down.b32	%r39|%p7, %r38, 8, 31, -1;
	add.s32 	%r40, %r39, %r38;
	shfl.sync.down.b32	%r41|%p8, %r40, 4, 31, -1;
	add.s32 	%r42, %r41, %r40;
	shfl.sync.down.b32	%r43|%p9, %r42, 2, 31, -1;
	add.s32 	%r44, %r43, %r42;
	shfl.sync.down.b32	%r45|%p10, %r44, 1, 31, -1;
	add.s32 	%r48, %r45, %r44;
$L__BB26_9:
	or.b32  	%r46, %r16, %r1;
	setp.ne.s32 	%p11, %r46, 0;
	@%p11 bra 	$L__BB26_11;
	cvta.to.global.u64 	%rd8, %rd2;
	mul.wide.u32 	%rd9, %r2, 4;
	add.s64 	%rd10, %rd8, %rd9;
	st.global.u32 	[%rd10], %r48;
$L__BB26_11:
	ret;

}
	// .globl	_Z7reduce6IiLj64ELb1EEvPT_S1_j
.visible .entry _Z7reduce6IiLj64ELb1EEvPT_S1_j(
	.param .u64 .ptr .align 1 _Z7reduce6IiLj64ELb1EEvPT_S1_j_param_0,
	.param .u64 .ptr .align 1 _Z7reduce6IiLj64ELb1EEvPT_S1_j_param_1,
	.param .u32 _Z7reduce6IiLj64ELb1EEvPT_S1_j_param_2
)
{
	.reg .pred 	%p<11>;
	.reg .b32 	%r<49>;
	.reg .b64 	%rd<11>;

	ld.param.u64 	%rd3, [_Z7reduce6IiLj64ELb1EEvPT_S1_j_param_0];
	ld.param.u64 	%rd2, [_Z7reduce6IiLj64ELb1EEvPT_S1_j_param_1];
	ld.param.u32 	%r17, [_Z7reduce6IiLj64ELb1EEvPT_S1_j_param_2];
	cvta.to.global.u64 	%rd1, %rd3;
	mov.u32 	%r1, %tid.x;
	mov.u32 	%r2, %ctaid.x;
	shl.b32 	%r19, %r2, 7;
	add.s32 	%r44, %r19, %r1;
	setp.ge.u32 	%p1, %r44, %r17;
	mov.b32 	%r45, 0;
	@%p1 bra 	$L__BB27_5;
	mov.u32 	%r21, %nctaid.x;
	shl.b32 	%r4, %r21, 7;
	mov.b32 	%r45, 0;
$L__BB27_2:
	mul.wide.u32 	%rd4, %r44, 4;
	add.s64 	%rd5, %rd1, %rd4;
	ld.global.u32 	%r22, [%rd5];
	add.s32 	%r45, %r22, %r45;
	add.s32 	%r8, %r44, 64;
	setp.ge.u32 	%p2, %r8, %r17;
	@%p2 bra 	$L__BB27_4;
	mul.wide.u32 	%rd6, %r8, 4;
	add.s64 	%rd7, %rd1, %rd6;
	ld.global.u32 	%r23, [%rd7];
	add.s32 	%r45, %r23, %r45;
$L__BB27_4:
	add.s32 	%r44, %r44, %r4;
	setp.lt.u32 	%p3, %r44, %r17;
	@%p3 bra 	$L__BB27_2;
$L__BB27_5:
	shl.b32 	%r24, %r1, 2;
	mov.u32 	%r25, __smem;
	add.s32 	%r13, %r25, %r24;
	st.shared.u32 	[%r13], %r45;
	barrier.sync 	0;
	barrier.sync 	0;
	barrier.sync 	0;
	barrier.sync 	0;
	mov.u32 	%r26, %tid.y;
	mov.u32 	%r27, %tid.z;
	mov.u32 	%r28, %ntid.x;
	mov.u32 	%r29, %ntid.y;
	mad.lo.s32 	%r30, %r27, %r29, %r26;
	mul.lo.s32 	%r14, %r30, %r28;
	add.s32 	%r31, %r14, %r1;
	setp.gt.u32 	%p4, %r31, 31;
	@%p4 bra 	$L__BB27_7;
	ld.shared.u32 	%r32, [%r13+128];
	add.s32 	%r33, %r32, %r45;
	shfl.sync.down.b32	%r34|%p5, %r33, 16, 31, -1;
	add.s32 	%r35, %r34, %r33;
	shfl.sync.down.b32	%r36|%p6, %r35, 8, 31, -1;
	add.s32 	%r37, %r36, %r35;
	shfl.sync.down.b32	%r38|%p7, %r37, 4, 31, -1;
	add.s32 	%r39, %r38, %r37;
	shfl.sync.down.b32	%r40|%p8, %r39, 2, 31, -1;
	add.s32 	%r41, %r40, %r39;
	shfl.sync.down.b32	%r42|%p9, %r41, 1, 31, -1;
	add.s32 	%r45, %r42, %r41;
$L__BB27_7:
	or.b32  	%r43, %r14, %r1;
	setp.ne.s32 	%p10, %r43, 0;
	@%p10 bra 	$L__BB27_9;
	cvta.to.global.u64 	%rd8, %rd2;
	mul.wide.u32 	%rd9, %r2, 4;
	add.s64 	%rd10, %rd8, %rd9;
	st.global.u32 	[%rd10], %r45;
$L__BB27_9:
	ret;

}
	// .globl	_Z7reduce6IiLj32ELb1EEvPT_S1_j
.visible .entry _Z7reduce6IiLj32ELb1EEvPT_S1_j(
	.param .u64 .ptr .align 1 _Z7reduce6IiLj32ELb1EEvPT_S1_j_param_0,
	.param .u64 .ptr .align 1 _Z7reduce6IiLj32ELb1EEvPT_S1_j_param_1,
	.param .u32 _Z7reduce6IiLj32ELb1EEvPT_S1_j_param_2
)
{
	.reg .pred 	%p<11>;
	.reg .b32 	%r<47>;
	.reg .b64 	%rd<11>;

	ld.param.u64 	%rd3, [_Z7reduce6IiLj32ELb1EEvPT_S1_j_param_0];
	ld.param.u64 	%rd2, [_Z7reduce6IiLj32ELb1EEvPT_S1_j_param_1];
	ld.param.u32 	%r16, [_Z7reduce6IiLj32ELb1EEvPT_S1_j_param_2];
	cvta.to.global.u64 	%rd1, %rd3;
	mov.u32 	%r1, %tid.x;
	mov.u32 	%r2, %ctaid.x;
	shl.b32 	%r18, %r2, 6;
	add.s32 	%r42, %r18, %r1;
	setp.ge.u32 	%p1, %r42, %r16;
	mov.b32 	%r43, 0;
	@%p1 bra 	$L__BB28_5;
	mov.u32 	%r20, %nctaid.x;
	shl.b32 	%r4, %r20, 6;
	mov.b32 	%r43, 0;
$L__BB28_2:
	mul.wide.u32 	%rd4, %r42, 4;
	add.s64 	%rd5, %rd1, %rd4;
	ld.global.u32 	%r21, [%rd5];
	add.s32 	%r43, %r21, %r43;
	add.s32 	%r8, %r42, 32;
	setp.ge.u32 	%p2, %r8, %r16;
	@%p2 bra 	$L__BB28_4;
	mul.wide.u32 	%rd6, %r8, 4;
	add.s64 	%rd7, %rd1, %rd6;
	ld.global.u32 	%r22, [%rd7];
	add.s32 	%r43, %r22, %r43;
$L__BB28_4:
	add.s32 	%r42, %r42, %r4;
	setp.lt.u32 	%p3, %r42, %r16;
	@%p3 bra 	$L__BB28_2;
$L__BB28_5:
	shl.b32 	%r23, %r1, 2;
	mov.u32 	%r24, __smem;
	add.s32 	%r25, %r24, %r23;
	st.shared.u32 	[%r25], %r43;
	barrier.sync 	0;
	barrier.sync 	0;
	barrier.sync 	0;
	barrier.sync 	0;
	mov.u32 	%r26, %tid.y;
	mov.u32 	%r27, %tid.z;
	mov.u32 	%r28, %ntid.x;
	mov.u32 	%r29, %ntid.y;
	mad.lo.s32 	%r30, %r27, %r29, %r26;
	mul.lo.s32 	%r13, %r30, %r28;
	add.s32 	%r31, %r13, %r1;
	setp.gt.u32 	%p4, %r31, 31;
	@%p4 bra 	$L__BB28_7;
	shfl.sync.down.b32	%r32|%p5, %r43, 16, 31, -1;
	add.s32 	%r33, %r32, %r43;
	shfl.sync.down.b32	%r34|%p6, %r33, 8, 31, -1;
	add.s32 	%r35, %r34, %r33;
	shfl.sync.down.b32	%r36|%p7, %r35, 4, 31, -1;
	add.s32 	%r37, %r36, %r35;
	shfl.sync.down.b32	%r38|%p8, %r37, 2, 31, -1;
	add.s32 	%r39, %r38, %r37;
	shfl.sync.down.b32	%r40|%p9, %r39, 1, 31, -1;
	add.s32 	%r43, %r40, %r39;
$L__BB28_7:
	or.b32  	%r41, %r13, %r1;
	setp.ne.s32 	%p10, %r41, 0;
	@%p10 bra 	$L__BB28_9;
	cvta.to.global.u64 	%rd8, %rd2;
	mul.wide.u32 	%rd9, %r2, 4;
	add.s64 	%rd10, %rd8, %rd9;
	st.global.u32 	[%rd10], %r43;
$L__BB28_9:
	ret;

}
	// .globl	_Z7reduce6IiLj16ELb1EEvPT_S1_j
.visible .entry _Z7reduce6IiLj16ELb1EEvPT_S1_j(
	.param .u64 .ptr .align 1 _Z7reduce6IiLj16ELb1EEvPT_S1_j_param_0,
	.param .u64 .ptr .align 1 _Z7reduce6IiLj16ELb1EEvPT_S1_j_param_1,
	.param .u32 _Z7reduce6IiLj16ELb1EEvPT_S1_j_param_2
)
{
	.reg .pred 	%p<11>;
	.reg .b32 	%r<47>;
	.reg .b64 	%rd<11>;

	ld.param.u64 	%rd3, [_Z7reduce6IiLj16ELb1EEvPT_S1_j_param_0];
	ld.param.u64 	%rd2, [_Z7reduce6IiLj16ELb1EEvPT_S1_j_param_1];
	ld.param.u32 	%r16, [_Z7reduce6IiLj16ELb1EEvPT_S1_j_param_2];
	cvta.to.global.u64 	%rd1, %rd3;
	mov.u32 	%r1, %tid.x;
	mov.u32 	%r2, %ctaid.x;
	shl.b32 	%r18, %r2, 5;
	add.s32 	%r42, %r18, %r1;
	setp.ge.u32 	%p1, %r42, %r16;
	mov.b32 	%r43, 0;
	@%p1 bra 	$L__BB29_5;
	mov.u32 	%r20, %nctaid.x;
	shl.b32 	%r4, %r20, 5;
	mov.b32 	%r43, 0;
$L__BB29_2:
	mul.wide.u32 	%rd4, %r42, 4;
	add.s64 	%rd5, %rd1, %rd4;
	ld.global.u32 	%r21, [%rd5];
	add.s32 	%r43, %r21, %r43;
	add.s32 	%r8, %r42, 16;
	setp.ge.u32 	%p2, %r8, %r16;
	@%p2 bra 	$L__BB29_4;
	mul.wide.u32 	%rd6, %r8, 4;
	add.s64 	%rd7, %rd1, %rd6;
	ld.global.u32 	%r22, [%rd7];
	add.s32 	%r43, %r22, %r43;
$L__BB29_4:
	add.s32 	%r42, %r42, %r4;
	setp.lt.u32 	%p3, %r42, %r16;
	@%p3 bra 	$L__BB29_2;
$L__BB29_5:
	shl.b32 	%r23, %r1, 2;
	mov.u32 	%r24, __smem;
	add.s32 	%r25, %r24, %r23;
	st.shared.u32 	[%r25], %r43;
	barrier.sync 	0;
	barrier.sync 	0;
	barrier.sync 	0;
	barrier.sync 	0;
	mov.u32 	%r26, %tid.y;
	mov.u32 	%r27, %tid.z;
	mov.u32 	%r28, %ntid.x;
	mov.u32 	%r29, %ntid.y;
	mad.lo.s32 	%r30, %r27, %r29, %r26;
	mul.lo.s32 	%r13, %r30, %r28;
	add.s32 	%r31, %r13, %r1;
	setp.gt.u32 	%p4, %r31, 31;
	@%p4 bra 	$L__BB29_7;
	shfl.sync.down.b32	%r32|%p5, %r43, 16, 31, -1;
	add.s32 	%r33, %r32, %r43;
	shfl.sync.down.b32	%r34|%p6, %r33, 8, 31, -1;
	add.s32 	%r35, %r34, %r33;
	shfl.sync.down.b32	%r36|%p7, %r35, 4, 31, -1;
	add.s32 	%r37, %r36, %r35;
	shfl.sync.down.b32	%r38|%p8, %r37, 2, 31, -1;
	add.s32 	%r39, %r38, %r37;
	shfl.sync.down.b32	%r40|%p9, %r39, 1, 31, -1;
	add.s32 	%r43, %r40, %r39;
$L__BB29_7:
	or.b32  	%r41, %r13, %r1;
	setp.ne.s32 	%p10, %r41, 0;
	@%p10 bra 	$L__BB29_9;
	cvta.to.global.u64 	%rd8, %rd2;
	mul.wide.u32 	%rd9, %r2, 4;
	add.s64 	%rd10, %rd8, %rd9;
	st.global.u32 	[%rd10], %r43;
$L__BB29_9:
	ret;

}
	// .globl	_Z7reduce6IiLj8ELb1EEvPT_S1_j
.visible .entry _Z7reduce6IiLj8ELb1EEvPT_S1_j(
	.param .u64 .ptr .align 1 _Z7reduce6IiLj8ELb1EEvPT_S1_j_param_0,
	.param .u64 .ptr .align 1 _Z7reduce6IiLj8ELb1EEvPT_S1_j_param_1,
	.param .u32 _Z7reduce6IiLj8ELb1EEvPT_S1_j_param_2
)
{
	.reg .pred 	%p<11>;
	.reg .b32 	%r<47>;
	.reg .b64 	%rd<11>;

	ld.param.u64 	%rd3, [_Z7reduce6IiLj8ELb1EEvPT_S1_j_param_0];
	ld.param.u64 	%rd2, [_Z7reduce6IiLj8ELb1EEvPT_S1_j_param_1];
	ld.param.u32 	%r16, [_Z7reduce6IiLj8ELb1EEvPT_S1_j_param_2];
	cvta.to.global.u64 	%rd1, %rd3;
	mov.u32 	%r1, %tid.x;
	mov.u32 	%r2, %ctaid.x;
	shl.b32 	%r18, %r2, 4;
	add.s32 	%r42, %r18, %r1;
	setp.ge.u32 	%p1, %r42, %r16;
	mov.b32 	%r43, 0;
	@%p1 bra 	$L__BB30_5;
	mov.u32 	%r20, %nctaid.x;
	shl.b32 	%r4, %r20, 4;
	mov.b32 	%r43, 0;
$L__BB30_2:
	mul.wide.u32 	%rd4, %r42, 4;
	add.s64 	%rd5, %rd1, %rd4;
	ld.global.u32 	%r21, [%rd5];
	add.s32 	%r43, %r21, %r43;
	add.s32 	%r8, %r42, 8;
	setp.ge.u32 	%p2, %r8, %r16;
	@%p2 bra 	$L__BB30_4;
	mul.wide.u32 	%rd6, %r8, 4;
	add.s64 	%rd7, %rd1, %rd6;
	ld.global.u32 	%r22, [%rd7];
	add.s32 	%r43, %r22, %r43;
$L__BB30_4:
	add.s32 	%r42, %r42, %r4;
	setp.lt.u32 	%p3, %r42, %r16;
	@%p3 bra 	$L__BB30_2;
$L__BB30_5:
	shl.b32 	%r23, %r1, 2;
	mov.u32 	%r24, __smem;
	add.s32 	%r25, %r24, %r23;
	st.shared.u32 	[%r25], %r43;
	barrier.sync 	0;
	barrier.sync 	0;
	barrier.sync 	0;
	barrier.sync 	0;
	mov.u32 	%r26, %tid.y;
	mov.u32 	%r27, %tid.z;
	mov.u32 	%r28, %ntid.x;
	mov.u32 	%r29, %ntid.y;
	mad.lo.s32 	%r30, %r27, %r29, %r26;
	mul.lo.s32 	%r13, %r30, %r28;
	add.s32 	%r31, %r13, %r1;
	setp.gt.u32 	%p4, %r31, 31;
	@%p4 bra 	$L__BB30_7;
	shfl.sync.down.b32	%r32|%p5, %r43, 16, 31, -1;
	add.s32 	%r33, %r32, %r43;
	shfl.sync.down.b32	%r34|%p6, %r33, 8, 31, -1;
	add.s32 	%r35, %r34, %r33;
	shfl.sync.down.b32	%r36|%p7, %r35, 4, 31, -1;
	add.s32 	%r37, %r36, %r35;
	shfl.sync.down.b32	%r38|%p8, %r37, 2, 31, -1;
	add.s32 	%r39, %r38, %r37;
	shfl.sync.down.b32	%r40|%p9, %r39, 1, 31, -1;
	add.s32 	%r43, %r40, %r39;
$L__BB30_7:
	or.b32  	%r41, %r13, %r1;
	setp.ne.s32 	%p10, %r41, 0;
	@%p10 bra 	$L__BB30_9;
	cvta.to.global.u64 	%rd8, %rd2;
	mul.wide.u32 	%rd9, %r2, 4;
	add.s64 	%rd10, %rd8, %rd9;
	st.global.u32 	[%rd10], %r43;
$L__BB30_9:
	ret;

}
	// .globl	_Z7reduce6IiLj4ELb1EEvPT_S1_j
.visible .entry _Z7reduce6IiLj4ELb1EEvPT_S1_j(
	.param .u64 .ptr .align 1 _Z7reduce6IiLj4ELb1EEvPT_S1_j_param_0,
	.param .u64 .ptr .align 1 _Z7reduce6IiLj4ELb1EEvPT_S1_j_param_1,
	.param .u32 _Z7reduce6IiLj4ELb1EEvPT_S1_j_param_2
)
{
	.reg .pred 	%p<11>;
	.reg .b32 	%r<47>;
	.reg .b64 	%rd<11>;

	ld.param.u64 	%rd3, [_Z7reduce6IiLj4ELb1EEvPT_S1_j_param_0];
	ld.param.u64 	%rd2, [_Z7reduce6IiLj4ELb1EEvPT_S1_j_param_1];
	ld.param.u32 	%r16, [_Z7reduce6IiLj4ELb1EEvPT_S1_j_param_2];
	cvta.to.global.u64 	%rd1, %rd3;
	mov.u32 	%r1, %tid.x;
	mov.u32 	%r2, %ctaid.x;
	shl.b32 	%r18, %r2, 3;
	add.s32 	%r42, %r18, %r1;
	setp.ge.u32 	%p1, %r42, %r16;
	mov.b32 	%r43, 0;
	@%p1 bra 	$L__BB31_5;
	mov.u32 	%r20, %nctaid.x;
	shl.b32 	%r4, %r20, 3;
	mov.b32 	%r43, 0;
$L__BB31_2:
	mul.wide.u32 	%rd4, %r42, 4;
	add.s64 	%rd5, %rd1, %rd4;
	ld.global.u32 	%r21, [%rd5];
	add.s32 	%r43, %r21, %r43;
	add.s32 	%r8, %r42, 4;
	setp.ge.u32 	%p2, %r8, %r16;
	@%p2 bra 	$L__BB31_4;
	mul.wide.u32 	%rd6, %r8, 4;
	add.s64 	%rd7, %rd1, %rd6;
	ld.global.u32 	%r22, [%rd7];
	add.s32 	%r43, %r22, %r43;
$L__BB31_4:
	add.s32 	%r42, %r42, %r4;
	setp.lt.u32 	%p3, %r42, %r16;
	@%p3 bra 	$L__BB31_2;
$L__BB31_5:
	shl.b32 	%r23, %r1, 2;
	mov.u32 	%r24, __smem;
	add.s32 	%r25, %r24, %r23;
	st.shared.u32 	[%r25], %r43;
	barrier.sync 	0;
	barrier.sync 	0;
	barrier.sync 	0;
	barrier.sync 	0;
	mov.u32 	%r26, %tid.y;
	mov.u32 	%r27, %tid.z;
	mov.u32 	%r28, %ntid.x;
	mov.u32 	%r29, %ntid.y;
	mad.lo.s32 	%r30, %r27, %r29, %r26;
	mul.lo.s32 	%r13, %r30, %r28;
	add.s32 	%r31, %r13, %r1;
	setp.gt.u32 	%p4, %r31, 31;
	@%p4 bra 	$L__BB31_7;
	shfl.sync.down.b32	%r32|%p5, %r43, 16, 31, -1;
	add.s32 	%r33, %r32, %r43;
	shfl.sync.down.b32	%r34|%p6, %r33, 8, 31, -1;
	add.s32 	%r35, %r34, %r33;
	shfl.sync.down.b32	%r36|%p7, %r35, 4, 31, -1;
	add.s32 	%r37, %r36, %r35;
	shfl.sync.down.b32	%r38|%p8, %r37, 2, 31, -1;
	add.s32 	%r39, %r38, %r37;
	shfl.sync.down.b32	%r40|%p9, %r39, 1, 31, -1;
	add.s32 	%r43, %r40, %r39;
$L__BB31_7:
	or.b32  	%r41, %r13, %r1;
	setp.ne.s32 	%p10, %r41, 0;
	@%p10 bra 	$L__BB31_9;
	cvta.to.global.u64 	%rd8, %rd2;
	mul.wide.u32 	%rd9, %r2, 4;
	add.s64 	%rd10, %rd8, %rd9;
	st.global.u32 	[%rd10], %r43;
$L__BB31_9:
	ret;

}
	// .globl	_Z7reduce6IiLj2ELb1EEvPT_S1_j
.visible .entry _Z7reduce6IiLj2ELb1EEvPT_S1_j(
	.param .u64 .ptr .align 1 _Z7reduce6IiLj2ELb1EEvPT_S1_j_param_0,
	.param .u64 .ptr .align 1 _Z7reduce6IiLj2ELb1EEvPT_S1_j_param_1,
	.param .u32 _Z7reduce6IiLj2ELb1EEvPT_S1_j_param_2
)
{
	.reg .pred 	%p<11>;
	.reg .b32 	%r<47>;
	.reg .b64 	%rd<11>;

	ld.param.u64 	%rd3, [_Z7reduce6IiLj2ELb1EEvPT_S1_j_param_0];
	ld.param.u64 	%rd2, [_Z7reduce6IiLj2ELb1EEvPT_S1_j_param_1];
	ld.param.u32 	%r16, [_Z7reduce6IiLj2ELb1EEvPT_S1_j_param_2];
	cvta.to.global.u64 	%rd1, %rd3;
	mov.u32 	%r1, %tid.x;
	mov.u32 	%r2, %ctaid.x;
	shl.b32 	%r18, %r2, 2;
	add.s32 	%r42, %r18, %r1;
	setp.ge.u32 	%p1, %r42, %r16;
	mov.b32 	%r43, 0;
	@%p1 bra 	$L__BB32_5;
	mov.u32 	%r20, %nctaid.x;
	shl.b32 	%r4, %r20, 2;
	mov.b32 	%r43, 0;
$L__BB32_2:
	mul.wide.u32 	%rd4, %r42, 4;
	add.s64 	%rd5, %rd1, %rd4;
	ld.global.u32 	%r21, [%rd5];
	add.s32 	%r43, %r21, %r43;
	add.s32 	%r8, %r42, 2;
	setp.ge.u32 	%p2, %r8, %r16;
	@%p2 bra 	$L__BB32_4;
	mul.wide.u32 	%rd6, %r8, 4;
	add.s64 	%rd7, %rd1, %rd6;
	ld.global.u32 	%r22, [%rd7];
	add.s32 	%r43, %r22, %r43;
$L__BB32_4:
	add.s32 	%r42, %r42, %r4;
	setp.lt.u32 	%p3, %r42, %r16;
	@%p3 bra 	$L__BB32_2;
$L__BB32_5:
	shl.b32 	%r23, %r1, 2;
	mov.u32 	%r24, __smem;
	add.s32 	%r25, %r24, %r23;
	st.shared.u32 	[%r25], %r43;
	barrier.sync 	0;
	barrier.sync 	0;
	barrier.sync 	0;
	barrier.sync 	0;
	mov.u32 	%r26, %tid.y;
	mov.u32 	%r27, %tid.z;
	mov.u32 	%r28, %ntid.x;
	mov.u32 	%r29, %ntid.y;
	mad.lo.s32 	%r30, %r27, %r29, %r26;
	mul.lo.s32 	%r13, %r30, %r28;
	add.s32 	%r31, %r13, %r1;
	setp.gt.u32 	%p4, %r31, 31;
	@%p4 bra 	$L__BB32_7;
	shfl.sync.down.b32	%r32|%p5, %r43, 16, 31, -1;
	add.s32 	%r33, %r32, %r43;
	shfl.sync.down.b32	%r34|%p6, %r33, 8, 31, -1;
	add.s32 	%r35, %r34, %r33;
	shfl.sync.down.b32	%r36|%p7, %r35, 4, 31, -1;
	add.s32 	%r37, %r36, %r35;
	shfl.sync.down.b32	%r38|%p8, %r37, 2, 31, -1;
	add.s32 	%r39, %r38, %r37;
	shfl.sync.down.b32	%r40|%p9, %r39, 1, 31, -1;
	add.s32 	%r43, %r40, %r39;
$L__BB32_7:
	or.b32  	%r41, %r13, %r1;
	setp.ne.s32 	%p10, %r41, 0;
	@%p10 bra 	$L__BB32_9;
	cvta.to.global.u64 	%rd8, %rd2;
	mul.wide.u32 	%rd9, %r2, 4;
	add.s64 	%rd10, %rd8, %rd9;
	st.global.u32 	[%rd10], %r43;
$L__BB32_9:
	ret;

}
	// .globl	_Z7reduce6IiLj1ELb1EEvPT_S1_j
.visible .entry _Z7reduce6IiLj1ELb1EEvPT_S1_j(
	.param .u64 .ptr .align 1 _Z7reduce6IiLj1ELb1EEvPT_S1_j_param_0,
	.param .u64 .ptr .align 1 _Z7reduce6IiLj1ELb1EEvPT_S1_j_param_1,
	.param .u32 _Z7reduce6IiLj1ELb1EEvPT_S1_j_param_2
)
{
	.reg .pred 	%p<11>;
	.reg .b32 	%r<47>;
	.reg .b64 	%rd<9>;

	ld.param.u64 	%rd3, [_Z7reduce6IiLj1ELb1EEvPT_S1_j_param_0];
	ld.param.u64 	%rd4, [_Z7reduce6IiLj1ELb1EEvPT_S1_j_param_1];
	ld.param.u32 	%r15, [_Z7reduce6IiLj1ELb1EEvPT_S1_j_param_2];
	mov.u32 	%r1, %tid.x;
	mov.u32 	%r2, %ctaid.x;
	shl.b32 	%r17, %r2, 1;
	add.s32 	%r42, %r17, %r1;
	setp.ge.u32 	%p1, %r42, %r15;
	mov.b32 	%r43, 0;
	@%p1 bra 	$L__BB33_5;
	mov.u32 	%r19, %nctaid.x;
	shl.b32 	%r4, %r19, 1;
	cvta.to.global.u64 	%rd1, %rd3;
	mov.b32 	%r43, 0;
$L__BB33_2:
	mul.wide.u32 	%rd5, %r42, 4;
	add.s64 	%rd2, %rd1, %rd5;
	ld.global.u32 	%r20, [%rd2];
	add.s32 	%r43, %r20, %r43;
	add.s32 	%r21, %r42, 1;
	setp.ge.u32 	%p2, %r21, %r15;
	@%p2 bra 	$L__BB33_4;
	ld.global.u32 	%r22, [%rd2+4];
	add.s32 	%r43, %r22, %r43;
$L__BB33_4:
	add.s32 	%r42, %r42, %r4;
	setp.lt.u32 	%p3, %r42, %r15;
	@%p3 bra 	$L__BB33_2;
$L__BB33_5:
	shl.b32 	%r23, %r1, 2;
	mov.u32 	%r24, __smem;
	add.s32 	%r25, %r24, %r23;
	st.shared.u32 	[%r25], %r43;
	barrier.sync 	0;
	barrier.sync 	0;
	barrier.sync 	0;
	barrier.sync 	0;
	mov.u32 	%r26, %tid.y;
	mov.u32 	%r27, %tid.z;
	mov.u32 	%r28, %ntid.x;
	mov.u32 	%r29, %ntid.y;
	mad.lo.s32 	%r30, %r27, %r29, %r26;
	mul.lo.s32 	%r12, %r30, %r28;
	add.s32 	%r31, %r12, %r1;
	setp.gt.u32 	%p4, %r31, 31;
	@%p4 bra 	$L__BB33_7;
	shfl.sync.down.b32	%r32|%p5, %r43, 16, 31, -1;
	add.s32 	%r33, %r32, %r43;
	shfl.sync.down.b32	%r34|%p6, %r33, 8, 31, -1;
	add.s32 	%r35, %r34, %r33;
	shfl.sync.down.b32	%r36|%p7, %r35, 4, 31, -1;
	add.s32 	%r37, %r36, %r35;
	shfl.sync.down.b32	%r38|%p8, %r37, 2, 31, -1;
	add.s32 	%r39, %r38, %r37;
	shfl.sync.down.b32	%r40|%p9, %r39, 1, 31, -1;
	add.s32 	%r43, %r40, %r39;
$L__BB33_7:
	or.b32  	%r41, %r12, %r1;
	setp.ne.s32 	%p10, %r41, 0;
	@%p10 bra 	$L__BB33_9;
	cvta.to.global.u64 	%rd6, %rd4;
	mul.wide.u32 	%rd7, %r2, 4;
	add.s64 	%rd8, %rd6, %rd7;
	st.global.u32 	[%rd8], %r43;
$L__BB33_9:
	ret;

}
	// .globl	_Z7reduce6IiLj512ELb0EEvPT_S1_j
.visible .entry _Z7reduce6IiLj512ELb0EEvPT_S1_j(
	.param .u64 .ptr .align 1 _Z7reduce6IiLj512ELb0EEvPT_S1_j_param_0,
	.param .u64 .ptr .align 1 _Z7reduce6IiLj512ELb0EEvPT_S1_j_param_1,
	.param .u32 _Z7reduce6IiLj512ELb0EEvPT_S1_j_param_2
)
{
	.reg .pred 	%p<13>;
	.reg .b32 	%r<56>;
	.reg .b64 	%rd<9>;

	ld.param.u64 	%rd2, [_Z7reduce6IiLj512ELb0EEvPT_S1_j_param_0];
	ld.param.u64 	%rd3, [_Z7reduce6IiLj512ELb0EEvPT_S1_j_param_1];
	ld.param.u32 	%r20, [_Z7reduce6IiLj512ELb0EEvPT_S1_j_param_2];
	mov.u32 	%r1, %tid.x;
	mov.u32 	%r2, %ctaid.x;
	shl.b32 	%r22, %r2, 9;
	add.s32 	%r49, %r22, %r1;
	setp.ge.u32 	%p1, %r49, %r20;
	mov.b32 	%r51, 0;
	@%p1 bra 	$L__BB34_3;
	mov.u32 	%r24, %nctaid.x;
	shl.b32 	%r4, %r24, 9;
	cvta.to.global.u64 	%rd1, %rd2;
	mov.b32 	%r51, 0;
$L__BB34_2:
	mul.wide.u32 	%rd4, %r49, 4;
	add.s64 	%rd5, %rd1, %rd4;
	ld.global.u32 	%r25, [%rd5];
	add.s32 	%r51, %r25, %r51;
	add.s32 	%r49, %r49, %r4;
	setp.lt.u32 	%p2, %r49, %r20;
	@%p2 bra 	$L__BB34_2;
$L__BB34_3:
	shl.b32 	%r26, %r1, 2;
	mov.u32 	%r27, __smem;
	add.s32 	%r10, %r27, %r26;
	st.shared.u32 	[%r10], %r51;
	barrier.sync 	0;
	setp.gt.u32 	%p3, %r1, 255;
	@%p3 bra 	$L__BB34_5;
	ld.shared.u32 	%r28, [%r10+1024];
	add.s32 	%r51, %r28, %r51;
	st.shared.u32 	[%r10], %r51;
$L__BB34_5:
	barrier.sync 	0;
	setp.gt.u32 	%p4, %r1, 127;
	@%p4 bra 	$L__BB34_7;
	ld.shared.u32 	%r29, [%r10+512];
	add.s32 	%r51, %r29, %r51;
	st.shared.u32 	[%r10], %r51;
$L__BB34_7:
	barrier.sync 	0;
	setp.gt.u32 	%p5, %r1, 63;
	@%p5 bra 	$L__BB34_9;
	ld.shared.u32 	%r30, [%r10+256];
	add.s32 	%r51, %r30, %r51;
	st.shared.u32 	[%r10], %r51;
$L__BB34_9:
	barrier.sync 	0;
	mov.u32 	%r31, %tid.y;
	mov.u32 	%r32, %tid.z;
	mov.u32 	%r33, %ntid.x;
	mov.u32 	%r34, %ntid.y;
	mad.lo.s32 	%r35, %r32, %r34, %r31;
	mul.lo.s32 	%r17, %r35, %r33;
	add.s32 	%r36, %r17, %r1;
	setp.gt.u32 	%p6, %r36, 31;
	@%p6 bra 	$L__BB34_11;
	ld.shared.u32 	%r37, [%r10+128];
	add.s32 	%r38, %r37, %r51;
	shfl.sync.down.b32	%r39|%p7, %r38, 16, 31, -1;
	add.s32 	%r40, %r39, %r38;
	shfl.sync.down.b32	%r41|%p8, %r40, 8, 31, -1;
	add.s32 	%r42, %r41, %r40;
	shfl.sync.down.b32	%r43|%p9, %r42, 4, 31, -1;
	add.s32 	%r44, %r43, %r42;
	shfl.sync.down.b32	%r45|%p10, %r44, 2, 31, -1;
	add.s32 	%r46, %r45, %r44;
	shfl.sync.down.b32	%r47|%p11, %r46, 1, 31, -1;
	add.s32 	%r51, %r47, %r46;
$L__BB34_11:
	or.b32  	%r48, %r17, %r1;
	setp.ne.s32 	%p12, %r48, 0;
	@%p12 bra 	$L__BB34_13;
	cvta.to.global.u64 	%rd6, %rd3;
	mul.wide.u32 	%rd7, %r2, 4;
	add.s64 	%rd8, %rd6, %rd7;
	st.global.u32 	[%rd8], %r51;
$L__BB34_13:
	ret;

}
	// .globl	_Z7reduce6IiLj256ELb0EEvPT_S1_j
.visible .entry _Z7reduce6IiLj256ELb0EEvPT_S1_j(
	.param .u64 .ptr .align 1 _Z7reduce6IiLj256ELb0EEvPT_S1_j_param_0,
	.param .u64 .ptr .align 1 _Z7reduce6IiLj256ELb0EEvPT_S1_j_param_1,
	.param .u32 _Z7reduce6IiLj256ELb0EEvPT_S1_j_param_2
)
{
	.reg .pred 	%p<12>;
	.reg .b32 	%r<52>;
	.reg .b64 	%rd<9>;

	ld.param.u64 	%rd2, [_Z7reduce6IiLj256ELb0EEvPT_S1_j_param_0];
	ld.param.u64 	%rd3, [_Z7reduce6IiLj256ELb0EEvPT_S1_j_param_1];
	ld.param.u32 	%r18, [_Z7reduce6IiLj256ELb0EEvPT_S1_j_param_2];
	mov.u32 	%r1, %tid.x;
	mov.u32 	%r2, %ctaid.x;
	shl.b32 	%r20, %r2, 8;
	add.s32 	%r46, %r20, %r1;
	setp.ge.u32 	%p1, %r46, %r18;
	mov.b32 	%r48, 0;
	@%p1 bra 	$L__BB35_3;
	mov.u32 	%r22, %nctaid.x;
	shl.b32 	%r4, %r22, 8;
	cvta.to.global.u64 	%rd1, %rd2;
	mov.b32 	%r48, 0;
$L__BB35_2:
	mul.wide.u32 	%rd4, %r46, 4;
	add.s64 	%rd5, %rd1, %rd4;
	ld.global.u32 	%r23, [%rd5];
	add.s32 	%r48, %r23, %r48;
	add.s32 	%r46, %r46, %r4;
	setp.lt.u32 	%p2, %r46, %r18;
	@%p2 bra 	$L__BB35_2;
$L__BB35_3:
	shl.b32 	%r24, %r1, 2;
	mov.u32 	%r25, __smem;
	add.s32 	%r10, %r25, %r24;
	st.shared.u32 	[%r10], %r48;
	barrier.sync 	0;
	barrier.sync 	0;
	setp.gt.u32 	%p3, %r1, 127;
	@%p3 bra 	$L__BB35_5;
	ld.shared.u32 	%r26, [%r10+512];
	add.s32 	%r48, %r26, %r48;
	st.shared.u32 	[%r10], %r48;
$L__BB35_5:
	barrier.sync 	0;
	setp.gt.u32 	%p4, %r1, 63;
	@%p4 bra 	$L__BB35_7;
	ld.shared.u32 	%r27, [%r10+256];
	add.s32 	%r48, %r27, %r48;
	st.shared.u32 	[%r10], %r48;
$L__BB35_7:
	barrier.sync 	0;
	mov.u32 	%r28, %tid.y;
	mov.u32 	%r29, %tid.z;
	mov.u32 	%r30, %ntid.x;
	mov.u32 	%r31, %ntid.y;
	mad.lo.s32 	%r32, %r29, %r31, %r28;
	mul.lo.s32 	%r15, %r32, %r30;
	add.s32 	%r33, %r15, %r1;
	setp.gt.u32 	%p5, %r33, 31;
	@%p5 bra 	$L__BB35_9;
	ld.shared.u32 	%r34, [%r10+128];
	add.s32 	%r35, %r34, %r48;
	shfl.sync.down.b32	%r36|%p6, %r35, 16, 31, -1;
	add.s32 	%r37, %r36, %r35;
	shfl.sync.down.b32	%r38|%p7, %r37, 8, 31, -1;
	add.s32 	%r39, %r38, %r37;
	shfl.sync.down.b32	%r40|%p8, %r39, 4, 31, -1;
	add.s32 	%r41, %r40, %r39;
	shfl.sync.down.b32	%r42|%p9, %r41, 2, 31, -1;
	add.s32 	%r43, %r42, %r41;
	shfl.sync.down.b32	%r44|%p10, %r43, 1, 31, -1;
	add.s32 	%r48, %r44, %r43;
$L__BB35_9:
	or.b32  	%r45, %r15, %r1;
	setp.ne.s32 	%p11, %r45, 0;
	@%p11 bra 	$L__BB35_11;
	cvta.to.global.u64 	%rd6, %rd3;
	mul.wide.u32 	%rd7, %r2, 4;
	add.s64 	%rd8, %rd6, %rd7;
	st.global.u32 	[%rd8], %r48;
$L__BB35_11:
	ret;

}
	// .globl	_Z7reduce6IiLj128ELb0EEvPT_S1_j
.visible .entry _Z7reduce6IiLj128ELb0EEvPT_S1_j(
	.param .u64 .ptr .align 1 _Z7reduce6IiLj128ELb0EEvPT_S1_j_param_0,
	.param .u64 .ptr .align 1 _Z7reduce6IiLj128ELb0EEvPT_S1_j_param_1,
	.param .u32 _Z7reduce6IiLj128ELb0EEvPT_S1_j_param_2
)
{
	.reg .pred 	%p<11>;
	.reg .b32 	%r<48>;
	.reg .b64 	%rd<9>;

	ld.param.u64 	%rd2, [_Z7reduce6IiLj128ELb0EEvPT_S1_j_param_0];
	ld.param.u64 	%rd3, [_Z7reduce6IiLj128ELb0EEvPT_S1_j_param_1];
	ld.param.u32 	%r16, [_Z7reduce6IiLj128ELb0EEvPT_S1_j_param_2];
	mov.u32 	%r1, %tid.x;
	mov.u32 	%r2, %ctaid.x;
	shl.b32 	%r18, %r2, 7;
	add.s32 	%r43, %r18, %r1;
	setp.ge.u32 	%p1, %r43, %r16;
	mov.b32 	%r45, 0;
	@%p1 bra 	$L__BB36_3;
	mov.u32 	%r20, %nctaid.x;
	shl.b32 	%r4, %r20, 7;
	cvta.to.global.u64 	%rd1, %rd2;
	mov.b32 	%r45, 0;
$L__BB36_2:
	mul.wide.u32 	%rd4, %r43, 4;
	add.s64 	%rd5, %rd1, %rd4;
	ld.global.u32 	%r21, [%rd5];
	add.s32 	%r45, %r21, %r45;
	add.s32 	%r43, %r43, %r4;
	setp.lt.u32 	%p2, %r43, %r16;
	@%p2 bra 	$L__BB36_2;
$L__BB36_3:
	shl.b32 	%r22, %r1, 2;
	mov.u32 	%r23, __smem;
	add.s32 	%r10, %r23, %r22;
	st.shared.u32 	[%r10], %r45;
	barrier.sync 	0;
	barrier.sync 	0;
	barrier.sync 	0;
	setp.gt.u32 	%p3, %r1, 63;
	@%p3 bra 	$L__BB36_5;
	ld.shared.u32 	%r24, [%r10+256];
	add.s32 	%r45, %r24, %r45;
	st.shared.u32 	[%r10], %r45;
$L__BB36_5:
	barrier.sync 	0;
	mov.u32 	%r25, %tid.y;
	mov.u32 	%r26, %tid.z;
	mov.u32 	%r27, %ntid.x;
	mov.u32 	%r28, %ntid.y;
	mad.lo.s32 	%r29, %r26, %r28, %r25;
	mul.lo.s32 	%r13, %r29, %r27;
	add.s32 	%r30, %r13, %r1;
	setp.gt.u32 	%p4, %r30, 31;
	@%p4 bra 	$L__BB36_7;
	ld.shared.u32 	%r31, [%r10+128];
	add.s32 	%r32, %r31, %r45;
	shfl.sync.down.b32	%r33|%p5, %r32, 16, 31, -1;
	add.s32 	%r34, %r33, %r32;
	shfl.sync.down.b32	%r35|%p6, %r34, 8, 31, -1;
	add.s32 	%r36, %r35, %r34;
	shfl.sync.down.b32	%r37|%p7, %r36, 4, 31, -1;
	add.s32 	%r38, %r37, %r36;
	shfl.sync.down.b32	%r39|%p8, %r38, 2, 31, -1;
	add.s32 	%r40, %r39, %r38;
	shfl.sync.down.b32	%r41|%p9, %r40, 1, 31, -1;
	add.s32 	%r45, %r41, %r40;
$L__BB36_7:
	or.b32  	%r42, %r13, %r1;
	setp.ne.s32 	%p10, %r42, 0;
	@%p10 bra 	$L__BB36_9;
	cvta.to.global.u64 	%rd6, %rd3;
	mul.wide.u32 	%rd7, %r2, 4;
	add.s64 	%rd8, %rd6, %rd7;
	st.global.u32 	[%rd8], %r45;
$L__BB36_9:
	ret;

}
	// .globl	_Z7reduce6IiLj64ELb0EEvPT_S1_j
.visible .entry _Z7reduce6IiLj64ELb0EEvPT_S1_j(
	.param .u64 .ptr .align 1 _Z7reduce6IiLj64ELb0EEvPT_S1_j_param_0,
	.param .u64 .ptr .align 1 _Z7reduce6IiLj64ELb0EEvPT_S1_j_param_1,
	.param .u32 _Z7reduce6IiLj64ELb0EEvPT_S1_j_param_2
)
{
	.reg .pred 	%p<10>;
	.reg .b32 	%r<44>;
	.reg .b64 	%rd<9>;

	ld.param.u64 	%rd2, [_Z7reduce6IiLj64ELb0EEvPT_S1_j_param_0];
	ld.param.u64 	%rd3, [_Z7reduce6IiLj64ELb0EEvPT_S1_j_param_1];
	ld.param.u32 	%r14, [_Z7reduce6IiLj64ELb0EEvPT_S1_j_param_2];
	mov.u32 	%r1, %tid.x;
	mov.u32 	%r2, %ctaid.x;
	shl.b32 	%r16, %r2, 6;
	add.s32 	%r40, %r16, %r1;
	setp.ge.u32 	%p1, %r40, %r14;
	mov.b32 	%r42, 0;
	@%p1 bra 	$L__BB37_3;
	mov.u32 	%r18, %nctaid.x;
	shl.b32 	%r4, %r18, 6;
	cvta.to.global.u64 	%rd1, %rd2;
	mov.b32 	%r42, 0;
$L__BB37_2:
	mul.wide.u32 	%rd4, %r40, 4;
	add.s64 	%rd5, %rd1, %rd4;
	ld.global.u32 	%r19, [%rd5];
	add.s32 	%r42, %r19, %r42;
	add.s32 	%r40, %r40, %r4;
	setp.lt.u32 	%p2, %r40, %r14;
	@%p2 bra 	$L__BB37_2;
$L__BB37_3:
	shl.b32 	%r20, %r1, 2;
	mov.u32 	%r21, __smem;
	add.s32 	%r10, %r21, %r20;
	st.shared.u32 	[%r10], %r42;
	barrier.sync 	0;
	barrier.sync 	0;
	barrier.sync 	0;
	barrier.sync 	0;
	mov.u32 	%r22, %tid.y;
	mov.u32 	%r23, %tid.z;
	mov.u32 	%r24, %ntid.x;
	mov.u32 	%r25, %ntid.y;
	mad.lo.s32 	%r26, %r23, %r25, %r22;
	mul.lo.s32 	%r11, %r26, %r24;
	add.s32 	%r27, %r11, %r1;
	setp.gt.u32 	%p3, %r27, 31;
	@%p3 bra 	$L__BB37_5;
	ld.shared.u32 	%r28, [%r10+128];
	add.s32 	%r29, %r28, %r42;
	shfl.sync.down.b32	%r30|%p4, %r29, 16, 31, -1;
	add.s32 	%r31, %r30, %r29;
	shfl.sync.down.b32	%r32|%p5, %r31, 8, 31, -1;
	add.s32 	%r33, %r32, %r31;
	shfl.sync.down.b32	%r34|%p6, %r33, 4, 31, -1;
	add.s32 	%r35, %r34, %r33;
	shfl.sync.down.b32	%r36|%p7, %r35, 2, 31, -1;
	add.s32 	%r37, %r36, %r35;
	shfl.sync.down.b32	%r38|%p8, %r37, 1, 31, -1;
	add.s32 	%r42, %r38, %r37;
$L__BB37_5:
	or.b32  	%r39, %r11, %r1;
	setp.ne.s32 	%p9, %r39, 0;
	@%p9 bra 	$L__BB37_7;
	cvta.to.global.u64 	%rd6, %rd3;
	mul.wide.u32 	%rd7, %r2, 4;
	add.s64 	%rd8, %rd6, %rd7;
	st.global.u32 	[%rd8], %r42;
$L__BB37_7:
	ret;

}
	// .globl	_Z7reduce6IiLj32ELb0EEvPT_S1_j
.visible .entry _Z7reduce6IiLj32ELb0EEvPT_S1_j(
	.param .u64 .ptr .align 1 _Z7reduce6IiLj32ELb0EEvPT_S1_j_param_0,
	.param .u64 .ptr .align 1 _Z7reduce6IiLj32ELb0EEvPT_S1_j_param_1,
	.param .u32 _Z7reduce6IiLj32ELb0EEvPT_S1_j_param_2
)
{
	.reg .pred 	%p<10>;
	.reg .b32 	%r<42>;
	.reg .b64 	%rd<9>;

	ld.param.u64 	%rd2, [_Z7reduce6IiLj32ELb0EEvPT_S1_j_param_0];
	ld.param.u64 	%rd3, [_Z7reduce6IiLj32ELb0EEvPT_S1_j_param_1];
	ld.param.u32 	%r13, [_Z7reduce6IiLj32ELb0EEvPT_S1_j_param_2];
	mov.u32 	%r1, %tid.x;
	mov.u32 	%r2, %ctaid.x;
	shl.b32 	%r15, %r2, 5;
	add.s32 	%r38, %r15, %r1;
	setp.ge.u32 	%p1, %r38, %r13;
	mov.b32 	%r40, 0;
	@%p1 bra 	$L__BB38_3;
	mov.u32 	%r17, %nctaid.x;
	shl.b32 	%r4, %r17, 5;
	cvta.to.global.u64 	%rd1, %rd2;
	mov.b32 	%r40, 0;
$L__BB38_2:
	mul.wide.u32 	%rd4, %r38, 4;
	add.s64 	%rd5, %rd1, %rd4;
	ld.global.u32 	%r18, [%rd5];
	add.s32 	%r40, %r18, %r40;
	add.s32 	%r38, %r38, %r4;
	setp.lt.u32 	%p2, %r38, %r13;
	@%p2 bra 	$L__BB38_2;
$L__BB38_3:
	shl.b32 	%r19, %r1, 2;
	mov.u32 	%r20, __smem;
	add.s32 	%r21, %r20, %r19;
	st.shared.u32 	[%r21], %r40;
	barrier.sync 	0;
	barrier.sync 	0;
	barrier.sync 	0;
	barrier.sync 	0;
	mov.u32 	%r22, %tid.y;
	mov.u32 	%r23, %tid.z;
	mov.u32 	%r24, %ntid.x;
	mov.u32 	%r25, %ntid.y;
	mad.lo.s32 	%r26, %r23, %r25, %r22;
	mul.lo.s32 	%r10, %r26, %r24;
	add.s32 	%r27, %r10, %r1;
	setp.gt.u32 	%p3, %r27, 31;
	@%p3 bra 	$L__BB38_5;
	shfl.sync.down.b32	%r28|%p4, %r40, 16, 31, -1;
	add.s32 	%r29, %r28, %r40;
	shfl.sync.down.b32	%r30|%p5, %r29, 8, 31, -1;
	add.s32 	%r31, %r30, %r29;
	shfl.sync.down.b32	%r32|%p6, %r31, 4, 31, -1;
	add.s32 	%r33, %r32, %r31;
	shfl.sync.down.b32	%r34|%p7, %r33, 2, 31, -1;
	add.s32 	%r35, %r34, %r33;
	shfl.sync.down.b32	%r36|%p8, %r35, 1, 31, -1;
	add.s32 	%r40, %r36, %r35;
$L__BB38_5:
	or.b32  	%r37, %r10, %r1;
	setp.ne.s32 	%p9, %r37, 0;
	@%p9 bra 	$L__BB38_7;
	cvta.to.global.u64 	%rd6, %rd3;
	mul.wide.u32 	%rd7, %r2, 4;
	add.s64 	%rd8, %rd6, %rd7;
	st.global.u32 	[%rd8], %r40;
$L__BB38_7:
	ret;

}
	// .globl	_Z7reduce6IiLj16ELb0EEvPT_S1_j
.visible .entry _Z7reduce6IiLj16ELb0EEvPT_S1_j(
	.param .u64 .ptr .align 1 _Z7reduce6IiLj16ELb0EEvPT_S1_j_param_0,
	.param .u64 .ptr .align 1 _Z7reduce6IiLj16ELb0EEvPT_S1_j_param_1,
	.param .u32 _Z7reduce6IiLj16ELb0EEvPT_S1_j_param_2
)
{
	.reg .pred 	%p<10>;
	.reg .b32 	%r<42>;
	.reg .b64 	%rd<9>;

	ld.param.u64 	%rd2, [_Z7reduce6IiLj16ELb0EEvPT_S1_j_param_0];
	ld.param.u64 	%rd3, [_Z7reduce6IiLj16ELb0EEvPT_S1_j_param_1];
	ld.param.u32 	%r13, [_Z7reduce6IiLj16ELb0EEvPT_S1_j_param_2];
	mov.u32 	%r1, %tid.x;
	mov.u32 	%r2, %ctaid.x;
	shl.b32 	%r15, %r2, 4;
	add.s32 	%r38, %r15, %r1;
	setp.ge.u32 	%p1, %r38, %r13;
	mov.b32 	%r40, 0;
	@%p1 bra 	$L__BB39_3;
	mov.u32 	%r17, %nctaid.x;
	shl.b32 	%r4, %r17, 4;
	cvta.to.global.u64 	%rd1, %rd2;
	mov.b32 	%r40, 0;
$L__BB39_2:
	mul.wide.u32 	%rd4, %r38, 4;
	add.s64 	%rd5, %rd1, %rd4;
	ld.global.u32 	%r18, [%rd5];
	add.s32 	%r40, %r18, %r40;
	add.s32 	%r38, %r38, %r4;
	setp.lt.u32 	%p2, %r38, %r13;
	@%p2 bra 	$L__BB39_2;
$L__BB39_3:
	shl.b32 	%r19, %r1, 2;
	mov.u32 	%r20, __smem;
	add.s32 	%r21, %r20, %r19;
	st.shared.u32 	[%r21], %r40;
	barrier.sync 	0;
	barrier.sync 	0;
	barrier.sync 	0;
	barrier.sync 	0;
	mov.u32 	%r22, %tid.y;
	mov.u32 	%r23, %tid.z;
	mov.u32 	%r24, %ntid.x;
	mov.u32 	%r25, %ntid.y;
	mad.lo.s32 	%r26, %r23, %r25, %r22;
	mul.lo.s32 	%r10, %r26, %r24;
	add.s32 	%r27, %r10, %r1;
	setp.gt.u32 	%p3, %r27, 31;
	@%p3 bra 	$L__BB39_5;
	shfl.sync.down.b32	%r28|%p4, %r40, 16, 31, -1;
	add.s32 	%r29, %r28, %r40;
	shfl.sync.down.b32	%r30|%p5, %r29, 8, 31, -1;
	add.s32 	%r31, %r30, %r29;
	shfl.sync.down.b32	%r32|%p6, %r31, 4, 31, -1;
	add.s32 	%r33, %r32, %r31;
	shfl.sync.down.b32	%r34|%p7, %r33, 2, 31, -1;
	add.s32 	%r35, %r34, %r33;
	shfl.sync.down.b32	%r36|%p8, %r35, 1, 31, -1;
	add.s32 	%r40, %r36, %r35;
$L__BB39_5:
	or.b32  	%r37, %r10, %r1;
	setp.ne.s32 	%p9, %r37, 0;
	@%p9 bra 	$L__BB39_7;
	cvta.to.global.u64 	%rd6, %rd3;
	mul.wide.u32 	%rd7, %r2, 4;
	add.s64 	%rd8, %rd6, %rd7;
	st.global.u32 	[%rd8], %r40;
$L__BB39_7:
	ret;

}
	// .globl	_Z7reduce6IiLj8ELb0EEvPT_S1_j
.visible .entry _Z7reduce6IiLj8ELb0EEvPT_S1_j(
	.param .u64 .ptr .align 1 _Z7reduce6IiLj8ELb0EEvPT_S1_j_param_0,
	.param .u64 .ptr .align 1 _Z7reduce6IiLj8ELb0EEvPT_S1_j_param_1,
	.param .u32 _Z7reduce6IiLj8ELb0EEvPT_S1_j_param_2
)
{
	.reg .pred 	%p<10>;
	.reg .b32 	%r<42>;
	.reg .b64 	%rd<9>;

	ld.param.u64 	%rd2, [_Z7reduce6IiLj8ELb0EEvPT_S1_j_param_0];
	ld.param.u64 	%rd3, [_Z7reduce6IiLj8ELb0EEvPT_S1_j_param_1];
	ld.param.u32 	%r13, [_Z7reduce6IiLj8ELb0EEvPT_S1_j_param_2];
	mov.u32 	%r1, %tid.x;
	mov.u32 	%r2, %ctaid.x;
	shl.b32 	%r15, %r2, 3;
	add.s32 	%r38, %r15, %r1;
	setp.ge.u32 	%p1, %r38, %r13;
	mov.b32 	%r40, 0;
	@%p1 bra 	$L__BB40_3;
	mov.u32 	%r17, %nctaid.x;
	shl.b32 	%r4, %r17, 3;
	cvta.to.global.u64 	%rd1, %rd2;
	mov.b32 	%r40, 0;
$L__BB40_2:
	mul.wide.u32 	%rd4, %r38, 4;
	add.s64 	%rd5, %rd1, %rd4;
	ld.global.u32 	%r18, [%rd5];
	add.s32 	%r40, %r18, %r40;
	add.s32 	%r38, %r38, %r4;
	setp.lt.u32 	%p2, %r38, %r13;
	@%p2 bra 	$L__BB40_2;
$L__BB40_3:
	shl.b32 	%r19, %r1, 2;
	mov.u32 	%r20, __smem;
	add.s32 	%r21, %r20, %r19;
	st.shared.u32 	[%r21], %r40;
	barrier.sync 	0;
	barrier.sync 	0;
	barrier.sync 	0;
	barrier.sync 	0;
	mov.u32 	%r22, %tid.y;
	mov.u32 	%r23, %tid.z;
	mov.u32 	%r24, %ntid.x;
	mov.u32 	%r25, %ntid.y;
	mad.lo.s32 	%r26, %r23, %r25, %r22;
	mul.lo.s32 	%r10, %r26, %r24;
	add.s32 	%r27, %r10, %r1;
	setp.gt.u32 	%p3, %r27, 31;
	@%p3 bra 	$L__BB40_5;
	shfl.sync.down.b32	%r28|%p4, %r40, 16, 31, -1;
	add.s32 	%r29, %r28, %r40;
	shfl.sync.down.b32	%r30|%p5, %r29, 8, 31, -1;
	add.s32 	%r31, %r30, %r29;
	shfl.sync.down.b32	%r32|%p6, %r31, 4, 31, -1;
	add.s32 	%r33, %r32, %r31;
	shfl.sync.down.b32	%r34|%p7, %r33, 2, 31, -1;
	add.s32 	%r35, %r34, %r33;
	shfl.sync.down.b32	%r36|%p8, %r35, 1, 31, -1;
	add.s32 	%r40, %r36, %r35;
$L__BB40_5:
	or.b32  	%r37, %r10, %r1;
	setp.ne.s32 	%p9, %r37, 0;
	@%p9 bra 	$L__BB40_7;
	cvta.to.global.u64 	%rd6, %rd3;
	mul.wide.u32 	%rd7, %r2, 4;
	add.s64 	%rd8, %rd6, %rd7;
	st.global.u32 	[%rd8], %r40;
$L__BB40_7:
	ret;

}
	// .globl	_Z7reduce6IiLj4ELb0EEvPT_S1_j
.visible .entry _Z7reduce6IiLj4ELb0EEvPT_S1_j(
	.param .u64 .ptr .align 1 _Z7reduce6IiLj4ELb0EEvPT_S1_j_param_0,
	.param .u64 .ptr .align 1 _Z7reduce6IiLj4ELb0EEvPT_S1_j_param_1,
	.param .u32 _Z7reduce6IiLj4ELb0EEvPT_S1_j_param_2
)
{
	.reg .pred 	%p<10>;
	.reg .b32 	%r<42>;
	.reg .b64 	%rd<9>;

	ld.param.u64 	%rd2, [_Z7reduce6IiLj4ELb0EEvPT_S1_j_param_0];
	ld.param.u64 	%rd3, [_Z7reduce6IiLj4ELb0EEvPT_S1_j_param_1];
	ld.param.u32 	%r13, [_Z7reduce6IiLj4ELb0EEvPT_S1_j_param_2];
	mov.u32 	%r1, %tid.x;
	mov.u32 	%r2, %ctaid.x;
	shl.b32 	%r15, %r2, 2;
	add.s32 	%r38, %r15, %r1;
	setp.ge.u32 	%p1, %r38, %r13;
	mov.b32 	%r40, 0;
	@%p1 bra 	$L__BB41_3;
	mov.u32 	%r17, %nctaid.x;
	shl.b32 	%r4, %r17, 2;
	cvta.to.global.u64 	%rd1, %rd2;
	mov.b32 	%r40, 0;
$L__BB41_2:
	mul.wide.u32 	%rd4, %r38, 4;
	add.s64 	%rd5, %rd1, %rd4;
	ld.global.u32 	%r18, [%rd5];
	add.s32 	%r40, %r18, %r40;
	add.s32 	%r38, %r38, %r4;
	setp.lt.u32 	%p2, %r38, %r13;
	@%p2 bra 	$L__BB41_2;
$L__BB41_3:
	shl.b32 	%r19, %r1, 2;
	mov.u32 	%r20, __smem;
	add.s32 	%r21, %r20, %r19;
	st.shared.u32 	[%r21], %r40;
	barrier.sync 	0;
	barrier.sync 	0;
	barrier.sync 	0;
	barrier.sync 	0;
	mov.u32 	%r22, %tid.y;
	mov.u32 	%r23, %tid.z;
	mov.u32 	%r24, %ntid.x;
	mov.u32 	%r25, %ntid.y;
	mad.lo.s32 	%r26, %r23, %r25, %r22;
	mul.lo.s32 	%r10, %r26, %r24;
	add.s32 	%r27, %r10, %r1;
	setp.gt.u32 	%p3, %r27, 31;
	@%p3 bra 	$L__BB41_5;
	shfl.sync.down.b32	%r28|%p4, %r40, 16, 31, -1;
	add.s32 	%r29, %r28, %r40;
	shfl.sync.down.b32	%r30|%p5, %r29, 8, 31, -1;
	add.s32 	%r31, %r30, %r29;
	shfl.sync.down.b32	%r32|%p6, %r31, 4, 31, -1;
	add.s32 	%r33, %r32, %r31;
	shfl.sync.down.b32	%r34|%p7, %r33, 2, 31, -1;
	add.s32 	%r35, %r34, %r33;
	shfl.sync.down.b32	%r36|%p8, %r35, 1, 31, -1;
	add.s32 	%r40, %r36, %r35;
$L__BB41_5:
	or.b32  	%r37, %r10, %r1;
	setp.ne.s32 	%p9, %r37, 0;
	@%p9 bra 	$L__BB41_7;
	cvta.to.global.u64 	%rd6, %rd3;
	mul.wide.u32 	%rd7, %r2, 4;
	add.s64 	%rd8, %rd6, %rd7;
	st.global.u32 	[%rd8], %r40;
$L__BB41_7:
	ret;

}
	// .globl	_Z7reduce6IiLj2ELb0EEvPT_S1_j
.visible .entry _Z7reduce6IiLj2ELb0EEvPT_S1_j(
	.param .u64 .ptr .align 1 _Z7reduce6IiLj2ELb0EEvPT_S1_j_param_0,
	.param .u64 .ptr .align 1 _Z7reduce6IiLj2ELb0EEvPT_S1_j_param_1,
	.param .u32 _Z7reduce6IiLj2ELb0EEvPT_S1_j_param_2
)
{
	.reg .pred 	%p<10>;
	.reg .b32 	%r<42>;
	.reg .b64 	%rd<9>;

	ld.param.u64 	%rd2, [_Z7reduce6IiLj2ELb0EEvPT_S1_j_param_0];
	ld.param.u64 	%rd3, [_Z7reduce6IiLj2ELb0EEvPT_S1_j_param_1];
	ld.param.u32 	%r13, [_Z7reduce6IiLj2ELb0EEvPT_S1_j_param_2];
	mov.u32 	%r1, %tid.x;
	mov.u32 	%r2, %ctaid.x;
	shl.b32 	%r15, %r2, 1;
	add.s32 	%r38, %r15, %r1;
	setp.ge.u32 	%p1, %r38, %r13;
	mov.b32 	%r40, 0;
	@%p1 bra 	$L__BB42_3;
	mov.u32 	%r17, %nctaid.x;
	shl.b32 	%r4, %r17, 1;
	cvta.to.global.u64 	%rd1, %rd2;
	mov.b32 	%r40, 0;
$L__BB42_2:
	mul.wide.u32 	%rd4, %r38, 4;
	add.s64 	%rd5, %rd1, %rd4;
	ld.global.u32 	%r18, [%rd5];
	add.s32 	%r40, %r18, %r40;
	add.s32 	%r38, %r38, %r4;
	setp.lt.u32 	%p2, %r38, %r13;
	@%p2 bra 	$L__BB42_2;
$L__BB42_3:
	shl.b32 	%r19, %r1, 2;
	mov.u32 	%r20, __smem;
	add.s32 	%r21, %r20, %r19;
	st.shared.u32 	[%r21], %r40;
	barrier.sync 	0;
	barrier.sync 	0;
	barrier.sync 	0;
	barrier.sync 	0;
	mov.u32 	%r22, %tid.y;
	mov.u32 	%r23, %tid.z;
	mov.u32 	%r24, %ntid.x;
	mov.u32 	%r25, %ntid.y;
	mad.lo.s32 	%r26, %r23, %r25, %r22;
	mul.lo.s32 	%r10, %r26, %r24;
	add.s32 	%r27, %r10, %r1;
	setp.gt.u32 	%p3, %r27, 31;
	@%p3 bra 	$L__BB42_5;
	shfl.sync.down.b32	%r28|%p4, %r40, 16, 31, -1;
	add.s32 	%r29, %r28, %r40;
	shfl.sync.down.b32	%r30|%p5, %r29, 8, 31, -1;
	add.s32 	%r31, %r30, %r29;
	shfl.sync.down.b32	%r32|%p6, %r31, 4, 31, -1;
	add.s32 	%r33, %r32, %r31;
	shfl.sync.down.b32	%r34|%p7, %r33, 2, 31, -1;
	add.s32 	%r35, %r34, %r33;
	shfl.sync.down.b32	%r36|%p8, %r35, 1, 31, -1;
	add.s32 	%r40, %r36, %r35;
$L__BB42_5:
	or.b32  	%r37, %r10, %r1;
	setp.ne.s32 	%p9, %r37, 0;
	@%p9 bra 	$L__BB42_7;
	cvta.to.global.u64 	%rd6, %rd3;
	mul.wide.u32 	%rd7, %r2, 4;
	add.s64 	%rd8, %rd6, %rd7;
	st.global.u32 	[%rd8], %r40;
$L__BB42_7:
	ret;

}
	// .globl	_Z7reduce6IiLj1ELb0EEvPT_S1_j
.visible .entry _Z7reduce6IiLj1ELb0EEvPT_S1_j(
	.param .u64 .ptr .align 1 _Z7reduce6IiLj1ELb0EEvPT_S1_j_param_0,
	.param .u64 .ptr .align 1 _Z7reduce6IiLj1ELb0EEvPT_S1_j_param_1,
	.param .u32 _Z7reduce6IiLj1ELb0EEvPT_S1_j_param_2
)
{
	.reg .pred 	%p<10>;
	.reg .b32 	%r<40>;
	.reg .b64 	%rd<9>;

	ld.param.u64 	%rd2, [_Z7reduce6IiLj1ELb0EEvPT_S1_j_param_0];
	ld.param.u64 	%rd3, [_Z7reduce6IiLj1ELb0EEvPT_S1_j_param_1];
	ld.param.u32 	%r13, [_Z7reduce6IiLj1ELb0EEvPT_S1_j_param_2];
	mov.u32 	%r1, %tid.x;
	mov.u32 	%r2, %ctaid.x;
	add.s32 	%r36, %r2, %r1;
	setp.ge.u32 	%p1, %r36, %r13;
	mov.b32 	%r38, 0;
	@%p1 bra 	$L__BB43_3;
	mov.u32 	%r4, %nctaid.x;
	cvta.to.global.u64 	%rd1, %rd2;
	mov.b32 	%r38, 0;
$L__BB43_2:
	mul.wide.u32 	%rd4, %r36, 4;
	add.s64 	%rd5, %rd1, %rd4;
	ld.global.u32 	%r16, [%rd5];
	add.s32 	%r38, %r16, %r38;
	add.s32 	%r36, %r36, %r4;
	setp.lt.u32 	%p2, %r36, %r13;
	@%p2 bra 	$L__BB43_2;
$L__BB43_3:
	shl.b32 	%r17, %r1, 2;
	mov.u32 	%r18, __smem;
	add.s32 	%r19, %r18, %r17;
	st.shared.u32 	[%r19], %r38;
	barrier.sync 	0;
	barrier.sync 	0;
	barrier.sync 	0;
	barrier.sync 	0;
	mov.u32 	%r20, %tid.y;
	mov.u32 	%r21, %tid.z;
	mov.u32 	%r22, %ntid.x;
	mov.u32 	%r23, %ntid.y;
	mad.lo.s32 	%r24, %r21, %r23, %r20;
	mul.lo.s32 	%r10, %r24, %r22;
	add.s32 	%r25, %r10, %r1;
	setp.gt.u32 	%p3, %r25, 31;
	@%p3 bra 	$L__BB43_5;
	shfl.sync.down.b32	%r26|%p4, %r38, 16, 31, -1;
	add.s32 	%r27, %r26, %r38;
	shfl.sync.down.b32	%r28|%p5, %r27, 8, 31, -1;
	add.s32 	%r29, %r28, %r27;
	shfl.sync.down.b32	%r30|%p6, %r29, 4, 31, -1;
	add.s32 	%r31, %r30, %r29;
	shfl.sync.down.b32	%r32|%p7, %r31, 2, 31, -1;
	add.s32 	%r33, %r32, %r31;
	shfl.sync.down.b32	%r34|%p8, %r33, 1, 31, -1;
	add.s32 	%r38, %r34, %r33;
$L__BB43_5:
	or.b32  	%r35, %r10, %r1;
	setp.ne.s32 	%p9, %r35, 0;
	@%p9 bra 	$L__BB43_7;
	cvta.to.global.u64 	%rd6, %rd3;
	mul.wide.u32 	%rd7, %r2, 4;
	add.s64 	%rd8, %rd6, %rd7;
	st.global.u32 	[%rd8], %r38;
$L__BB43_7:
	ret;

}
	// .globl	_Z7reduce7IiLj512ELb1EEvPKT_PS0_j
.visible .entry _Z7reduce7IiLj512ELb1EEvPKT_PS0_j(
	.param .u64 .ptr .align 1 _Z7reduce7IiLj512ELb1EEvPKT_PS0_j_param_0,
	.param .u64 .ptr .align 1 _Z7reduce7IiLj512ELb1EEvPKT_PS0_j_param_1,
	.param .u32 _Z7reduce7IiLj512ELb1EEvPKT_PS0_j_param_2
)
{
	.reg .pred 	%p<9>;
	.reg .b32 	%r<37>;
	.reg .b64 	%rd<11>;

	ld.param.u64 	%rd3, [_Z7reduce7IiLj512ELb1EEvPKT_PS0_j_param_0];
	ld.param.u64 	%rd2, [_Z7reduce7IiLj512ELb1EEvPKT_PS0_j_param_1];
	ld.param.u32 	%r16, [_Z7reduce7IiLj512ELb1EEvPKT_PS0_j_param_2];
	cvta.to.global.u64 	%rd1, %rd3;
	mov.u32 	%r1, %tid.x;
	mov.u32 	%r2, %ctaid.x;
	shl.b32 	%r18, %r2, 10;
	or.b32  	%r33, %r18, %r1;
	setp.ge.u32 	%p1, %r33, %r16;
	mov.b32 	%r34, 0;
	@%p1 bra 	$L__BB44_5;
	mov.u32 	%r20, %nctaid.x;
	shl.b32 	%r4, %r20, 10;
	mov.b32 	%r34, 0;
$L__BB44_2:
	mul.wide.u32 	%rd4, %r33, 4;
	add.s64 	%rd5, %rd1, %rd4;
	ld.global.nc.u32 	%r21, [%rd5];
	add.s32 	%r34, %r21, %r34;
	add.s32 	%r8, %r33, 512;
	setp.ge.u32 	%p2, %r8, %r16;
	@%p2 bra 	$L__BB44_4;
	mul.wide.u32 	%rd6, %r8, 4;
	add.s64 	%rd7, %rd1, %rd6;
	ld.global.nc.u32 	%r22, [%rd7];
	add.s32 	%r34, %r22, %r34;
$L__BB44_4:
	add.s32 	%r33, %r33, %r4;
	setp.lt.u32 	%p3, %r33, %r16;
	@%p3 bra 	$L__BB44_2;
$L__BB44_5:
	mov.b32 	%r23, -1;
	redux.sync.add.s32 %r13, %r34, %r23;
	and.b32  	%r24, %r1, 31;
	setp.ne.s32 	%p4, %r24, 0;
	@%p4 bra 	$L__BB44_7;
	shr.u32 	%r25, %r1, 3;
	mov.u32 	%r26, __smem;
	add.s32 	%r27, %r26, %r25;
	st.shared.u32 	[%r27], %r13;
$L__BB44_7:
	bar.sync 	0;
	setp.gt.u32 	%p5, %r1, 15;
	setp.lt.u32 	%p6, %r1, 16;
	mov.b32 	%r28, -1;
	vote.sync.ballot.b32 	%r14, %p6, %r28;
	@%p5 bra 	$L__BB44_10;
	shl.b32 	%r29, %r1, 2;
	mov.u32 	%r30, __smem;
	add.s32 	%r31, %r30, %r29;
	ld.shared.u32 	%r32, [%r31];
	redux.sync.add.s32 %r15, %r32, %r14;
	setp.ne.s32 	%p8, %r1, 0;
	@%p8 bra 	$L__BB44_10;
	cvta.to.global.u64 	%rd8, %rd2;
	mul.wide.u32 	%rd9, %r2, 4;
	add.s64 	%rd10, %rd8, %rd9;
	st.global.u32 	[%rd10], %r15;
$L__BB44_10:
	ret;

}
	// .globl	_Z7reduce7IiLj256ELb1EEvPKT_PS0_j
.visible .entry _Z7reduce7IiLj256ELb1EEvPKT_PS0_j(
	.param .u64 .ptr .align 1 _Z7reduce7IiLj256ELb1EEvPKT_PS0_j_param_0,
	.param .u64 .ptr .align 1 _Z7reduce7IiLj256ELb1EEvPKT_PS0_j_param_1,
	.param .u32 _Z7reduce7IiLj256ELb1EEvPKT_PS0_j_param_2
)
{
	.reg .pred 	%p<9>;
	.reg .b32 	%r<37>;
	.reg .b64 	%rd<11>;

	ld.param.u64 	%rd3, [_Z7reduce7IiLj256ELb1EEvPKT_PS0_j_param_0];
	ld.param.u64 	%rd2, [_Z7reduce7IiLj256ELb1EEvPKT_PS0_j_param_1];
	ld.param.u32 	%r16, [_Z7reduce7IiLj256ELb1EEvPKT_PS0_j_param_2];
	cvta.to.global.u64 	%rd1, %rd3;
	mov.u32 	%r1, %tid.x;
	mov.u32 	%r2, %ctaid.x;
	shl.b32 	%r18, %r2, 9;
	add.s32 	%r33, %r18, %r1;
	setp.ge.u32 	%p1, %r33, %r16;
	mov.b32 	%r34, 0;
	@%p1 bra 	$L__BB45_5;
	mov.u32 	%r20, %nctaid.x;
	shl.b32 	%r4, %r20, 9;
	mov.b32 	%r34, 0;
$L__BB45_2:
	mul.wide.u32 	%rd4, %r33, 4;
	add.s64 	%rd5, %rd1, %rd4;
	ld.global.nc.u32 	%r21, [%rd5];
	add.s32 	%r34, %r21, %r34;
	add.s32 	%r8, %r33, 256;
	setp.ge.u32 	%p2, %r8, %r16;
	@%p2 bra 	$L__BB45_4;
	mul.wide.u32 	%rd6, %r8, 4;
	add.s64 	%rd7, %rd1, %rd6;
	ld.global.nc.u32 	%r22, [%rd7];
	add.s32 	%r34, %r22, %r34;
$L__BB45_4:
	add.s32 	%r33, %r33, %r4;
	setp.lt.u32 	%p3, %r33, %r16;
	@%p3 bra 	$L__BB45_2;
$L__BB45_5:
	mov.b32 	%r23, -1;
	redux.sync.add.s32 %r13, %r34, %r23;
	and.b32  	%r24, %r1, 31;
	setp.ne.s32 	%p4, %r24, 0;
	@%p4 bra 	$L__BB45_7;
	shr.u32 	%r25, %r1, 3;
	mov.u32 	%r26, __smem;
	add.s32 	%r27, %r26, %r25;
	st.shared.u32 	[%r27], %r13;
$L__BB45_7:
	bar.sync 	0;
	setp.gt.u32 	%p5, %r1, 7;
	setp.lt.u32 	%p6, %r1, 8;
	mov.b32 	%r28, -1;
	vote.sync.ballot.b32 	%r14, %p6, %r28;
	@%p5 bra 	$L__BB45_10;
	shl.b32 	%r29, %r1, 2;
	mov.u32 	%r30, __smem;
	add.s32 	%r31, %r30, %r29;
	ld.shared.u32 	%r32, [%r31];
	redux.sync.add.s32 %r15, %r32, %r14;
	setp.ne.s32 	%p8, %r1, 0;
	@%p8 bra 	$L__BB45_10;
	cvta.to.global.u64 	%rd8, %rd2;
	mul.wide.u32 	%rd9, %r2, 4;
	add.s64 	%rd10, %rd8, %rd9;
	st.global.u32 	[%rd10], %r15;
$L__BB45_10:
	ret;

}
	// .globl	_Z7reduce7IiLj128ELb1EEvPKT_PS0_j
.visible .entry _Z7reduce7IiLj128ELb1EEvPKT_PS0_j(
	.param .u64 .ptr .align 1 _Z7reduce7IiLj128ELb1EEvPKT_PS0_j_param_0,
	.param .u64 .ptr .align 1 _Z7reduce7IiLj128ELb1EEvPKT_PS0_j_param_1,
	.param .u32 _Z7reduce7IiLj128ELb1EEvPKT_PS0_j_param_2
)
{
	.reg .pred 	%p<9>;
	.reg .b32 	%r<37>;
	.reg .b64 	%rd<11>;

	ld.param.u64 	%rd3, [_Z7reduce7IiLj128ELb1EEvPKT_PS0_j_param_0];
	ld.param.u64 	%rd2, [_Z7reduce7IiLj128ELb1EEvPKT_PS0_j_param_1];
	ld.param.u32 	%r16, [_Z7reduce7IiLj128ELb1EEvPKT_PS0_j_param_2];
	cvta.to.global.u64 	%rd1, %rd3;
	mov.u32 	%r1, %tid.x;
	mov.u32 	%r2, %ctaid.x;
	shl.b32 	%r18, %r2, 8;
	add.s32 	%r33, %r18, %r1;
	setp.ge.u32 	%p1, %r33, %r16;
	mov.b32 	%r34, 0;
	@%p1 bra 	$L__BB46_5;
	mov.u32 	%r20, %nctaid.x;
	shl.b32 	%r4, %r20, 8;
	mov.b32 	%r34, 0;
$L__BB46_2:
	mul.wide.u32 	%rd4, %r33, 4;
	add.s64 	%rd5, %rd1, %rd4;
	ld.global.nc.u32 	%r21, [%rd5];
	add.s32 	%r34, %r21, %r34;
	add.s32 	%r8, %r33, 128;
	setp.ge.u32 	%p2, %r8, %r16;
	@%p2 bra 	$L__BB46_4;
	mul.wide.u32 	%rd6, %r8, 4;
	add.s64 	%rd7, %rd1, %rd6;
	ld.global.nc.u32 	%r22, [%rd7];
	add.s32 	%r34, %r22, %r34;
$L__BB46_4:
	add.s32 	%r33, %r33, %r4;
	setp.lt.u32 	%p3, %r33, %r16;
	@%p3 bra 	$L__BB46_2;
$L__BB46_5:
	mov.b32 	%r23, -1;
	redux.sync.add.s32 %r13, %r34, %r23;
	and.b32  	%r24, %r1, 31;
	setp.ne.s32 	%p4, %r24, 0;
	@%p4 bra 	$L__BB46_7;
	shr.u32 	%r25, %r1, 3;
	mov.u32 	%r26, __smem;
	add.s32 	%r27, %r26, %r25;
	st.shared.u32 	[%r27], %r13;
$L__BB46_7:
	bar.sync 	0;
	setp.gt.u32 	%p5, %r1, 3;
	setp.lt.u32 	%p6, %r1, 4;
	mov.b32 	%r28, -1;
	vote.sync.ballot.b32 	%r14, %p6, %r28;
	@%p5 bra 	$L__BB46_10;
	shl.b32 	%r29, %r1, 2;
	mov.u32 	%r30, __smem;
	add.s32 	%r31, %r30, %r29;
	ld.shared.u32 	%r32, [%r31];
	redux.sync.add.s32 %r15, %r32, %r14;
	setp.ne.s32 	%p8, %r1, 0;
	@%p8 bra 	$L__BB46_10;
	cvta.to.global.u64 	%rd8, %rd2;
	mul.wide.u32 	%rd9, %r2, 4;
	add.s64 	%rd10, %rd8, %rd9;
	st.global.u32 	[%rd10], %r15;
$L__BB46_10:
	ret;

}
	// .globl	_Z7reduce7IiLj64ELb1EEvPKT_PS0_j
.visible .entry _Z7reduce7IiLj64ELb1EEvPKT_PS0_j(
	.param .u64 .ptr .align 1 _Z7reduce7IiLj64ELb1EEvPKT_PS0_j_param_0,
	.param .u64 .ptr .align 1 _Z7reduce7IiLj64ELb1EEvPKT_PS0_j_param_1,
	.param .u32 _Z7reduce7IiLj64ELb1EEvPKT_PS0_j_param_2
)
{
	.reg .pred 	%p<9>;
	.reg .b32 	%r<37>;
	.reg .b64 	%rd<11>;

	ld.param.u64 	%rd3, [_Z7reduce7IiLj64ELb1EEvPKT_PS0_j_param_0];
	ld.param.u64 	%rd2, [_Z7reduce7IiLj64ELb1EEvPKT_PS0_j_param_1];
	ld.param.u32 	%r16, [_Z7reduce7IiLj64ELb1EEvPKT_PS0_j_param_2];
	cvta.to.global.u64 	%rd1, %rd3;
	mov.u32 	%r1, %tid.x;
	mov.u32 	%r2, %ctaid.x;
	shl.b32 	%r18, %r2, 7;
	add.s32 	%r33, %r18, %r1;
	setp.ge.u32 	%p1, %r33, %r16;
	mov.b32 	%r34, 0;
	@%p1 bra 	$L__BB47_5;
	mov.u32 	%r20, %nctaid.x;
	shl.b32 	%r4, %r20, 7;
	mov.b32 	%r34, 0;
$L__BB47_2:
	mul.wide.u32 	%rd4, %r33, 4;
	add.s64 	%rd5, %rd1, %rd4;
	ld.global.nc.u32 	%r21, [%rd5];
	add.s32 	%r34, %r21, %r34;
	add.s32 	%r8, %r33, 64;
	setp.ge.u32 	%p2, %r8, %r16;
	@%p2 bra 	$L__BB47_4;
	mul.wide.u32 	%rd6, %r8, 4;
	add.s64 	%rd7, %rd1, %rd6;
	ld.global.nc.u32 	%r22, [%rd7];
	add.s32 	%r34, %r22, %r34;
$L__BB47_4:
	add.s32 	%r33, %r33, %r4;
	setp.lt.u32 	%p3, %r33, %r16;
	@%p3 bra 	$L__BB47_2;
$L__BB47_5:
	mov.b32 	%r23, -1;
	redux.sync.add.s32 %r13, %r34, %r23;
	and.b32  	%r24, %r1, 31;
	setp.ne.s32 	%p4, %r24, 0;
	@%p4 bra 	$L__BB47_7;
	shr.u32 	%r25, %r1, 3;
	mov.u32 	%r26, __smem;
	add.s32 	%r27, %r26, %r25;
	st.shared.u32 	[%r27], %r13;
$L__BB47_7:
	bar.sync 	0;
	setp.gt.u32 	%p5, %r1, 1;
	setp.lt.u32 	%p6, %r1, 2;
	mov.b32 	%r28, -1;
	vote.sync.ballot.b32 	%r14, %p6, %r28;
	@%p5 bra 	$L__BB47_10;
	shl.b32 	%r29, %r1, 2;
	mov.u32 	%r30, __smem;
	add.s32 	%r31, %r30, %r29;
	ld.shared.u32 	%r32, [%r31];
	redux.sync.add.s32 %r15, %r32, %r14;
	setp.ne.s32 	%p8, %r1, 0;
	@%p8 bra 	$L__BB47_10;
	cvta.to.global.u64 	%rd8, %rd2;
	mul.wide.u32 	%rd9, %r2, 4;
	add.s64 	%rd10, %rd8, %rd9;
	st.global.u32 	[%rd10], %r15;
$L__BB47_10:
	ret;

}
	// .globl	_Z7reduce7IiLj32ELb1EEvPKT_PS0_j
.visible .entry _Z7reduce7IiLj32ELb1EEvPKT_PS0_j(
	.param .u64 .ptr .align 1 _Z7reduce7IiLj32ELb1EEvPKT_PS0_j_param_0,
	.param .u64 .ptr .align 1 _Z7reduce7IiLj32ELb1EEvPKT_PS0_j_param_1,
	.param .u32 _Z7reduce7IiLj32ELb1EEvPKT_PS0_j_param_2
)
{
	.reg .pred 	%p<8>;
	.reg .b32 	%r<34>;
	.reg .b64 	%rd<11>;

	ld.param.u64 	%rd3, [_Z7reduce7IiLj32ELb1EEvPKT_PS0_j_param_0];
	ld.param.u64 	%rd2, [_Z7reduce7IiLj32ELb1EEvPKT_PS0_j_param_1];
	ld.param.u32 	%r15, [_Z7reduce7IiLj32ELb1EEvPKT_PS0_j_param_2];
	cvta.to.global.u64 	%rd1, %rd3;
	mov.u32 	%r1, %tid.x;
	mov.u32 	%r2, %ctaid.x;
	shl.b32 	%r17, %r2, 6;
	add.s32 	%r30, %r17, %r1;
	setp.ge.u32 	%p1, %r30, %r15;
	mov.b32 	%r31, 0;
	@%p1 bra 	$L__BB48_5;
	mov.u32 	%r19, %nctaid.x;
	shl.b32 	%r4, %r19, 6;
	mov.b32 	%r31, 0;
$L__BB48_2:
	mul.wide.u32 	%rd4, %r30, 4;
	add.s64 	%rd5, %rd1, %rd4;
	ld.global.nc.u32 	%r20, [%rd5];
	add.s32 	%r31, %r20, %r31;
	add.s32 	%r8, %r30, 32;
	setp.ge.u32 	%p2, %r8, %r15;
	@%p2 bra 	$L__BB48_4;
	mul.wide.u32 	%rd6, %r8, 4;
	add.s64 	%rd7, %rd1, %rd6;
	ld.global.nc.u32 	%r21, [%rd7];
	add.s32 	%r31, %r21, %r31;
$L__BB48_4:
	add.s32 	%r30, %r30, %r4;
	setp.lt.u32 	%p3, %r30, %r15;
	@%p3 bra 	$L__BB48_2;
$L__BB48_5:
	mov.b32 	%r22, -1;
	redux.sync.add.s32 %r13, %r31, %r22;
	and.b32  	%r23, %r1, 31;
	setp.ne.s32 	%p4, %r23, 0;
	@%p4 bra 	$L__BB48_7;
	shr.u32 	%r24, %r1, 3;
	mov.u32 	%r25, __smem;
	add.s32 	%r26, %r25, %r24;
	st.shared.u32 	[%r26], %r13;
$L__BB48_7:
	bar.sync 	0;
	setp.ne.s32 	%p5, %r1, 0;
	setp.eq.s32 	%p6, %r1, 0;
	mov.b32 	%r27, -1;
	vote.sync.ballot.b32 	%r14, %p6, %r27;
	@%p5 bra 	$L__BB48_9;
	ld.shared.u32 	%r28, [__smem];
	redux.sync.add.s32 %r29, %r28, %r14;
	cvta.to.global.u64 	%rd8, %rd2;
	mul.wide.u32 	%rd9, %r2, 4;
	add.s64 	%rd10, %rd8, %rd9;
	st.global.u32 	[%rd10], %r29;
$L__BB48_9:
	ret;

}
	// .globl	_Z7reduce7IiLj16ELb1EEvPKT_PS0_j
.visible .entry _Z7reduce7IiLj16ELb1EEvPKT_PS0_j(
	.param .u64 .ptr .align 1 _Z7reduce7IiLj16ELb1EEvPKT_PS0_j_param_0,
	.param .u64 .ptr .align 1 _Z7reduce7IiLj16ELb1EEvPKT_PS0_j_param_1,
	.param .u32 _Z7reduce7IiLj16ELb1EEvPKT_PS0_j_param_2
)
{
	.reg .pred 	%p<8>;
	.reg .b32 	%r<34>;
	.reg .b64 	%rd<11>;

	ld.param.u64 	%rd3, [_Z7reduce7IiLj16ELb1EEvPKT_PS0_j_param_0];
	ld.param.u64 	%rd2, [_Z7reduce7IiLj16ELb1EEvPKT_PS0_j_param_1];
	ld.param.u32 	%r15, [_Z7reduce7IiLj16ELb1EEvPKT_PS0_j_param_2];
	cvta.to.global.u64 	%rd1, %rd3;
	mov.u32 	%r1, %tid.x;
	mov.u32 	%r2, %ctaid.x;
	shl.b32 	%r17, %r2, 5;
	add.s32 	%r30, %r17, %r1;
	setp.ge.u32 	%p1, %r30, %r15;
	mov.b32 	%r31, 0;
	@%p1 bra 	$L__BB49_5;
	mov.u32 	%r19, %nctaid.x;
	shl.b32 	%r4, %r19, 5;
	mov.b32 	%r31, 0;
$L__BB49_2:
	mul.wide.u32 	%rd4, %r30, 4;
	add.s64 	%rd5, %rd1, %rd4;
	ld.global.nc.u32 	%r20, [%rd5];
	add.s32 	%r31, %r20, %r31;
	add.s32 	%r8, %r30, 16;
	setp.ge.u32 	%p2, %r8, %r15;
	@%p2 bra 	$L__BB49_4;
	mul.wide.u32 	%rd6, %r8, 4;
	add.s64 	%rd7, %rd1, %rd6;
	ld.global.nc.u32 	%r21, [%rd7];
	add.s32 	%r31, %r21, %r31;
$L__BB49_4:
	add.s32 	%r30, %r30, %r4;
	setp.lt.u32 	%p3, %r30, %r15;
	@%p3 bra 	$L__BB49_2;
$L__BB49_5:
	mov.b32 	%r22, 65535;
	redux.sync.add.s32 %r13, %r31, %r22;
	and.b32  	%r23, %r1, 31;
	setp.ne.s32 	%p4, %r23, 0;
	@%p4 bra 	$L__BB49_7;
	shr.u32 	%r24, %r1, 3;
	mov.u32 	%r25, __smem;
	add.s32 	%r26, %r25, %r24;
	st.shared.u32 	[%r26], %r13;
$L__BB49_7:
	bar.sync 	0;
	setp.ne.s32 	%p5, %r1, 0;
	setp.eq.s32 	%p6, %r1, 0;
	mov.b32 	%r27, 65535;
	vote.sync.ballot.b32 	%r14, %p6, %r27;
	@%p5 bra 	$L__BB49_9;
	ld.shared.u32 	%r28, [__smem];
	redux.sync.add.s32 %r29, %r28, %r14;
	cvta.to.global.u64 	%rd8, %rd2;
	mul.wide.u32 	%rd9, %r2, 4;
	add.s64 	%rd10, %rd8, %rd9;
	st.global.u32 	[%rd10], %r29;
$L__BB49_9:
	ret;

}
	// .globl	_Z7reduce7IiLj8ELb1EEvPKT_PS0_j
.visible .entry _Z7reduce7IiLj8ELb1EEvPKT_PS0_j(
	.param .u64 .ptr .align 1 _Z7reduce7IiLj8ELb1EEvPKT_PS0_j_param_0,
	.param .u64 .ptr .align 1 _Z7reduce7IiLj8ELb1EEvPKT_PS0_j_param_1,
	.param .u32 _Z7reduce7IiLj8ELb1EEvPKT_PS0_j_param_2
)
{
	.reg .pred 	%p<8>;
	.reg .b32 	%r<34>;
	.reg .b64 	%rd<11>;

	ld.param.u64 	%rd3, [_Z7reduce7IiLj8ELb1EEvPKT_PS0_j_param_0];
	ld.param.u64 	%rd2, [_Z7reduce7IiLj8ELb1EEvPKT_PS0_j_param_1];
	ld.param.u32 	%r15, [_Z7reduce7IiLj8ELb1EEvPKT_PS0_j_param_2];
	cvta.to.global.u64 	%rd1, %rd3;
	mov.u32 	%r1, %tid.x;
	mov.u32 	%r2, %ctaid.x;
	shl.b32 	%r17, %r2, 4;
	add.s32 	%r30, %r17, %r1;
	setp.ge.u32 	%p1, %r30, %r15;
	mov.b32 	%r31, 0;
	@%p1 bra 	$L__BB50_5;
	mov.u32 	%r19, %nctaid.x;
	shl.b32 	%r4, %r19, 4;
	mov.b32 	%r31, 0;
$L__BB50_2:
	mul.wide.u32 	%rd4, %r30, 4;
	add.s64 	%rd5, %rd1, %rd4;
	ld.global.nc.u32 	%r20, [%rd5];
	add.s32 	%r31, %r20, %r31;
	add.s32 	%r8, %r30, 8;
	setp.ge.u32 	%p2, %r8, %r15;
	@%p2 bra 	$L__BB50_4;
	mul.wide.u32 	%rd6, %r8, 4;
	add.s64 	%rd7, %rd1, %rd6;
	ld.global.nc.u32 	%r21, [%rd7];
	add.s32 	%r31, %r21, %r31;
$L__BB50_4:
	add.s32 	%r30, %r30, %r4;
	setp.lt.u32 	%p3, %r30, %r15;
	@%p3 bra 	$L__BB50_2;
$L__BB50_5:
	mov.b32 	%r22, 255;
	redux.sync.add.s32 %r13, %r31, %r22;
	and.b32  	%r23, %r1, 31;
	setp.ne.s32 	%p4, %r23, 0;
	@%p4 bra 	$L__BB50_7;
	shr.u32 	%r24, %r1, 3;
	mov.u32 	%r25, __smem;
	add.s32 	%r26, %r25, %r24;
	st.shared.u32 	[%r26], %r13;
$L__BB50_7:
	bar.sync 	0;
	setp.ne.s32 	%p5, %r1, 0;
	setp.eq.s32 	%p6, %r1, 0;
	mov.b32 	%r27, 255;
	vote.sync.ballot.b32 	%r14, %p6, %r27;
	@%p5 bra 	$L__BB50_9;
	ld.shared.u32 	%r28, [__smem];
	redux.sync.add.s32 %r29, %r28, %r14;
	cvta.to.global.u64 	%rd8, %rd2;
	mul.wide.u32 	%rd9, %r2, 4;
	add.s64 	%rd10, %rd8, %rd9;
	st.global.u32 	[%rd10], %r29;
$L__BB50_9:
	ret;

}
	// .globl	_Z7reduce7IiLj4ELb1EEvPKT_PS0_j
.visible .entry _Z7reduce7IiLj4ELb1EEvPKT_PS0_j(
	.param .u64 .ptr .align 1 _Z7reduce7IiLj4ELb1EEvPKT_PS0_j_param_0,
	.param .u64 .ptr .align 1 _Z7reduce7IiLj4ELb1EEvPKT_PS0_j_param_1,
	.param .u32 _Z7reduce7IiLj4ELb1EEvPKT_PS0_j_param_2
)
{
	.reg .pred 	%p<8>;
	.reg .b32 	%r<34>;
	.reg .b64 	%rd<11>;

	ld.param.u64 	%rd3, [_Z7reduce7IiLj4ELb1EEvPKT_PS0_j_param_0];
	ld.param.u64 	%rd2, [_Z7reduce7IiLj4ELb1EEvPKT_PS0_j_param_1];
	ld.param.u32 	%r15, [_Z7reduce7IiLj4ELb1EEvPKT_PS0_j_param_2];
	cvta.to.global.u64 	%rd1, %rd3;
	mov.u32 	%r1, %tid.x;
	mov.u32 	%r2, %ctaid.x;
	shl.b32 	%r17, %r2, 3;
	add.s32 	%r30, %r17, %r1;
	setp.ge.u32 	%p1, %r30, %r15;
	mov.b32 	%r31, 0;
	@%p1 bra 	$L__BB51_5;
	mov.u32 	%r19, %nctaid.x;
	shl.b32 	%r4, %r19, 3;
	mov.b32 	%r31, 0;
$L__BB51_2:
	mul.wide.u32 	%rd4, %r30, 4;
	add.s64 	%rd5, %rd1, %rd4;
	ld.global.nc.u32 	%r20, [%rd5];
	add.s32 	%r31, %r20, %r31;
	add.s32 	%r8, %r30, 4;
	setp.ge.u32 	%p2, %r8, %r15;
	@%p2 bra 	$L__BB51_4;
	mul.wide.u32 	%rd6, %r8, 4;
	add.s64 	%rd7, %rd1, %rd6;
	ld.global.nc.u32 	%r21, [%rd7];
	add.s32 	%r31, %r21, %r31;
$L__BB51_4:
	add.s32 	%r30, %r30, %r4;
	setp.lt.u32 	%p3, %r30, %r15;
	@%p3 bra 	$L__BB51_2;
$L__BB51_5:
	mov.b32 	%r22, 15;
	redux.sync.add.s32 %r13, %r31, %r22;
	and.b32  	%r23, %r1, 31;
	setp.ne.s32 	%p4, %r23, 0;
	@%p4 bra 	$L__BB51_7;
	shr.u32 	%r24, %r1, 3;
	mov.u32 	%r25, __smem;
	add.s32 	%r26, %r25, %r24;
	st.shared.u32 	[%r26], %r13;
$L__BB51_7:
	bar.sync 	0;
	setp.ne.s32 	%p5, %r1, 0;
	setp.eq.s32 	%p6, %r1, 0;
	mov.b32 	%r27, 15;
	vote.sync.ballot.b32 	%r14, %p6, %r27;
	@%p5 bra 	$L__BB51_9;
	ld.shared.u32 	%r28, [__smem];
	redux.sync.add.s32 %r29, %r28, %r14;
	cvta.to.global.u64 	%rd8, %rd2;
	mul.wide.u32 	%rd9, %r2, 4;
	add.s64 	%rd10, %rd8, %rd9;
	st.global.u32 	[%rd10], %r29;
$L__BB51_9:
	ret;

}
	// .globl	_Z7reduce7IiLj2ELb1EEvPKT_PS0_j
.visible .entry _Z7reduce7IiLj2ELb1EEvPKT_PS0_j(
	.param .u64 .ptr .align 1 _Z7reduce7IiLj2ELb1EEvPKT_PS0_j_param_0,
	.param .u64 .ptr .align 1 _Z7reduce7IiLj2ELb1EEvPKT_PS0_j_param_1,
	.param .u32 _Z7reduce7IiLj2ELb1EEvPKT_PS0_j_param_2
)
{
	.reg .pred 	%p<8>;
	.reg .b32 	%r<34>;
	.reg .b64 	%rd<11>;

	ld.param.u64 	%rd3, [_Z7reduce7IiLj2ELb1EEvPKT_PS0_j_param_0];
	ld.param.u64 	%rd2, [_Z7reduce7IiLj2ELb1EEvPKT_PS0_j_param_1];
	ld.param.u32 	%r15, [_Z7reduce7IiLj2ELb1EEvPKT_PS0_j_param_2];
	cvta.to.global.u64 	%rd1, %rd3;
	mov.u32 	%r1, %tid.x;
	mov.u32 	%r2, %ctaid.x;
	shl.b32 	%r17, %r2, 2;
	add.s32 	%r30, %r17, %r1;
	setp.ge.u32 	%p1, %r30, %r15;
	mov.b32 	%r31, 0;
	@%p1 bra 	$L__BB52_5;
	mov.u32 	%r19, %nctaid.x;
	shl.b32 	%r4, %r19, 2;
	mov.b32 	%r31, 0;
$L__BB52_2:
	mul.wide.u32 	%rd4, %r30, 4;
	add.s64 	%rd5, %rd1, %rd4;
	ld.global.nc.u32 	%r20, [%rd5];
	add.s32 	%r31, %r20, %r31;
	add.s32 	%r8, %r30, 2;
	setp.ge.u32 	%p2, %r8, %r15;
	@%p2 bra 	$L__BB52_4;
	mul.wide.u32 	%rd6, %r8, 4;
	add.s64 	%rd7, %rd1, %rd6;
	ld.global.nc.u32 	%r21, [%rd7];
	add.s32 	%r31, %r21, %r31;
$L__BB52_4:
	add.s32 	%r30, %r30, %r4;
	setp.lt.u32 	%p3, %r30, %r15;
	@%p3 bra 	$L__BB52_2;
$L__BB52_5:
	mov.b32 	%r22, 3;
	redux.sync.add.s32 %r13, %r31, %r22;
	and.b32  	%r23, %r1, 31;
	setp.ne.s32 	%p4, %r23, 0;
	@%p4 bra 	$L__BB52_7;
	shr.u32 	%r24, %r1, 3;
	mov.u32 	%r25, __smem;
	add.s32 	%r26, %r25, %r24;
	st.shared.u32 	[%r26], %r13;
$L__BB52_7:
	bar.sync 	0;
	setp.ne.s32 	%p5, %r1, 0;
	setp.eq.s32 	%p6, %r1, 0;
	mov.b32 	%r27, 3;
	vote.sync.ballot.b32 	%r14, %p6, %r27;
	@%p5 bra 	$L__BB52_9;
	ld.shared.u32 	%r28, [__smem];
	redux.sync.add.s32 %r29, %r28, %r14;
	cvta.to.global.u64 	%rd8, %rd2;
	mul.wide.u32 	%rd9, %r2, 4;
	add.s64 	%rd10, %rd8, %rd9;
	st.global.u32 	[%rd10], %r29;
$L__BB52_9:
	ret;

}
	// .globl	_Z7reduce7IiLj1ELb1EEvPKT_PS0_j
.visible .entry _Z7reduce7IiLj1ELb1EEvPKT_PS0_j(
	.param .u64 .ptr .align 1 _Z7reduce7IiLj1ELb1EEvPKT_PS0_j_param_0,
	.param .u64 .ptr .align 1 _Z7reduce7IiLj1ELb1EEvPKT_PS0_j_param_1,
	.param .u32 _Z7reduce7IiLj1ELb1EEvPKT_PS0_j_param_2
)
{
	.reg .pred 	%p<8>;
	.reg .b32 	%r<34>;
	.reg .b64 	%rd<9>;

	ld.param.u64 	%rd3, [_Z7reduce7IiLj1ELb1EEvPKT_PS0_j_param_0];
	ld.param.u64 	%rd4, [_Z7reduce7IiLj1ELb1EEvPKT_PS0_j_param_1];
	ld.param.u32 	%r14, [_Z7reduce7IiLj1ELb1EEvPKT_PS0_j_param_2];
	mov.u32 	%r1, %tid.x;
	mov.u32 	%r2, %ctaid.x;
	shl.b32 	%r16, %r2, 1;
	add.s32 	%r30, %r16, %r1;
	setp.ge.u32 	%p1, %r30, %r14;
	mov.b32 	%r31, 0;
	@%p1 bra 	$L__BB53_5;
	mov.u32 	%r18, %nctaid.x;
	shl.b32 	%r4, %r18, 1;
	cvta.to.global.u64 	%rd1, %rd3;
	mov.b32 	%r31, 0;
$L__BB53_2:
	mul.wide.u32 	%rd5, %r30, 4;
	add.s64 	%rd2, %rd1, %rd5;
	ld.global.nc.u32 	%r19, [%rd2];
	add.s32 	%r31, %r19, %r31;
	add.s32 	%r20, %r30, 1;
	setp.ge.u32 	%p2, %r20, %r14;
	@%p2 bra 	$L__BB53_4;
	ld.global.nc.u32 	%r21, [%rd2+4];
	add.s32 	%r31, %r21, %r31;
$L__BB53_4:
	add.s32 	%r30, %r30, %r4;
	setp.lt.u32 	%p3, %r30, %r14;
	@%p3 bra 	$L__BB53_2;
$L__BB53_5:
	mov.b32 	%r22, 1;
	redux.sync.add.s32 %r12, %r31, %r22;
	and.b32  	%r23, %r1, 31;
	setp.ne.s32 	%p4, %r23, 0;
	@%p4 bra 	$L__BB53_7;
	shr.u32 	%r24, %r1, 3;
	mov.u32 	%r25, __smem;
	add.s32 	%r26, %r25, %r24;
	st.shared.u32 	[%r26], %r12;
$L__BB53_7:
	bar.sync 	0;
	setp.ne.s32 	%p5, %r1, 0;
	setp.eq.s32 	%p6, %r1, 0;
	mov.b32 	%r27, 1;
	vote.sync.ballot.b32 	%r13, %p6, %r27;
	@%p5 bra 	$L__BB53_9;
	ld.shared.u32 	%r28, [__smem];
	redux.sync.add.s32 %r29, %r28, %r13;
	cvta.to.global.u64 	%rd6, %rd4;
	mul.wide.u32 	%rd7, %r2, 4;
	add.s64 	%rd8, %rd6, %rd7;
	st.global.u32 	[%rd8], %r29;
$L__BB53_9:
	ret;

}
	// .globl	_Z7reduce7IiLj512ELb0EEvPKT_PS0_j
.visible .entry _Z7reduce7IiLj512ELb0EEvPKT_PS0_j(
	.param .u64 .ptr .align 1 _Z7reduce7IiLj512ELb0EEvPKT_PS0_j_param_0,
	.param .u64 .ptr .align 1 _Z7reduce7IiLj512ELb0EEvPKT_PS0_j_param_1,
	.param .u32 _Z7reduce7IiLj512ELb0EEvPKT_PS0_j_param_2
)
{
	.reg .pred 	%p<8>;
	.reg .b32 	%r<32>;
	.reg .b64 	%rd<9>;

	ld.param.u64 	%rd2, [_Z7reduce7IiLj512ELb0EEvPKT_PS0_j_param_0];
	ld.param.u64 	%rd3, [_Z7reduce7IiLj512ELb0EEvPKT_PS0_j_param_1];
	ld.param.u32 	%r13, [_Z7reduce7IiLj512ELb0EEvPKT_PS0_j_param_2];
	mov.u32 	%r1, %tid.x;
	mov.u32 	%r2, %ctaid.x;
	shl.b32 	%r15, %r2, 9;
	add.s32 	%r29, %r15, %r1;
	setp.ge.u32 	%p1, %r29, %r13;
	mov.b32 	%r31, 0;
	@%p1 bra 	$L__BB54_3;
	mov.u32 	%r17, %nctaid.x;
	shl.b32 	%r4, %r17, 9;
	cvta.to.global.u64 	%rd1, %rd2;
	mov.b32 	%r31, 0;
$L__BB54_2:
	mul.wide.u32 	%rd4, %r29, 4;
	add.s64 	%rd5, %rd1, %rd4;
	ld.global.nc.u32 	%r18, [%rd5];
	add.s32 	%r31, %r18, %r31;
	add.s32 	%r29, %r29, %r4;
	setp.lt.u32 	%p2, %r29, %r13;
	@%p2 bra 	$L__BB54_2;
$L__BB54_3:
	mov.b32 	%r19, -1;
	redux.sync.add.s32 %r10, %r31, %r19;
	and.b32  	%r20, %r1, 31;
	setp.ne.s32 	%p3, %r20, 0;
	@%p3 bra 	$L__BB54_5;
	shr.u32 	%r21, %r1, 3;
	mov.u32 	%r22, __smem;
	add.s32 	%r23, %r22, %r21;
	st.shared.u32 	[%r23], %r10;
$L__BB54_5:
	bar.sync 	0;
	setp.gt.u32 	%p4, %r1, 15;
	setp.lt.u32 	%p5, %r1, 16;
	mov.b32 	%r24, -1;
	vote.sync.ballot.b32 	%r11, %p5, %r24;
	@%p4 bra 	$L__BB54_8;
	shl.b32 	%r25, %r1, 2;
	mov.u32 	%r26, __smem;
	add.s32 	%r27, %r26, %r25;
	ld.shared.u32 	%r28, [%r27];
	redux.sync.add.s32 %r12, %r28, %r11;
	setp.ne.s32 	%p7, %r1, 0;
	@%p7 bra 	$L__BB54_8;
	cvta.to.global.u64 	%rd6, %rd3;
	mul.wide.u32 	%rd7, %r2, 4;
	add.s64 	%rd8, %rd6, %rd7;
	st.global.u32 	[%rd8], %r12;
$L__BB54_8:
	ret;

}
	// .globl	_Z7reduce7IiLj256ELb0EEvPKT_PS0_j
.visible .entry _Z7reduce7IiLj256ELb0EEvPKT_PS0_j(
	.param .u64 .ptr .align 1 _Z7reduce7IiLj256ELb0EEvPKT_PS0_j_param_0,
	.param .u64 .ptr .align 1 _Z7reduce7IiLj256ELb0EEvPKT_PS0_j_param_1,
	.param .u32 _Z7reduce7IiLj256ELb0EEvPKT_PS0_j_param_2
)
{
	.reg .pred 	%p<8>;
	.reg .b32 	%r<32>;
	.reg .b64 	%rd<9>;

	ld.param.u64 	%rd2, [_Z7reduce7IiLj256ELb0EEvPKT_PS0_j_param_0];
	ld.param.u64 	%rd3, [_Z7reduce7IiLj256ELb0EEvPKT_PS0_j_param_1];
	ld.param.u32 	%r13, [_Z7reduce7IiLj256ELb0EEvPKT_PS0_j_param_2];
	mov.u32 	%r1, %tid.x;
	mov.u32 	%r2, %ctaid.x;
	shl.b32 	%r15, %r2, 8;
	add.s32 	%r29, %r15, %r1;
	setp.ge.u32 	%p1, %r29, %r13;
	mov.b32 	%r31, 0;
	@%p1 bra 	$L__BB55_3;
	mov.u32 	%r17, %nctaid.x;
	shl.b32 	%r4, %r17, 8;
	cvta.to.global.u64 	%rd1, %rd2;
	mov.b32 	%r31, 0;
$L__BB55_2:
	mul.wide.u32 	%rd4, %r29, 4;
	add.s64 	%rd5, %rd1, %rd4;
	ld.global.nc.u32 	%r18, [%rd5];
	add.s32 	%r31, %r18, %r31;
	add.s32 	%r29, %r29, %r4;
	setp.lt.u32 	%p2, %r29, %r13;
	@%p2 bra 	$L__BB55_2;
$L__BB55_3:
	mov.b32 	%r19, -1;
	redux.sync.add.s32 %r10, %r31, %r19;
	and.b32  	%r20, %r1, 31;
	setp.ne.s32 	%p3, %r20, 0;
	@%p3 bra 	$L__BB55_5;
	shr.u32 	%r21, %r1, 3;
	mov.u32 	%r22, __smem;
	add.s32 	%r23, %r22, %r21;
	st.shared.u32 	[%r23], %r10;
$L__BB55_5:
	bar.sync 	0;
	setp.gt.u32 	%p4, %r1, 7;
	setp.lt.u32 	%p5, %r1, 8;
	mov.b32 	%r24, -1;
	vote.sync.ballot.b32 	%r11, %p5, %r24;
	@%p4 bra 	$L__BB55_8;
	shl.b32 	%r25, %r1, 2;
	mov.u32 	%r26, __smem;
	add.s32 	%r27, %r26, %r25;
	ld.shared.u32 	%r28, [%r27];
	redux.sync.add.s32 %r12, %r28, %r11;
	setp.ne.s32 	%p7, %r1, 0;
	@%p7 bra 	$L__BB55_8;
	cvta.to.global.u64 	%rd6, %rd3;
	mul.wide.u32 	%rd7, %r2, 4;
	add.s64 	%rd8, %rd6, %rd7;
	st.global.u32 	[%rd8], %r12;
$L__BB55_8:
	ret;

}
	// .globl	_Z7reduce7IiLj128ELb0EEvPKT_PS0_j
.visible .entry _Z7reduce7IiLj128ELb0EEvPKT_PS0_j(
	.param .u64 .ptr .align 1 _Z7reduce7IiLj128ELb0EEvPKT_PS0_j_param_0,
	.param .u64 .ptr .align 1 _Z7reduce7IiLj128ELb0EEvPKT_PS0_j_param_1,
	.param .u32 _Z7reduce7IiLj128ELb0EEvPKT_PS0_j_param_2
)
{
	.reg .pred 	%p<8>;
	.reg .b32 	%r<32>;
	.reg .b64 	%rd<9>;

	ld.param.u64 	%rd2, [_Z7reduce7IiLj128ELb0EEvPKT_PS0_j_param_0];
	ld.param.u64 	%rd3, [_Z7reduce7IiLj128ELb0EEvPKT_PS0_j_param_1];
	ld.param.u32 	%r13, [_Z7reduce7IiLj128ELb0EEvPKT_PS0_j_param_2];
	mov.u32 	%r1, %tid.x;
	mov.u32 	%r2, %ctaid.x;
	shl.b32 	%r15, %r2, 7;
	add.s32 	%r29, %r15, %r1;
	setp.ge.u32 	%p1, %r29, %r13;
	mov.b32 	%r31, 0;
	@%p1 bra 	$L__BB56_3;
	mov.u32 	%r17, %nctaid.x;
	shl.b32 	%r4, %r17, 7;
	cvta.to.global.u64 	%rd1, %rd2;
	mov.b32 	%r31, 0;
$L__BB56_2:
	mul.wide.u32 	%rd4, %r29, 4;
	add.s64 	%rd5, %rd1, %rd4;
	ld.global.nc.u32 	%r18, [%rd5];
	add.s32 	%r31, %r18, %r31;
	add.s32 	%r29, %r29, %r4;
	setp.lt.u32 	%p2, %r29, %r13;
	@%p2 bra 	$L__BB56_2;
$L__BB56_3:
	mov.b32 	%r19, -1;
	redux.sync.add.s32 %r10, %r31, %r19;
	and.b32  	%r20, %r1, 31;
	setp.ne.s32 	%p3, %r20, 0;
	@%p3 bra 	$L__BB56_5;
	shr.u32 	%r21, %r1, 3;
	mov.u32 	%r22, __smem;
	add.s32 	%r23, %r22, %r21;
	st.shared.u32 	[%r23], %r10;
$L__BB56_5:
	bar.sync 	0;
	setp.gt.u32 	%p4, %r1, 3;
	setp.lt.u32 	%p5, %r1, 4;
	mov.b32 	%r24, -1;
	vote.sync.ballot.b32 	%r11, %p5, %r24;
	@%p4 bra 	$L__BB56_8;
	shl.b32 	%r25, %r1, 2;
	mov.u32 	%r26, __smem;
	add.s32 	%r27, %r26, %r25;
	ld.shared.u32 	%r28, [%r27];
	redux.sync.add.s32 %r12, %r28, %r11;
	setp.ne.s32 	%p7, %r1, 0;
	@%p7 bra 	$L__BB56_8;
	cvta.to.global.u64 	%rd6, %rd3;
	mul.wide.u32 	%rd7, %r2, 4;
	add.s64 	%rd8, %rd6, %rd7;
	st.global.u32 	[%rd8], %r12;
$L__BB56_8:
	ret;

}
	// .globl	_Z7reduce7IiLj64ELb0EEvPKT_PS0_j
.visible .entry _Z7reduce7IiLj64ELb0EEvPKT_PS0_j(
	.param .u64 .ptr .align 1 _Z7reduce7IiLj64ELb0EEvPKT_PS0_j_param_0,
	.param .u64 .ptr .align 1 _Z7reduce7IiLj64ELb0EEvPKT_PS0_j_param_1,
	.param .u32 _Z7reduce7IiLj64ELb0EEvPKT_PS0_j_param_2
)
{
	.reg .pred 	%p<8>;
	.reg .b32 	%r<32>;
	.reg .b64 	%rd<9>;

	ld.param.u64 	%rd2, [_Z7reduce7IiLj64ELb0EEvPKT_PS0_j_param_0];
	ld.param.u64 	%rd3, [_Z7reduce7IiLj64ELb0EEvPKT_PS0_j_param_1];
	ld.param.u32 	%r13, [_Z7reduce7IiLj64ELb0EEvPKT_PS0_j_param_2];
	mov.u32 	%r1, %tid.x;
	mov.u32 	%r2, %ctaid.x;
	shl.b32 	%r15, %r2, 6;
	add.s32 	%r29, %r15, %r1;
	setp.ge.u32 	%p1, %r29, %r13;
	mov.b32 	%r31, 0;
	@%p1 bra 	$L__BB57_3;
	mov.u32 	%r17, %nctaid.x;
	shl.b32 	%r4, %r17, 6;
	cvta.to.global.u64 	%rd1, %rd2;
	mov.b32 	%r31, 0;
$L__BB57_2:
	mul.wide.u32 	%rd4, %r29, 4;
	add.s64 	%rd5, %rd1, %rd4;
	ld.global.nc.u32 	%r18, [%rd5];
	add.s32 	%r31, %r18, %r31;
	add.s32 	%r29, %r29, %r4;
	setp.lt.u32 	%p2, %r29, %r13;
	@%p2 bra 	$L__BB57_2;
$L__BB57_3:
	mov.b32 	%r19, -1;
	redux.sync.add.s32 %r10, %r31, %r19;
	and.b32  	%r20, %r1, 31;
	setp.ne.s32 	%p3, %r20, 0;
	@%p3 bra 	$L__BB57_5;
	shr.u32 	%r21, %r1, 3;
	mov.u32 	%r22, __smem;
	add.s32 	%r23, %r22, %r21;
	st.shared.u32 	[%r23], %r10;
$L__BB57_5:
	bar.sync 	0;
	setp.gt.u32 	%p4, %r1, 1;
	setp.lt.u32 	%p5, %r1, 2;
	mov.b32 	%r24, -1;
	vote.sync.ballot.b32 	%r11, %p5, %r24;
	@%p4 bra 	$L__BB57_8;
	shl.b32 	%r25, %r1, 2;
	mov.u32 	%r26, __smem;
	add.s32 	%r27, %r26, %r25;
	ld.shared.u32 	%r28, [%r27];
	redux.sync.add.s32 %r12, %r28, %r11;
	setp.ne.s32 	%p7, %r1, 0;
	@%p7 bra 	$L__BB57_8;
	cvta.to.global.u64 	%rd6, %rd3;
	mul.wide.u32 	%rd7, %r2, 4;
	add.s64 	%rd8, %rd6, %rd7;
	st.global.u32 	[%rd8], %r12;
$L__BB57_8:
	ret;

}
	// .globl	_Z7reduce7IiLj32ELb0EEvPKT_PS0_j
.visible .entry _Z7reduce7IiLj32ELb0EEvPKT_PS0_j(
	.param .u64 .ptr .align 1 _Z7reduce7IiLj32ELb0EEvPKT_PS0_j_param_0,
	.param .u64 .ptr .align 1 _Z7reduce7IiLj32ELb0EEvPKT_PS0_j_param_1,
	.param .u32 _Z7reduce7IiLj32ELb0EEvPKT_PS0_j_param_2
)
{
	.reg .pred 	%p<7>;
	.reg .b32 	%r<29>;
	.reg .b64 	%rd<9>;

	ld.param.u64 	%rd2, [_Z7reduce7IiLj32ELb0EEvPKT_PS0_j_param_0];
	ld.param.u64 	%rd3, [_Z7reduce7IiLj32ELb0EEvPKT_PS0_j_param_1];
	ld.param.u32 	%r12, [_Z7reduce7IiLj32ELb0EEvPKT_PS0_j_param_2];
	mov.u32 	%r1, %tid.x;
	mov.u32 	%r2, %ctaid.x;
	shl.b32 	%r14, %r2, 5;
	add.s32 	%r26, %r14, %r1;
	setp.ge.u32 	%p1, %r26, %r12;
	mov.b32 	%r28, 0;
	@%p1 bra 	$L__BB58_3;
	mov.u32 	%r16, %nctaid.x;
	shl.b32 	%r4, %r16, 5;
	cvta.to.global.u64 	%rd1, %rd2;
	mov.b32 	%r28, 0;
$L__BB58_2:
	mul.wide.u32 	%rd4, %r26, 4;
	add.s64 	%rd5, %rd1, %rd4;
	ld.global.nc.u32 	%r17, [%rd5];
	add.s32 	%r28, %r17, %r28;
	add.s32 	%r26, %r26, %r4;
	setp.lt.u32 	%p2, %r26, %r12;
	@%p2 bra 	$L__BB58_2;
$L__BB58_3:
	mov.b32 	%r18, -1;
	redux.sync.add.s32 %r10, %r28, %r18;
	and.b32  	%r19, %r1, 31;
	setp.ne.s32 	%p3, %r19, 0;
	@%p3 bra 	$L__BB58_5;
	shr.u32 	%r20, %r1, 3;
	mov.u32 	%r21, __smem;
	add.s32 	%r22, %r21, %r20;
	st.shared.u32 	[%r22], %r10;
$L__BB58_5:
	bar.sync 	0;
	setp.ne.s32 	%p4, %r1, 0;
	setp.eq.s32 	%p5, %r1, 0;
	mov.b32 	%r23, -1;
	vote.sync.ballot.b32 	%r11, %p5, %r23;
	@%p4 bra 	$L__BB58_7;
	ld.shared.u32 	%r24, [__smem];
	redux.sync.add.s32 %r25, %r24, %r11;
	cvta.to.global.u64 	%rd6, %rd3;
	mul.wide.u32 	%rd7, %r2, 4;
	add.s64 	%rd8, %rd6, %rd7;
	st.global.u32 	[%rd8], %r25;
$L__BB58_7:
	ret;

}
	// .globl	_Z7reduce7IiLj16ELb0EEvPKT_PS0_j
.visible .entry _Z7reduce7IiLj16ELb0EEvPKT_PS0_j(
	.param .u64 .ptr .align 1 _Z7reduce7IiLj16ELb0EEvPKT_PS0_j_param_0,
	.param .u64 .ptr .align 1 _Z7reduce7IiLj16ELb0EEvPKT_PS0_j_param_1,
	.param .u32 _Z7reduce7IiLj16ELb0EEvPKT_PS0_j_param_2
)
{
	.reg .pred 	%p<7>;
	.reg .b32 	%r<29>;
	.reg .b64 	%rd<9>;

	ld.param.u64 	%rd2, [_Z7reduce7IiLj16ELb0EEvPKT_PS0_j_param_0];
	ld.param.u64 	%rd3, [_Z7reduce7IiLj16ELb0EEvPKT_PS0_j_param_1];
	ld.param.u32 	%r12, [_Z7reduce7IiLj16ELb0EEvPKT_PS0_j_param_2];
	mov.u32 	%r1, %tid.x;
	mov.u32 	%r2, %ctaid.x;
	shl.b32 	%r14, %r2, 4;
	add.s32 	%r26, %r14, %r1;
	setp.ge.u32 	%p1, %r26, %r12;
	mov.b32 	%r28, 0;
	@%p1 bra 	$L__BB59_3;
	mov.u32 	%r16, %nctaid.x;
	shl.b32 	%r4, %r16, 4;
	cvta.to.global.u64 	%rd1, %rd2;
	mov.b32 	%r28, 0;
$L__BB59_2:
	mul.wide.u32 	%rd4, %r26, 4;
	add.s64 	%rd5, %rd1, %rd4;
	ld.global.nc.u32 	%r17, [%rd5];
	add.s32 	%r28, %r17, %r28;
	add.s32 	%r26, %r26, %r4;
	setp.lt.u32 	%p2, %r26, %r12;
	@%p2 bra 	$L__BB59_2;
$L__BB59_3:
	mov.b32 	%r18, 65535;
	redux.sync.add.s32 %r10, %r28, %r18;
	and.b32  	%r19, %r1, 31;
	setp.ne.s32 	%p3, %r19, 0;
	@%p3 bra 	$L__BB59_5;
	shr.u32 	%r20, %r1, 3;
	mov.u32 	%r21, __smem;
	add.s32 	%r22, %r21, %r20;
	st.shared.u32 	[%r22], %r10;
$L__BB59_5:
	bar.sync 	0;
	setp.ne.s32 	%p4, %r1, 0;
	setp.eq.s32 	%p5, %r1, 0;
	mov.b32 	%r23, 65535;
	vote.sync.ballot.b32 	%r11, %p5, %r23;
	@%p4 bra 	$L__BB59_7;
	ld.shared.u32 	%r24, [__smem];
	redux.sync.add.s32 %r25, %r24, %r11;
	cvta.to.global.u64 	%rd6, %rd3;
	mul.wide.u32 	%rd7, %r2, 4;
	add.s64 	%rd8, %rd6, %rd7;
	st.global.u32 	[%rd8], %r25;
$L__BB59_7:
	ret;

}
	// .globl	_Z7reduce7IiLj8ELb0EEvPKT_PS0_j
.visible .entry _Z7reduce7IiLj8ELb0EEvPKT_PS0_j(
	.param .u64 .ptr .align 1 _Z7reduce7IiLj8ELb0EEvPKT_PS0_j_param_0,
	.param .u64 .ptr .align 1 _Z7reduce7IiLj8ELb0EEvPKT_PS0_j_param_1,
	.param .u32 _Z7reduce7IiLj8ELb0EEvPKT_PS0_j_param_2
)
{
	.reg .pred 	%p<7>;
	.reg .b32 	%r<29>;
	.reg .b64 	%rd<9>;

	ld.param.u64 	%rd2, [_Z7reduce7IiLj8ELb0EEvPKT_PS0_j_param_0];
	ld.param.u64 	%rd3, [_Z7reduce7IiLj8ELb0EEvPKT_PS0_j_param_1];
	ld.param.u32 	%r12, [_Z7reduce7IiLj8ELb0EEvPKT_PS0_j_param_2];
	mov.u32 	%r1, %tid.x;
	mov.u32 	%r2, %ctaid.x;
	shl.b32 	%r14, %r2, 3;
	add.s32 	%r26, %r14, %r1;
	setp.ge.u32 	%p1, %r26, %r12;
	mov.b32 	%r28, 0;
	@%p1 bra 	$L__BB60_3;
	mov.u32 	%r16, %nctaid.x;
	shl.b32 	%r4, %r16, 3;
	cvta.to.global.u64 	%rd1, %rd2;
	mov.b32 	%r28, 0;
$L__BB60_2:
	mul.wide.u32 	%rd4, %r26, 4;
	add.s64 	%rd5, %rd1, %rd4;
	ld.global.nc.u32 	%r17, [%rd5];
	add.s32 	%r28, %r17, %r28;
	add.s32 	%r26, %r26, %r4;
	setp.lt.u32 	%p2, %r26, %r12;
	@%p2 bra 	$L__BB60_2;
$L__BB60_3:
	mov.b32 	%r18, 255;
	redux.sync.add.s32 %r10, %r28, %r18;
	and.b32  	%r19, %r1, 31;
	setp.ne.s32 	%p3, %r19, 0;
	@%p3 bra 	$L__BB60_5;
	shr.u32 	%r20, %r1, 3;
	mov.u32 	%r21, __smem;
	add.s32 	%r22, %r21, %r20;
	st.shared.u32 	[%r22], %r10;
$L__BB60_5:
	bar.sync 	0;
	setp.ne.s32 	%p4, %r1, 0;
	setp.eq.s32 	%p5, %r1, 0;
	mov.b32 	%r23, 255;
	vote.sync.ballot.b32 	%r11, %p5, %r23;
	@%p4 bra 	$L__BB60_7;
	ld.shared.u32 	%r24, [__smem];
	redux.sync.add.s32 %r25, %r24, %r11;
	cvta.to.global.u64 	%rd6, %rd3;
	mul.wide.u32 	%rd7, %r2, 4;
	add.s64 	%rd8, %rd6, %rd7;
	st.global.u32 	[%rd8], %r25;
$L__BB60_7:
	ret;

}
	// .globl	_Z7reduce7IiLj4ELb0EEvPKT_PS0_j
.visible .entry _Z7reduce7IiLj4ELb0EEvPKT_PS0_j(
	.param .u64 .ptr .align 1 _Z7reduce7IiLj4ELb0EEvPKT_PS0_j_param_0,
	.param .u64 .ptr .align 1 _Z7reduce7IiLj4ELb0EEvPKT_PS0_j_param_1,
	.param .u32 _Z7reduce7IiLj4ELb0EEvPKT_PS0_j_param_2
)
{
	.reg .pred 	%p<7>;
	.reg .b32 	%r<29>;
	.reg .b64 	%rd<9>;

	ld.param.u64 	%rd2, [_Z7reduce7IiLj4ELb0EEvPKT_PS0_j_param_0];
	ld.param.u64 	%rd3, [_Z7reduce7IiLj4ELb0EEvPKT_PS0_j_param_1];
	ld.param.u32 	%r12, [_Z7reduce7IiLj4ELb0EEvPKT_PS0_j_param_2];
	mov.u32 	%r1, %tid.x;
	mov.u32 	%r2, %ctaid.x;
	shl.b32 	%r14, %r2, 2;
	add.s32 	%r26, %r14, %r1;
	setp.ge.u32 	%p1, %r26, %r12;
	mov.b32 	%r28, 0;
	@%p1 bra 	$L__BB61_3;
	mov.u32 	%r16, %nctaid.x;
	shl.b32 	%r4, %r16, 2;
	cvta.to.global.u64 	%rd1, %rd2;
	mov.b32 	%r28, 0;
$L__BB61_2:
	mul.wide.u32 	%rd4, %r26, 4;
	add.s64 	%rd5, %rd1, %rd4;
	ld.global.nc.u32 	%r17, [%rd5];
	add.s32 	%r28, %r17, %r28;
	add.s32 	%r26, %r26, %r4;
	setp.lt.u32 	%p2, %r26, %r12;
	@%p2 bra 	$L__BB61_2;
$L__BB61_3:
	mov.b32 	%r18, 15;
	redux.sync.add.s32 %r10, %r28, %r18;
	and.b32  	%r19, %r1, 31;
	setp.ne.s32 	%p3, %r19, 0;
	@%p3 bra 	$L__BB61_5;
	shr.u32 	%r20, %r1, 3;
	mov.u32 	%r21, __smem;
	add.s32 	%r22, %r21, %r20;
	st.shared.u32 	[%r22], %r10;
$L__BB61_5:
	bar.sync 	0;
	setp.ne.s32 	%p4, %r1, 0;
	setp.eq.s32 	%p5, %r1, 0;
	mov.b32 	%r23, 15;
	vote.sync.ballot.b32 	%r11, %p5, %r23;
	@%p4 bra 	$L__BB61_7;
	ld.shared.u32 	%r24, [__smem];
	redux.sync.add.s32 %r25, %r24, %r11;
	cvta.to.global.u64 	%rd6, %rd3;
	mul.wide.u32 	%rd7, %r2, 4;
	add.s64 	%rd8, %rd6, %rd7;
	st.global.u32 	[%rd8], %r25;
$L__BB61_7:
	ret;

}
	// .globl	_Z7reduce7IiLj2ELb0EEvPKT_PS0_j
.visible .entry _Z7reduce7IiLj2ELb0EEvPKT_PS0_j(
	.param .u64 .ptr .align 1 _Z7reduce7IiLj2ELb0EEvPKT_PS0_j_param_0,
	.param .u64 .ptr .align 1 _Z7reduce7IiLj2ELb0EEvPKT_PS0_j_param_1,
	.param .u32 _Z7reduce7IiLj2ELb0EEvPKT_PS0_j_param_2
)
{
	.reg .pred 	%p<7>;
	.reg .b32 	%r<29>;
	.reg .b64 	%rd<9>;

	ld.param.u64 	%rd2, [_Z7reduce7IiLj2ELb0EEvPKT_PS0_j_param_0];
	ld.param.u64 	%rd3, [_Z7reduce7IiLj2ELb0EEvPKT_PS0_j_param_1];
	ld.param.u32 	%r12, [_Z7reduce7IiLj2ELb0EEvPKT_PS0_j_param_2];
	mov.u32 	%r1, %tid.x;
	mov.u32 	%r2, %ctaid.x;
	shl.b32 	%r14, %r2, 1;
	add.s32 	%r26, %r14, %r1;
	setp.ge.u32 	%p1, %r26, %r12;
	mov.b32 	%r28, 0;
	@%p1 bra 	$L__BB62_3;
	mov.u32 	%r16, %nctaid.x;
	shl.b32 	%r4, %r16, 1;
	cvta.to.global.u64 	%rd1, %rd2;
	mov.b32 	%r28, 0;
$L__BB62_2:
	mul.wide.u32 	%rd4, %r26, 4;
	add.s64 	%rd5, %rd1, %rd4;
	ld.global.nc.u32 	%r17, [%rd5];
	add.s32 	%r28, %r17, %r28;
	add.s32 	%r26, %r26, %r4;
	setp.lt.u32 	%p2, %r26, %r12;
	@%p2 bra 	$L__BB62_2;
$L__BB62_3:
	mov.b32 	%r18, 3;
	redux.sync.add.s32 %r10, %r28, %r18;
	and.b32  	%r19, %r1, 31;
	setp.ne.s32 	%p3, %r19, 0;
	@%p3 bra 	$L__BB62_5;
	shr.u32 	%r20, %r1, 3;
	mov.u32 	%r21, __smem;
	add.s32 	%r22, %r21, %r20;
	st.shared.u32 	[%r22], %r10;
$L__BB62_5:
	bar.sync 	0;
	setp.ne.s32 	%p4, %r1, 0;
	setp.eq.s32 	%p5, %r1, 0;
	mov.b32 	%r23, 3;
	vote.sync.ballot.b32 	%r11, %p5, %r23;
	@%p4 bra 	$L__BB62_7;
	ld.shared.u32 	%r24, [__smem];
	redux.sync.add.s32 %r25, %r24, %r11;
	cvta.to.global.u64 	%rd6, %rd3;
	mul.wide.u32 	%rd7, %r2, 4;
	add.s64 	%rd8, %rd6, %rd7;
	st.global.u32 	[%rd8], %r25;
$L__BB62_7:
	ret;

}
	// .globl	_Z7reduce7IiLj1ELb0EEvPKT_PS0_j
.visible .entry _Z7reduce7IiLj1ELb0EEvPKT_PS0_j(
	.param .u64 .ptr .align 1 _Z7reduce7IiLj1ELb0EEvPKT_PS0_j_param_0,
	.param .u64 .ptr .align 1 _Z7reduce7IiLj1ELb0EEvPKT_PS0_j_param_1,
	.param .u32 _Z7reduce7IiLj1ELb0EEvPKT_PS0_j_param_2
)
{
	.reg .pred 	%p<7>;
	.reg .b32 	%r<27>;
	.reg .b64 	%rd<9>;

	ld.param.u64 	%rd2, [_Z7reduce7IiLj1ELb0EEvPKT_PS0_j_param_0];
	ld.param.u64 	%rd3, [_Z7reduce7IiLj1ELb0EEvPKT_PS0_j_param_1];
	ld.param.u32 	%r12, [_Z7reduce7IiLj1ELb0EEvPKT_PS0_j_param_2];
	mov.u32 	%r1, %tid.x;
	mov.u32 	%r2, %ctaid.x;
	add.s32 	%r24, %r2, %r1;
	setp.ge.u32 	%p1, %r24, %r12;
	mov.b32 	%r26, 0;
	@%p1 bra 	$L__BB63_3;
	mov.u32 	%r4, %nctaid.x;
	cvta.to.global.u64 	%rd1, %rd2;
	mov.b32 	%r26, 0;
$L__BB63_2:
	mul.wide.u32 	%rd4, %r24, 4;
	add.s64 	%rd5, %rd1, %rd4;
	ld.global.nc.u32 	%r15, [%rd5];
	add.s32 	%r26, %r15, %r26;
	add.s32 	%r24, %r24, %r4;
	setp.lt.u32 	%p2, %r24, %r12;
	@%p2 bra 	$L__BB63_2;
$L__BB63_3:
	mov.b32 	%r16, 1;
	redux.sync.add.s32 %r10, %r26, %r16;
	and.b32  	%r17, %r1, 31;
	setp.ne.s32 	%p3, %r17, 0;
	@%p3 bra 	$L__BB63_5;
	shr.u32 	%r18, %r1, 3;
	mov.u32 	%r19, __smem;
	add.s32 	%r20, %r19, %r18;
	st.shared.u32 	[%r20], %r10;
$L__BB63_5:
	bar.sync 	0;
	setp.ne.s32 	%p4, %r1, 0;
	setp.eq.s32 	%p5, %r1, 0;
	mov.b32 	%r21, 1;
	vote.sync.ballot.b32 	%r11, %p5, %r21;
	@%p4 bra 	$L__BB63_7;
	ld.shared.u32 	%r22, [__smem];
	redux.sync.add.s32 %r23, %r22, %r11;
	cvta.to.global.u64 	%rd6, %rd3;
	mul.wide.u32 	%rd7, %r2, 4;
	add.s64 	%rd8, %rd6, %rd7;
	st.global.u32 	[%rd8], %r23;
$L__BB63_7:
	ret;

}
	// .globl	_Z9cg_reduceIiEvPT_S1_j
.visible .entry _Z9cg_reduceIiEvPT_S1_j(
	.param .u64 .ptr .align 1 _Z9cg_reduceIiEvPT_S1_j_param_0,
	.param .u64 .ptr .align 1 _Z9cg_reduceIiEvPT_S1_j_param_1,
	.param .u32 _Z9cg_reduceIiEvPT_S1_j_param_2
)
{
	.reg .pred 	%p<8>;
	.reg .b32 	%r<46>;
	.reg .b64 	%rd<9>;

	ld.param.u64 	%rd2, [_Z9cg_reduceIiEvPT_S1_j_param_0];
	ld.param.u64 	%rd3, [_Z9cg_reduceIiEvPT_S1_j_param_1];
	ld.param.u32 	%r19, [_Z9cg_reduceIiEvPT_S1_j_param_2];
	mov.u32 	%r21, %tid.x;
	mov.u32 	%r22, %tid.y;
	mov.u32 	%r23, %tid.z;
	mov.u32 	%r24, %ntid.x;
	mov.u32 	%r25, %ntid.y;
	mad.lo.s32 	%r26, %r23, %r25, %r22;
	mad.lo.s32 	%r1, %r26, %r24, %r21;
	mul.lo.s32 	%r27, %r24, %r25;
	mov.u32 	%r28, %ntid.z;
	mul.lo.s32 	%r42, %r27, %r28;
	mov.u32 	%r3, %ctaid.x;
	mad.lo.s32 	%r39, %r42, %r3, %r1;
	setp.ge.u32 	%p1, %r39, %r19;
	mov.b32 	%r44, 0;
	@%p1 bra 	$L__BB64_3;
	mov.u32 	%r30, %nctaid.x;
	mul.lo.s32 	%r5, %r42, %r30;
	cvta.to.global.u64 	%rd1, %rd2;
	mov.b32 	%r44, 0;
$L__BB64_2:
	mul.wide.u32 	%rd4, %r39, 4;
	add.s64 	%rd5, %rd1, %rd4;
	ld.global.u32 	%r31, [%rd5];
	add.s32 	%r44, %r31, %r44;
	add.s32 	%r39, %r39, %r5;
	setp.lt.u32 	%p2, %r39, %r19;
	@%p2 bra 	$L__BB64_2;
$L__BB64_3:
	shl.b32 	%r32, %r1, 2;
	mov.u32 	%r33, __smem;
	add.s32 	%r11, %r33, %r32;
	st.shared.u32 	[%r11], %r44;
	setp.lt.u32 	%p3, %r42, 64;
	@%p3 bra 	$L__BB64_7;
$L__BB64_4:
	shr.u32 	%r14, %r42, 1;
	barrier.sync 	0;
	setp.ge.u32 	%p4, %r1, %r14;
	@%p4 bra 	$L__BB64_6;
	shl.b32 	%r34, %r14, 2;
	add.s32 	%r35, %r11, %r34;
	ld.shared.u32 	%r36, [%r35];
	add.s32 	%r44, %r36, %r44;
	st.shared.u32 	[%r11], %r44;
$L__BB64_6:
	setp.gt.u32 	%p5, %r42, 127;
	mov.u32 	%r42, %r14;
	@%p5 bra 	$L__BB64_4;
$L__BB64_7:
	barrier.sync 	0;
	and.b32  	%r37, %r1, 2097120;
	setp.ne.s32 	%p6, %r37, 0;
	@%p6 bra 	$L__BB64_10;
	mov.b32 	%r38, -1;
	redux.sync.add.s32 %r18, %r44, %r38;
	setp.ne.s32 	%p7, %r1, 0;
	@%p7 bra 	$L__BB64_10;
	cvta.to.global.u64 	%rd6, %rd3;
	mul.wide.u32 	%rd7, %r3, 4;
	add.s64 	%rd8, %rd6, %rd7;
	st.global.u32 	[%rd8], %r18;
$L__BB64_10:
	ret;

}
	// .globl	_Z7reduce0IfEvPT_S1_j
.visible .entry _Z7reduce0IfEvPT_S1_j(
	.param .u64 .ptr .align 1 _Z7reduce0IfEvPT_S1_j_param_0,
	.param .u64 .ptr .align 1 _Z7reduce0IfEvPT_S1_j_param_1,
	.param .u32 _Z7reduce0IfEvPT_S1_j_param_2
)
{
	.reg .pred 	%p<6>;
	.reg .b32 	%r<17>;
	.reg .b32 	%f<9>;
	.reg .b64 	%rd<9>;

	ld.param.u64 	%rd1, [_Z7reduce0IfEvPT_S1_j_param_0];
	ld.param.u64 	%rd2, [_Z7reduce0IfEvPT_S1_j_param_1];
	ld.param.u32 	%r8, [_Z7reduce0IfEvPT_S1_j_param_2];
	mov.u32 	%r1, %tid.x;
	mov.u32 	%r2, %ctaid.x;
	mov.u32 	%r3, %ntid.x;
	mad.lo.s32 	%r4, %r2, %r3, %r1;
	setp.ge.u32 	%p1, %r4, %r8;
	mov.f32 	%f8, 0f00000000;
	@%p1 bra 	$L__BB65_2;
	cvta.to.global.u64 	%rd3, %rd1;
	mul.wide.u32 	%rd4, %r4, 4;
	add.s64 	%rd5, %rd3, %rd4;
	ld.global.f32 	%f8, [%rd5];
$L__BB65_2:
	shl.b32 	%r9, %r1, 2;
	mov.u32 	%r10, __smem;
	add.s32 	%r5, %r10, %r9;
	st.shared.f32 	[%r5], %f8;
	barrier.sync 	0;
	setp.lt.u32 	%p2, %r3, 2;
	@%p2 bra 	$L__BB65_7;
	mov.b32 	%r16, 1;
$L__BB65_4:
	shl.b32 	%r7, %r16, 1;
	add.s32 	%r12, %r7, -1;
	and.b32  	%r13, %r12, %r1;
	setp.ne.s32 	%p3, %r13, 0;
	@%p3 bra 	$L__BB65_6;
	shl.b32 	%r14, %r16, 2;
	add.s32 	%r15, %r5, %r14;
	ld.shared.f32 	%f4, [%r15];
	ld.shared.f32 	%f5, [%r5];
	add.f32 	%f6, %f4, %f5;
	st.shared.f32 	[%r5], %f6;
$L__BB65_6:
	barrier.sync 	0;
	setp.lt.u32 	%p4, %r7, %r3;
	mov.u32 	%r16, %r7;
	@%p4 bra 	$L__BB65_4;
$L__BB65_7:
	setp.ne.s32 	%p5, %r1, 0;
	@%p5 bra 	$L__BB65_9;
	ld.shared.f32 	%f7, [__smem];
	cvta.to.global.u64 	%rd6, %rd2;
	mul.wide.u32 	%rd7, %r2, 4;
	add.s64 	%rd8, %rd6, %rd7;
	st.global.f32 	[%rd8], %f7;
$L__BB65_9:
	ret;

}
	// .globl	_Z7reduce1IfEvPT_S1_j
.visible .entry _Z7reduce1IfEvPT_S1_j(
	.param .u64 .ptr .align 1 _Z7reduce1IfEvPT_S1_j_param_0,
	.param .u64 .ptr .align 1 _Z7reduce1IfEvPT_S1_j_param_1,
	.param .u32 _Z7reduce1IfEvPT_S1_j_param_2
)
{
	.reg .pred 	%p<6>;
	.reg .b32 	%r<20>;
	.reg .b32 	%f<9>;
	.reg .b64 	%rd<9>;

	ld.param.u64 	%rd1, [_Z7reduce1IfEvPT_S1_j_param_0];
	ld.param.u64 	%rd2, [_Z7reduce1IfEvPT_S1_j_param_1];
	ld.param.u32 	%r8, [_Z7reduce1IfEvPT_S1_j_param_2];
	mov.u32 	%r1, %tid.x;
	mov.u32 	%r2, %ctaid.x;
	mov.u32 	%r3, %ntid.x;
	mad.lo.s32 	%r4, %r2, %r3, %r1;
	setp.ge.u32 	%p1, %r4, %r8;
	mov.f32 	%f8, 0f00000000;
	@%p1 bra 	$L__BB66_2;
	cvta.to.global.u64 	%rd3, %rd1;
	mul.wide.u32 	%rd4, %r4, 4;
	add.s64 	%rd5, %rd3, %rd4;
	ld.global.f32 	%f8, [%rd5];
$L__BB66_2:
	shl.b32 	%r9, %r1, 2;
	mov.u32 	%r10, __smem;
	add.s32 	%r11, %r10, %r9;
	st.shared.f32 	[%r11], %f8;
	barrier.sync 	0;
	setp.lt.u32 	%p2, %r3, 2;
	@%p2 bra 	$L__BB66_7;
	mov.b32 	%r19, 1;
$L__BB66_4:
	shl.b32 	%r6, %r19, 1;
	mul.lo.s32 	%r7, %r6, %r1;
	setp.ge.u32 	%p3, %r7, %r3;
	@%p3 bra 	$L__BB66_6;
	add.s32 	%r13, %r7, %r19;
	shl.b32 	%r14, %r13, 2;
	add.s32 	%r16, %r10, %r14;
	ld.shared.f32 	%f4, [%r16];
	shl.b32 	%r17, %r7, 2;
	add.s32 	%r18, %r10, %r17;
	ld.shared.f32 	%f5, [%r18];
	add.f32 	%f6, %f4, %f5;
	st.shared.f32 	[%r18], %f6;
$L__BB66_6:
	barrier.sync 	0;
	setp.lt.u32 	%p4, %r6, %r3;
	mov.u32 	%r19, %r6;
	@%p4 bra 	$L__BB66_4;
$L__BB66_7:
	setp.ne.s32 	%p5, %r1, 0;
	@%p5 bra 	$L__BB66_9;
	ld.shared.f32 	%f7, [__smem];
	cvta.to.global.u64 	%rd6, %rd2;
	mul.wide.u32 	%rd7, %r2, 4;
	add.s64 	%rd8, %rd6, %rd7;
	st.global.f32 	[%rd8], %f7;
$L__BB66_9:
	ret;

}
	// .globl	_Z7reduce2IfEvPT_S1_j
.visible .entry _Z7reduce2IfEvPT_S1_j(
	.param .u64 .ptr .align 1 _Z7reduce2IfEvPT_S1_j_param_0,
	.param .u64 .ptr .align 1 _Z7reduce2IfEvPT_S1_j_param_1,
	.param .u32 _Z7reduce2IfEvPT_S1_j_param_2
)
{
	.reg .pred 	%p<6>;
	.reg .b32 	%r<14>;
	.reg .b32 	%f<9>;
	.reg .b64 	%rd<9>;

	ld.param.u64 	%rd1, [_Z7reduce2IfEvPT_S1_j_param_0];
	ld.param.u64 	%rd2, [_Z7reduce2IfEvPT_S1_j_param_1];
	ld.param.u32 	%r8, [_Z7reduce2IfEvPT_S1_j_param_2];
	mov.u32 	%r1, %tid.x;
	mov.u32 	%r2, %ctaid.x;
	mov.u32 	%r13, %ntid.x;
	mad.lo.s32 	%r4, %r2, %r13, %r1;
	setp.ge.u32 	%p1, %r4, %r8;
	mov.f32 	%f8, 0f00000000;
	@%p1 bra 	$L__BB67_2;
	cvta.to.global.u64 	%rd3, %rd1;
	mul.wide.u32 	%rd4, %r4, 4;
	add.s64 	%rd5, %rd3, %rd4;
	ld.global.f32 	%f8, [%rd5];
$L__BB67_2:
	shl.b32 	%r9, %r1, 2;
	mov.u32 	%r10, __smem;
	add.s32 	%r5, %r10, %r9;
	st.shared.f32 	[%r5], %f8;
	barrier.sync 	0;
	setp.lt.u32 	%p2, %r13, 2;
	@%p2 bra 	$L__BB67_6;
$L__BB67_3:
	shr.u32 	%r7, %r13, 1;
	setp.ge.u32 	%p3, %r1, %r7;
	@%p3 bra 	$L__BB67_5;
	shl.b32 	%r11, %r7, 2;
	add.s32 	%r12, %r5, %r11;
	ld.shared.f32 	%f4, [%r12];
	ld.shared.f32 	%f5, [%r5];
	add.f32 	%f6, %f4, %f5;
	st.shared.f32 	[%r5], %f6;
$L__BB67_5:
	barrier.sync 	0;
	setp.gt.u32 	%p4, %r13, 3;
	mov.u32 	%r13, %r7;
	@%p4 bra 	$L__BB67_3;
$L__BB67_6:
	setp.ne.s32 	%p5, %r1, 0;
	@%p5 bra 	$L__BB67_8;
	ld.shared.f32 	%f7, [__smem];
	cvta.to.global.u64 	%rd6, %rd2;
	mul.wide.u32 	%rd7, %r2, 4;
	add.s64 	%rd8, %rd6, %rd7;
	st.global.f32 	[%rd8], %f7;
$L__BB67_8:
	ret;

}
	// .globl	_Z7reduce3IfEvPT_S1_j
.visible .entry _Z7reduce3IfEvPT_S1_j(
	.param .u64 .ptr .align 1 _Z7reduce3IfEvPT_S1_j_param_0,
	.param .u64 .ptr .align 1 _Z7reduce3IfEvPT_S1_j_param_1,
	.param .u32 _Z7reduce3IfEvPT_S1_j_param_2
)
{
	.reg .pred 	%p<7>;
	.reg .b32 	%r<17>;
	.reg .b32 	%f<17>;
	.reg .b64 	%rd<11>;

	ld.param.u64 	%rd3, [_Z7reduce3IfEvPT_S1_j_param_0];
	ld.param.u64 	%rd2, [_Z7reduce3IfEvPT_S1_j_param_1];
	ld.param.u32 	%r9, [_Z7reduce3IfEvPT_S1_j_param_2];
	cvta.to.global.u64 	%rd1, %rd3;
	mov.u32 	%r1, %tid.x;
	mov.u32 	%r2, %ctaid.x;
	mov.u32 	%r16, %ntid.x;
	mul.lo.s32 	%r10, %r16, %r2;
	shl.b32 	%r11, %r10, 1;
	add.s32 	%r4, %r11, %r1;
	setp.ge.u32 	%p1, %r4, %r9;
	mov.f32 	%f15, 0f00000000;
	@%p1 bra 	$L__BB68_2;
	mul.wide.u32 	%rd4, %r4, 4;
	add.s64 	%rd5, %rd1, %rd4;
	ld.global.f32 	%f15, [%rd5];
$L__BB68_2:
	add.s32 	%r5, %r4, %r16;
	setp.ge.u32 	%p2, %r5, %r9;
	@%p2 bra 	$L__BB68_4;
	mul.wide.u32 	%rd6, %r5, 4;
	add.s64 	%rd7, %rd1, %rd6;
	ld.global.f32 	%f10, [%rd7];
	add.f32 	%f15, %f15, %f10;
$L__BB68_4:
	shl.b32 	%r12, %r1, 2;
	mov.u32 	%r13, __smem;
	add.s32 	%r6, %r13, %r12;
	st.shared.f32 	[%r6], %f15;
	barrier.sync 	0;
	setp.lt.u32 	%p3, %r16, 2;
	@%p3 bra 	$L__BB68_8;
$L__BB68_5:
	shr.u32 	%r8, %r16, 1;
	setp.ge.u32 	%p4, %r1, %r8;
	@%p4 bra 	$L__BB68_7;
	shl.b32 	%r14, %r8, 2;
	add.s32 	%r15, %r6, %r14;
	ld.shared.f32 	%f11, [%r15];
	add.f32 	%f15, %f15, %f11;
	st.shared.f32 	[%r6], %f15;
$L__BB68_7:
	barrier.sync 	0;
	setp.gt.u32 	%p5, %r16, 3;
	mov.u32 	%r16, %r8;
	@%p5 bra 	$L__BB68_5;
$L__BB68_8:
	setp.ne.s32 	%p6, %r1, 0;
	@%p6 bra 	$L__BB68_10;
	cvta.to.global.u64 	%rd8, %rd2;
	mul.wide.u32 	%rd9, %r2, 4;
	add.s64 	%rd10, %rd8, %rd9;
	st.global.f32 	[%rd10], %f15;
$L__BB68_10:
	ret;

}
	// .globl	_Z7reduce4IfLj512EEvPT_S1_j
.visible .entry _Z7reduce4IfLj512EEvPT_S1_j(
	.param .u64 .ptr .align 1 _Z7reduce4IfLj512EEvPT_S1_j_param_0,
	.param .u64 .ptr .align 1 _Z7reduce4IfLj512EEvPT_S1_j_param_1,
	.param .u32 _Z7reduce4IfLj512EEvPT_S1_j_param_2
)
{
	.reg .pred 	%p<13>;
	.reg .b32 	%r<34>;
	.reg .b32 	%f<31>;
	.reg .b64 	%rd<11>;

	ld.param.u64 	%rd3, [_Z7reduce4IfLj512EEvPT_S1_j_param_0];
	ld.param.u64 	%rd2, [_Z7reduce4IfLj512EEvPT_S1_j_param_1];
	ld.param.u32 	%r10, [_Z7reduce4IfLj512EEvPT_S1_j_param_2];
	cvta.to.global.u64 	%rd1, %rd3;
	mov.u32 	%r1, %tid.x;
	mov.u32 	%r2, %ctaid.x;
	mov.u32 	%r3, %ntid.x;
	mul.lo.s32 	%r11, %r3, %r2;
	shl.b32 	%r12, %r11, 1;
	add.s32 	%r4, %r12, %r1;
	setp.ge.u32 	%p1, %r4, %r10;
	mov.f32 	%f28, 0f00000000;
	@%p1 bra 	$L__BB69_2;
	mul.wide.u32 	%rd4, %r4, 4;
	add.s64 	%rd5, %rd1, %rd4;
	ld.global.f32 	%f28, [%rd5];
$L__BB69_2:
	add.s32 	%r5, %r4, 512;
	setp.ge.u32 	%p2, %r5, %r10;
	@%p2 bra 	$L__BB69_4;
	mul.wide.u32 	%rd6, %r5, 4;
	add.s64 	%rd7, %rd1, %rd6;
	ld.global.f32 	%f12, [%rd7];
	add.f32 	%f28, %f28, %f12;
$L__BB69_4:
	shl.b32 	%r13, %r1, 2;
	mov.u32 	%r14, __smem;
	add.s32 	%r6, %r14, %r13;
	st.shared.f32 	[%r6], %f28;
	barrier.sync 	0;
	setp.lt.u32 	%p3, %r3, 66;
	@%p3 bra 	$L__BB69_9;
	mov.u32 	%r33, %r3;
$L__BB69_6:
	shr.u32 	%r8, %r33, 1;
	setp.ge.u32 	%p4, %r1, %r8;
	@%p4 bra 	$L__BB69_8;
	shl.b32 	%r15, %r8, 2;
	add.s32 	%r16, %r6, %r15;
	ld.shared.f32 	%f13, [%r16];
	add.f32 	%f28, %f28, %f13;
	st.shared.f32 	[%r6], %f28;
$L__BB69_8:
	barrier.sync 	0;
	setp.gt.u32 	%p5, %r33, 131;
	mov.u32 	%r33, %r8;
	@%p5 bra 	$L__BB69_6;
$L__BB69_9:
	mov.u32 	%r17, %tid.y;
	mov.u32 	%r18, %tid.z;
	mov.u32 	%r19, %ntid.y;
	mad.lo.s32 	%r20, %r18, %r19, %r17;
	mul.lo.s32 	%r9, %r20, %r3;
	add.s32 	%r21, %r9, %r1;
	setp.gt.u32 	%p6, %r21, 31;
	@%p6 bra 	$L__BB69_11;
	ld.shared.f32 	%f14, [%r6+128];
	add.f32 	%f15, %f28, %f14;
	mov.b32 	%r22, %f15;
	shfl.sync.down.b32	%r23|%p7, %r22, 16, 31, -1;
	mov.b32 	%f16, %r23;
	add.f32 	%f17, %f15, %f16;
	mov.b32 	%r24, %f17;
	shfl.sync.down.b32	%r25|%p8, %r24, 8, 31, -1;
	mov.b32 	%f18, %r25;
	add.f32 	%f19, %f17, %f18;
	mov.b32 	%r26, %f19;
	shfl.sync.down.b32	%r27|%p9, %r26, 4, 31, -1;
	mov.b32 	%f20, %r27;
	add.f32 	%f21, %f19, %f20;
	mov.b32 	%r28, %f21;
	shfl.sync.down.b32	%r29|%p10, %r28, 2, 31, -1;
	mov.b32 	%f22, %r29;
	add.f32 	%f23, %f21, %f22;
	mov.b32 	%r30, %f23;
	shfl.sync.down.b32	%r31|%p11, %r30, 1, 31, -1;
	mov.b32 	%f24, %r31;
	add.f32 	%f28, %f23, %f24;
$L__BB69_11:
	or.b32  	%r32, %r9, %r1;
	setp.ne.s32 	%p12, %r32, 0;
	@%p12 bra 	$L__BB69_13;
	cvta.to.global.u64 	%rd8, %rd2;
	mul.wide.u32 	%rd9, %r2, 4;
	add.s64 	%rd10, %rd8, %rd9;
	st.global.f32 	[%rd10], %f28;
$L__BB69_13:
	ret;

}
	// .globl	_Z7reduce4IfLj256EEvPT_S1_j
.visible .entry _Z7reduce4IfLj256EEvPT_S1_j(
	.param .u64 .ptr .align 1 _Z7reduce4IfLj256EEvPT_S1_j_param_0,
	.param .u64 .ptr .align 1 _Z7reduce4IfLj256EEvPT_S1_j_param_1,
	.param .u32 _Z7reduce4IfLj256EEvPT_S1_j_param_2
)
{
	.reg .pred 	%p<13>;
	.reg .b32 	%r<34>;
	.reg .b32 	%f<31>;
	.reg .b64 	%rd<11>;

	ld.param.u64 	%rd3, [_Z7reduce4IfLj256EEvPT_S1_j_param_0];
	ld.param.u64 	%rd2, [_Z7reduce4IfLj256EEvPT_S1_j_param_1];
	ld.param.u32 	%r10, [_Z7reduce4IfLj256EEvPT_S1_j_param_2];
	cvta.to.global.u64 	%rd1, %rd3;
	mov.u32 	%r1, %tid.x;
	mov.u32 	%r2, %ctaid.x;
	mov.u32 	%r3, %ntid.x;
	mul.lo.s32 	%r11, %r3, %r2;
	shl.b32 	%r12, %r11, 1;
	add.s32 	%r4, %r12, %r1;
	setp.ge.u32 	%p1, %r4, %r10;
	mov.f32 	%f28, 0f00000000;
	@%p1 bra 	$L__BB70_2;
	mul.wide.u32 	%rd4, %r4, 4;
	add.s64 	%rd5, %rd1, %rd4;
	ld.global.f32 	%f28, [%rd5];
$L__BB70_2:
	add.s32 	%r5, %r4, 256;
	setp.ge.u32 	%p2, %r5, %r10;
	@%p2 bra 	$L__BB70_4;
	mul.wide.u32 	%rd6, %r5, 4;
	add.s64 	%rd7, %rd1, %rd6;
	ld.global.f32 	%f12, [%rd7];
	add.f32 	%f28, %f28, %f12;
$L__BB70_4:
	shl.b32 	%r13, %r1, 2;
	mov.u32 	%r14, __smem;
	add.s32 	%r6, %r14, %r13;
	st.shared.f32 	[%r6], %f28;
	barrier.sync 	0;
	setp.lt.u32 	%p3, %r3, 66;
	@%p3 bra 	$L__BB70_9;
	mov.u32 	%r33, %r3;
$L__BB70_6:
	shr.u32 	%r8, %r33, 1;
	setp.ge.u32 	%p4, %r1, %r8;
	@%p4 bra 	$L__BB70_8;
	shl.b32 	%r15, %r8, 2;
	add.s32 	%r16, %r6, %r15;
	ld.shared.f32 	%f13, [%r16];
	add.f32 	%f28, %f28, %f13;
	st.shared.f32 	[%r6], %f28;
$L__BB70_8:
	barrier.sync 	0;
	setp.gt.u32 	%p5, %r33, 131;
	mov.u32 	%r33, %r8;
	@%p5 bra 	$L__BB70_6;
$L__BB70_9:
	mov.u32 	%r17, %tid.y;
	mov.u32 	%r18, %tid.z;
	mov.u32 	%r19, %ntid.y;
	mad.lo.s32 	%r20, %r18, %r19, %r17;
	mul.lo.s32 	%r9, %r20, %r3;
	add.s32 	%r21, %r9, %r1;
	setp.gt.u32 	%p6, %r21, 31;
	@%p6 bra 	$L__BB70_11;
	ld.shared.f32 	%f14, [%r6+128];
	add.f32 	%f15, %f28, %f14;
	mov.b32 	%r22, %f15;
	shfl.sync.down.b32	%r23|%p7, %r22, 16, 31, -1;
	mov.b32 	%f16, %r23;
	add.f32 	%f17, %f15, %f16;
	mov.b32 	%r24, %f17;
	shfl.sync.down.b32	%r25|%p8, %r24, 8, 31, -1;
	mov.b32 	%f18, %r25;
	add.f32 	%f19, %f17, %f18;
	mov.b32 	%r26, %f19;
	shfl.sync.down.b32	%r27|%p9, %r26, 4, 31, -1;
	mov.b32 	%f20, %r27;
	add.f32 	%f21, %f19, %f20;
	mov.b32 	%r28, %f21;
	shfl.sync.down.b32	%r29|%p10, %r28, 2, 31, -1;
	mov.b32 	%f22, %r29;
	add.f32 	%f23, %f21, %f22;
	mov.b32 	%r30, %f23;
	shfl.sync.down.b32	%r31|%p11, %r30, 1, 31, -1;
	mov.b32 	%f24, %r31;
	add.f32 	%f28, %f23, %f24;
$L__BB70_11:
	or.b32  	%r32, %r9, %r1;
	setp.ne.s32 	%p12, %r32, 0;
	@%p12 bra 	$L__BB70_13;
	cvta.to.global.u64 	%rd8, %rd2;
	mul.wide.u32 	%rd9, %r2, 4;
	add.s64 	%rd10, %rd8, %rd9;
	st.global.f32 	[%rd10], %f28;
$L__BB70_13:
	ret;

}
	// .globl	_Z7reduce4IfLj128EEvPT_S1_j
.visible .entry _Z7reduce4IfLj128EEvPT_S1_j(
	.param .u64 .ptr .align 1 _Z7reduce4IfLj128EEvPT_S1_j_param_0,
	.param .u64 .ptr .align 1 _Z7reduce4IfLj128EEvPT_S1_j_param_1,
	.param .u32 _Z7reduce4IfLj128EEvPT_S1_j_param_2
)
{
	.reg .pred 	%p<13>;
	.reg .b32 	%r<34>;
	.reg .b32 	%f<31>;
	.reg .b64 	%rd<11>;

	ld.param.u64 	%rd3, [_Z7reduce4IfLj128EEvPT_S1_j_param_0];
	ld.param.u64 	%rd2, [_Z7reduce4IfLj128EEvPT_S1_j_param_1];
	ld.param.u32 	%r10, [_Z7reduce4IfLj128EEvPT_S1_j_param_2];
	cvta.to.global.u64 	%rd1, %rd3;
	mov.u32 	%r1, %tid.x;
	mov.u32 	%r2, %ctaid.x;
	mov.u32 	%r3, %ntid.x;
	mul.lo.s32 	%r11, %r3, %r2;
	shl.b32 	%r12, %r11, 1;
	add.s32 	%r4, %r12, %r1;
	setp.ge.u32 	%p1, %r4, %r10;
	mov.f32 	%f28, 0f00000000;
	@%p1 bra 	$L__BB71_2;
	mul.wide.u32 	%rd4, %r4, 4;
	add.s64 	%rd5, %rd1, %rd4;
	ld.global.f32 	%f28, [%rd5];
$L__BB71_2:
	add.s32 	%r5, %r4, 128;
	setp.ge.u32 	%p2, %r5, %r10;
	@%p2 bra 	$L__BB71_4;
	mul.wide.u32 	%rd6, %r5, 4;
	add.s64 	%rd7, %rd1, %rd6;
	ld.global.f32 	%f12, [%rd7];
	add.f32 	%f28, %f28, %f12;
$L__BB71_4:
	shl.b32 	%r13, %r1, 2;
	mov.u32 	%r14, __smem;
	add.s32 	%r6, %r14, %r13;
	st.shared.f32 	[%r6], %f28;
	barrier.sync 	0;
	setp.lt.u32 	%p3, %r3, 66;
	@%p3 bra 	$L__BB71_9;
	mov.u32 	%r33, %r3;
$L__BB71_6:
	shr.u32 	%r8, %r33, 1;
	setp.ge.u32 	%p4, %r1, %r8;
	@%p4 bra 	$L__BB71_8;
	shl.b32 	%r15, %r8, 2;
	add.s32 	%r16, %r6, %r15;
	ld.shared.f32 	%f13, [%r16];
	add.f32 	%f28, %f28, %f13;
	st.shared.f32 	[%r6], %f28;
$L__BB71_8:
	barrier.sync 	0;
	setp.gt.u32 	%p5, %r33, 131;
	mov.u32 	%r33, %r8;
	@%p5 bra 	$L__BB71_6;
$L__BB71_9:
	mov.u32 	%r17, %tid.y;
	mov.u32 	%r18, %tid.z;
	mov.u32 	%r19, %ntid.y;
	mad.lo.s32 	%r20, %r18, %r19, %r17;
	mul.lo.s32 	%r9, %r20, %r3;
	add.s32 	%r21, %r9, %r1;
	setp.gt.u32 	%p6, %r21, 31;
	@%p6 bra 	$L__BB71_11;
	ld.shared.f32 	%f14, [%r6+128];
	add.f32 	%f15, %f28, %f14;
	mov.b32 	%r22, %f15;
	shfl.sync.down.b32	%r23|%p7, %r22, 16, 31, -1;
	mov.b32 	%f16, %r23;
	add.f32 	%f17, %f15, %f16;
	mov.b32 	%r24, %f17;
	shfl.sync.down.b32	%r25|%p8, %r24, 8, 31, -1;
	mov.b32 	%f18, %r25;
	add.f32 	%f19, %f17, %f18;
	mov.b32 	%r26, %f19;
	shfl.sync.down.b32	%r27|%p9, %r26, 4, 31, -1;
	mov.b32 	%f20, %r27;
	add.f32 	%f21, %f19, %f20;
	mov.b32 	%r28, %f21;
	shfl.sync.down.b32	%r29|%p10, %r28, 2, 31, -1;
	mov.b32 	%f22, %r29;
	add.f32 	%f23, %f21, %f22;
	mov.b32 	%r30, %f23;
	shfl.sync.down.b32	%r31|%p11, %r30, 1, 31, -1;
	mov.b32 	%f24, %r31;
	add.f32 	%f28, %f23, %f24;
$L__BB71_11:
	or.b32  	%r32, %r9, %r1;
	setp.ne.s32 	%p12, %r32, 0;
	@%p12 bra 	$L__BB71_13;
	cvta.to.global.u64 	%rd8, %rd2;
	mul.wide.u32 	%rd9, %r2, 4;
	add.s64 	%rd10, %rd8, %rd9;
	st.global.f32 	[%rd10], %f28;
$L__BB71_13:
	ret;

}
	// .globl	_Z7reduce4IfLj64EEvPT_S1_j
.visible .entry _Z7reduce4IfLj64EEvPT_S1_j(
	.param .u64 .ptr .align 1 _Z7reduce4IfLj64EEvPT_S1_j_param_0,
	.param .u64 .ptr .align 1 _Z7reduce4IfLj64EEvPT_S1_j_param_1,
	.param .u32 _Z7reduce4IfLj64EEvPT_S1_j_param_2
)
{
	.reg .pred 	%p<13>;
	.reg .b32 	%r<34>;
	.reg .b32 	%f<31>;
	.reg .b64 	%rd<11>;

	ld.param.u64 	%rd3, [_Z7reduce4IfLj64EEvPT_S1_j_param_0];
	ld.param.u64 	%rd2, [_Z7reduce4IfLj64EEvPT_S1_j_param_1];
	ld.param.u32 	%r10, [_Z7reduce4IfLj64EEvPT_S1_j_param_2];
	cvta.to.global.u64 	%rd1, %rd3;
	mov.u32 	%r1, %tid.x;
	mov.u32 	%r2, %ctaid.x;
	mov.u32 	%r3, %ntid.x;
	mul.lo.s32 	%r11, %r3, %r2;
	shl.b32 	%r12, %r11, 1;
	add.s32 	%r4, %r12, %r1;
	setp.ge.u32 	%p1, %r4, %r10;
	mov.f32 	%f28, 0f00000000;
	@%p1 bra 	$L__BB72_2;
	mul.wide.u32 	%rd4, %r4, 4;
	add.s64 	%rd5, %rd1, %rd4;
	ld.global.f32 	%f28, [%rd5];
$L__BB72_2:
	add.s32 	%r5, %r4, 64;
	setp.ge.u32 	%p2, %r5, %r10;
	@%p2 bra 	$L__BB72_4;
	mul.wide.u32 	%rd6, %r5, 4;
	add.s64 	%rd7, %rd1, %rd6;
	ld.global.f32 	%f12, [%rd7];
	add.f32 	%f28, %f28, %f12;
$L__BB72_4:
	shl.b32 	%r13, %r1, 2;
	mov.u32 	%r14, __smem;
	add.s32 	%r6, %r14, %r13;
	st.shared.f32 	[%r6], %f28;
	barrier.sync 	0;
	setp.lt.u32 	%p3, %r3, 66;
	@%p3 bra 	$L__BB72_9;
	mov.u32 	%r33, %r3;
$L__BB72_6:
	shr.u32 	%r8, %r33, 1;
	setp.ge.u32 	%p4, %r1, %r8;
	@%p4 bra 	$L__BB72_8;
	shl.b32 	%r15, %r8, 2;
	add.s32 	%r16, %r6, %r15;
	ld.shared.f32 	%f13, [%r16];
	add.f32 	%f28, %f28, %f13;
	st.shared.f32 	[%r6], %f28;
$L__BB72_8:
	barrier.sync 	0;
	setp.gt.u32 	%p5, %r33, 131;
	mov.u32 	%r33, %r8;
	@%p5 bra 	$L__BB72_6;
$L__BB72_9:
	mov.u32 	%r17, %tid.y;
	mov.u32 	%r18, %tid.z;
	mov.u32 	%r19, %ntid.y;
	mad.lo.s32 	%r20, %r18, %r19, %r17;
	mul.lo.s32 	%r9, %r20, %r3;
	add.s32 	%r21, %r9, %r1;
	setp.gt.u32 	%p6, %r21, 31;
	@%p6 bra 	$L__BB72_11;
	ld.shared.f32 	%f14, [%r6+128];
	add.f32 	%f15, %f28, %f14;
	mov.b32 	%r22, %f15;
	shfl.sync.down.b32	%r23|%p7, %r22, 16, 31, -1;
	mov.b32 	%f16, %r23;
	add.f32 	%f17, %f15, %f16;
	mov.b32 	%r24, %f17;
	shfl.sync.down.b32	%r25|%p8, %r24, 8, 31, -1;
	mov.b32 	%f18, %r25;
	add.f32 	%f19, %f17, %f18;
	mov.b32 	%r26, %f19;
	shfl.sync.down.b32	%r27|%p9, %r26, 4, 31, -1;
	mov.b32 	%f20, %r27;
	add.f32 	%f21, %f19, %f20;
	mov.b32 	%r28, %f21;
	shfl.sync.down.b32	%r29|%p10, %r28, 2, 31, -1;
	mov.b32 	%f22, %r29;
	add.f32 	%f23, %f21, %f22;
	mov.b32 	%r30, %f23;
	shfl.sync.down.b32	%r31|%p11, %r30, 1, 31, -1;
	mov.b32 	%f24, %r31;
	add.f32 	%f28, %f23, %f24;
$L__BB72_11:
	or.b32  	%r32, %r9, %r1;
	setp.ne.s32 	%p12, %r32, 0;
	@%p12 bra 	$L__BB72_13;
	cvta.to.global.u64 	%rd8, %rd2;
	mul.wide.u32 	%rd9, %r2, 4;
	add.s64 	%rd10, %rd8, %rd9;
	st.global.f32 	[%rd10], %f28;
$L__BB72_13:
	ret;

}
	// .globl	_Z7reduce4IfLj32EEvPT_S1_j
.visible .entry _Z7reduce4IfLj32EEvPT_S1_j(
	.param .u64 .ptr .align 1 _Z7reduce4IfLj32EEvPT_S1_j_param_0,
	.param .u64 .ptr .align 1 _Z7reduce4IfLj32EEvPT_S1_j_param_1,
	.param .u32 _Z7reduce4IfLj32EEvPT_S1_j_param_2
)
{
	.reg .pred 	%p<13>;
	.reg .b32 	%r<34>;
	.reg .b32 	%f<29>;
	.reg .b64 	%rd<11>;

	ld.param.u64 	%rd3, [_Z7reduce4IfLj32EEvPT_S1_j_param_0];
	ld.param.u64 	%rd2, [_Z7reduce4IfLj32EEvPT_S1_j_param_1];
	ld.param.u32 	%r10, [_Z7reduce4IfLj32EEvPT_S1_j_param_2];
	cvta.to.global.u64 	%rd1, %rd3;
	mov.u32 	%r1, %tid.x;
	mov.u32 	%r2, %ctaid.x;
	mov.u32 	%r3, %ntid.x;
	mul.lo.s32 	%r11, %r3, %r2;
	shl.b32 	%r12, %r11, 1;
	add.s32 	%r4, %r12, %r1;
	setp.ge.u32 	%p1, %r4, %r10;
	mov.f32 	%f26, 0f00000000;
	@%p1 bra 	$L__BB73_2;
	mul.wide.u32 	%rd4, %r4, 4;
	add.s64 	%rd5, %rd1, %rd4;
	ld.global.f32 	%f26, [%rd5];
$L__BB73_2:
	add.s32 	%r5, %r4, 32;
	setp.ge.u32 	%p2, %r5, %r10;
	@%p2 bra 	$L__BB73_4;
	mul.wide.u32 	%rd6, %r5, 4;
	add.s64 	%rd7, %rd1, %rd6;
	ld.global.f32 	%f12, [%rd7];
	add.f32 	%f26, %f26, %f12;
$L__BB73_4:
	shl.b32 	%r13, %r1, 2;
	mov.u32 	%r14, __smem;
	add.s32 	%r6, %r14, %r13;
	st.shared.f32 	[%r6], %f26;
	barrier.sync 	0;
	setp.lt.u32 	%p3, %r3, 66;
	@%p3 bra 	$L__BB73_9;
	mov.u32 	%r33, %r3;
$L__BB73_6:
	shr.u32 	%r8, %r33, 1;
	setp.ge.u32 	%p4, %r1, %r8;
	@%p4 bra 	$L__BB73_8;
	shl.b32 	%r15, %r8, 2;
	add.s32 	%r16, %r6, %r15;
	ld.shared.f32 	%f13, [%r16];
	add.f32 	%f26, %f26, %f13;
	st.shared.f32 	[%r6], %f26;
$L__BB73_8:
	barrier.sync 	0;
	setp.gt.u32 	%p5, %r33, 131;
	mov.u32 	%r33, %r8;
	@%p5 bra 	$L__BB73_6;
$L__BB73_9:
	mov.u32 	%r17, %tid.y;
	mov.u32 	%r18, %tid.z;
	mov.u32 	%r19, %ntid.y;
	mad.lo.s32 	%r20, %r18, %r19, %r17;
	mul.lo.s32 	%r9, %r20, %r3;
	add.s32 	%r21, %r9, %r1;
	setp.gt.u32 	%p6, %r21, 31;
	@%p6 bra 	$L__BB73_11;
	mov.b32 	%r22, %f26;
	shfl.sync.down.b32	%r23|%p7, %r22, 16, 31, -1;
	mov.b32 	%f14, %r23;
	add.f32 	%f15, %f26, %f14;
	mov.b32 	%r24, %f15;
	shfl.sync.down.b32	%r25|%p8, %r24, 8, 31, -1;
	mov.b32 	%f16, %r25;
	add.f32 	%f17, %f15, %f16;
	mov.b32 	%r26, %f17;
	shfl.sync.down.b32	%r27|%p9, %r26, 4, 31, -1;
	mov.b32 	%f18, %r27;
	add.f32 	%f19, %f17, %f18;
	mov.b32 	%r28, %f19;
	shfl.sync.down.b32	%r29|%p10, %r28, 2, 31, -1;
	mov.b32 	%f20, %r29;
	add.f32 	%f21, %f19, %f20;
	mov.b32 	%r30, %f21;
	shfl.sync.down.b32	%r31|%p11, %r30, 1, 31, -1;
	mov.b32 	%f22, %r31;
	add.f32 	%f26, %f21, %f22;
$L__BB73_11:
	or.b32  	%r32, %r9, %r1;
	setp.ne.s32 	%p12, %r32, 0;
	@%p12 bra 	$L__BB73_13;
	cvta.to.global.u64 	%rd8, %rd2;
	mul.wide.u32 	%rd9, %r2, 4;
	add.s64 	%rd10, %rd8, %rd9;
	st.global.f32 	[%rd10], %f26;
$L__BB73_13:
	ret;

}
	// .globl	_Z7reduce4IfLj16EEvPT_S1_j
.visible .entry _Z7reduce4IfLj16EEvPT_S1_j(
	.param .u64 .ptr .align 1 _Z7reduce4IfLj16EEvPT_S1_j_param_0,
	.param .u64 .ptr .align 1 _Z7reduce4IfLj16EEvPT_S1_j_param_1,
	.param .u32 _Z7reduce4IfLj16EEvPT_S1_j_param_2
)
{
	.reg .pred 	%p<13>;
	.reg .b32 	%r<34>;
	.reg .b32 	%f<29>;
	.reg .b64 	%rd<11>;

	ld.param.u64 	%rd3, [_Z7reduce4IfLj16EEvPT_S1_j_param_0];
	ld.param.u64 	%rd2, [_Z7reduce4IfLj16EEvPT_S1_j_param_1];
	ld.param.u32 	%r10, [_Z7reduce4IfLj16EEvPT_S1_j_param_2];
	cvta.to.global.u64 	%rd1, %rd3;
	mov.u32 	%r1, %tid.x;
	mov.u32 	%r2, %ctaid.x;
	mov.u32 	%r3, %ntid.x;
	mul.lo.s32 	%r11, %r3, %r2;
	shl.b32 	%r12, %r11, 1;
	add.s32 	%r4, %r12, %r1;
	setp.ge.u32 	%p1, %r4, %r10;
	mov.f32 	%f26, 0f00000000;
	@%p1 bra 	$L__BB74_2;
	mul.wide.u32 	%rd4, %r4, 4;
	add.s64 	%rd5, %rd1, %rd4;
	ld.global.f32 	%f26, [%rd5];
$L__BB74_2:
	add.s32 	%r5, %r4, 16;
	setp.ge.u32 	%p2, %r5, %r10;
	@%p2 bra 	$L__BB74_4;
	mul.wide.u32 	%rd6, %r5, 4;
	add.s64 	%rd7, %rd1, %rd6;
	ld.global.f32 	%f12, [%rd7];
	add.f32 	%f26, %f26, %f12;
$L__BB74_4:
	shl.b32 	%r13, %r1, 2;
	mov.u32 	%r14, __smem;
	add.s32 	%r6, %r14, %r13;
	st.shared.f32 	[%r6], %f26;
	barrier.sync 	0;
	setp.lt.u32 	%p3, %r3, 66;
	@%p3 bra 	$L__BB74_9;
	mov.u32 	%r33, %r3;
$L__BB74_6:
	shr.u32 	%r8, %r33, 1;
	setp.ge.u32 	%p4, %r1, %r8;
	@%p4 bra 	$L__BB74_8;
	shl.b32 	%r15, %r8, 2;
	add.s32 	%r16, %r6, %r15;
	ld.shared.f32 	%f13, [%r16];
	add.f32 	%f26, %f26, %f13;
	st.shared.f32 	[%r6], %f26;
$L__BB74_8:
	barrier.sync 	0;
	setp.gt.u32 	%p5, %r33, 131;
	mov.u32 	%r33, %r8;
	@%p5 bra 	$L__BB74_6;
$L__BB74_9:
	mov.u32 	%r17, %tid.y;
	mov.u32 	%r18, %tid.z;
	mov.u32 	%r19, %ntid.y;
	mad.lo.s32 	%r20, %r18, %r19, %r17;
	mul.lo.s32 	%r9, %r20, %r3;
	add.s32 	%r21, %r9, %r1;
	setp.gt.u32 	%p6, %r21, 31;
	@%p6 bra 	$L__BB74_11;
	mov.b32 	%r22, %f26;
	shfl.sync.down.b32	%r23|%p7, %r22, 16, 31, -1;
	mov.b32 	%f14, %r23;
	add.f32 	%f15, %f26, %f14;
	mov.b32 	%r24, %f15;
	shfl.sync.down.b32	%r25|%p8, %r24, 8, 31, -1;
	mov.b32 	%f16, %r25;
	add.f32 	%f17, %f15, %f16;
	mov.b32 	%r26, %f17;
	shfl.sync.down.b32	%r27|%p9, %r26, 4, 31, -1;
	mov.b32 	%f18, %r27;
	add.f32 	%f19, %f17, %f18;
	mov.b32 	%r28, %f19;
	shfl.sync.down.b32	%r29|%p10, %r28, 2, 31, -1;
	mov.b32 	%f20, %r29;
	add.f32 	%f21, %f19, %f20;
	mov.b32 	%r30, %f21;
	shfl.sync.down.b32	%r31|%p11, %r30, 1, 31, -1;
	mov.b32 	%f22, %r31;
	add.f32 	%f26, %f21, %f22;
$L__BB74_11:
	or.b32  	%r32, %r9, %r1;
	setp.ne.s32 	%p12, %r32, 0;
	@%p12 bra 	$L__BB74_13;
	cvta.to.global.u64 	%rd8, %rd2;
	mul.wide.u32 	%rd9, %r2, 4;
	add.s64 	%rd10, %rd8, %rd9;
	st.global.f32 	[%rd10], %f26;
$L__BB74_13:
	ret;

}
	// .globl	_Z7reduce4IfLj8EEvPT_S1_j
.visible .entry _Z7reduce4IfLj8EEvPT_S1_j(
	.param .u64 .ptr .align 1 _Z7reduce4IfLj8EEvPT_S1_j_param_0,
	.param .u64 .ptr .align 1 _Z7reduce4IfLj8EEvPT_S1_j_param_1,
	.param .u32 _Z7reduce4IfLj8EEvPT_S1_j_param_2
)
{
	.reg .pred 	%p<13>;
	.reg .b32 	%r<34>;
	.reg .b32 	%f<29>;
	.reg .b64 	%rd<11>;

	ld.param.u64 	%rd3, [_Z7reduce4IfLj8EEvPT_S1_j_param_0];
	ld.param.u64 	%rd2, [_Z7reduce4IfLj8EEvPT_S1_j_param_1];
	ld.param.u32 	%r10, [_Z7reduce4IfLj8EEvPT_S1_j_param_2];
	cvta.to.global.u64 	%rd1, %rd3;
	mov.u32 	%r1, %tid.x;
	mov.u32 	%r2, %ctaid.x;
	mov.u32 	%r3, %ntid.x;
	mul.lo.s32 	%r11, %r3, %r2;
	shl.b32 	%r12, %r11, 1;
	add.s32 	%r4, %r12, %r1;
	setp.ge.u32 	%p1, %r4, %r10;
	mov.f32 	%f26, 0f00000000;
	@%p1 bra 	$L__BB75_2;
	mul.wide.u32 	%rd4, %r4, 4;
	add.s64 	%rd5, %rd1, %rd4;
	ld.global.f32 	%f26, [%rd5];
$L__BB75_2:
	add.s32 	%r5, %r4, 8;
	setp.ge.u32 	%p2, %r5, %r10;
	@%p2 bra 	$L__BB75_4;
	mul.wide.u32 	%rd6, %r5, 4;
	add.s64 	%rd7, %rd1, %rd6;
	ld.global.f32 	%f12, [%rd7];
	add.f32 	%f26, %f26, %f12;
$L__BB75_4:
	shl.b32 	%r13, %r1, 2;
	mov.u32 	%r14, __smem;
	add.s32 	%r6, %r14, %r13;
	st.shared.f32 	[%r6], %f26;
	barrier.sync 	0;
	setp.lt.u32 	%p3, %r3, 66;
	@%p3 bra 	$L__BB75_9;
	mov.u32 	%r33, %r3;
$L__BB75_6:
	shr.u32 	%r8, %r33, 1;
	setp.ge.u32 	%p4, %r1, %r8;
	@%p4 bra 	$L__BB75_8;
	shl.b32 	%r15, %r8, 2;
	add.s32 	%r16, %r6, %r15;
	ld.shared.f32 	%f13, [%r16];
	add.f32 	%f26, %f26, %f13;
	st.shared.f32 	[%r6], %f26;
$L__BB75_8:
	barrier.sync 	0;
	setp.gt.u32 	%p5, %r33, 131;
	mov.u32 	%r33, %r8;
	@%p5 bra 	$L__BB75_6;
$L__BB75_9:
	mov.u32 	%r17, %tid.y;
	mov.u32 	%r18, %tid.z;
	mov.u32 	%r19, %ntid.y;
	mad.lo.s32 	%r20, %r18, %r19, %r17;
	mul.lo.s32 	%r9, %r20, %r3;
	add.s32 	%r21, %r9, %r1;
	setp.gt.u32 	%p6, %r21, 31;
	@%p6 bra 	$L__BB75_11;
	mov.b32 	%r22, %f26;
	shfl.sync.down.b32	%r23|%p7, %r22, 16, 31, -1;
	mov.b32 	%f14, %r23;
	add.f32 	%f15, %f26, %f14;
	mov.b32 	%r24, %f15;
	shfl.sync.down.b32	%r25|%p8, %r24, 8, 31, -1;
	mov.b32 	%f16, %r25;
	add.f32 	%f17, %f15, %f16;
	mov.b32 	%r26, %f17;
	shfl.sync.down.b32	%r27|%p9, %r26, 4, 31, -1;
	mov.b32 	%f18, %r27;
	add.f32 	%f19, %f17, %f18;
	mov.b32 	%r28, %f19;
	shfl.sync.down.b32	%r29|%p10, %r28, 2, 31, -1;
	mov.b32 	%f20, %r29;
	add.f32 	%f21, %f19, %f20;
	mov.b32 	%r30, %f21;
	shfl.sync.down.b32	%r31|%p11, %r30, 1, 31, -1;
	mov.b32 	%f22, %r31;
	add.f32 	%f26, %f21, %f22;
$L__BB75_11:
	or.b32  	%r32, %r9, %r1;
	setp.ne.s32 	%p12, %r32, 0;
	@%p12 bra 	$L__BB75_13;
	cvta.to.global.u64 	%rd8, %rd2;
	mul.wide.u32 	%rd9, %r2, 4;
	add.s64 	%rd10, %rd8, %rd9;
	st.global.f32 	[%rd10], %f26;
$L__BB75_13:
	ret;

}
	// .globl	_Z7reduce4IfLj4EEvPT_S1_j
.visible .entry _Z7reduce4IfLj4EEvPT_S1_j(
	.param .u64 .ptr .align 1 _Z7reduce4IfLj4EEvPT_S1_j_param_0,
	.param .u64 .ptr .align 1 _Z7reduce4IfLj4EEvPT_S1_j_param_1,
	.param .u32 _Z7reduce4IfLj4EEvPT_S1_j_param_2
)
{
	.reg .pred 	%p<13>;
	.reg .b32 	%r<34>;
	.reg .b32 	%f<29>;
	.reg .b64 	%rd<11>;

	ld.param.u64 	%rd3, [_Z7reduce4IfLj4EEvPT_S1_j_param_0];
	ld.param.u64 	%rd2, [_Z7reduce4IfLj4EEvPT_S1_j_param_1];
	ld.param.u32 	%r10, [_Z7reduce4IfLj4EEvPT_S1_j_param_2];
	cvta.to.global.u64 	%rd1, %rd3;
	mov.u32 	%r1, %tid.x;
	mov.u32 	%r2, %ctaid.x;
	mov.u32 	%r3, %ntid.x;
	mul.lo.s32 	%r11, %r3, %r2;
	shl.b32 	%r12, %r11, 1;
	add.s32 	%r4, %r12, %r1;
	setp.ge.u32 	%p1, %r4, %r10;
	mov.f32 	%f26, 0f00000000;
	@%p1 bra 	$L__BB76_2;
	mul.wide.u32 	%rd4, %r4, 4;
	add.s64 	%rd5, %rd1, %rd4;
	ld.global.f32 	%f26, [%rd5];
$L__BB76_2:
	add.s32 	%r5, %r4, 4;
	setp.ge.u32 	%p2, %r5, %r10;
	@%p2 bra 	$L__BB76_4;
	mul.wide.u32 	%rd6, %r5, 4;
	add.s64 	%rd7, %rd1, %rd6;
	ld.global.f32 	%f12, [%rd7];
	add.f32 	%f26, %f26, %f12;
$L__BB76_4:
	shl.b32 	%r13, %r1, 2;
	mov.u32 	%r14, __smem;
	add.s32 	%r6, %r14, %r13;
	st.shared.f32 	[%r6], %f26;
	barrier.sync 	0;
	setp.lt.u32 	%p3, %r3, 66;
	@%p3 bra 	$L__BB76_9;
	mov.u32 	%r33, %r3;
$L__BB76_6:
	shr.u32 	%r8, %r33, 1;
	setp.ge.u32 	%p4, %r1, %r8;
	@%p4 bra 	$L__BB76_8;
	shl.b32 	%r15, %r8, 2;
	add.s32 	%r16, %r6, %r15;
	ld.shared.f32 	%f13, [%r16];
	add.f32 	%f26, %f26, %f13;
	st.shared.f32 	[%r6], %f26;
$L__BB76_8:
	barrier.sync 	0;
	setp.gt.u32 	%p5, %r33, 131;
	mov.u32 	%r33, %r8;
	@%p5 bra 	$L__BB76_6;
$L__BB76_9:
	mov.u32 	%r17, %tid.y;
	mov.u32 	%r18, %tid.z;
	mov.u32 	%r19, %ntid.y;
	mad.lo.s32 	%r20, %r18, %r19, %r17;
	mul.lo.s32 	%r9, %r20, %r3;
	add.s32 	%r21, %r9, %r1;
	setp.gt.u32 	%p6, %r21, 31;
	@%p6 bra 	$L__BB76_11;
	mov.b32 	%r22, %f26;
	shfl.sync.down.b32	%r23|%p7, %r22, 16, 31, -1;
	mov.b32 	%f14, %r23;
	add.f32 	%f15, %f26, %f14;
	mov.b32 	%r24, %f15;
	shfl.sync.down.b32	%r25|%p8, %r24, 8, 31, -1;
	mov.b32 	%f16, %r25;
	add.f32 	%f17, %f15, %f16;
	mov.b32 	%r26, %f17;
	shfl.sync.down.b32	%r27|%p9, %r26, 4, 31, -1;
	mov.b32 	%f18, %r27;
	add.f32 	%f19, %f17, %f18;
	mov.b32 	%r28, %f19;
	shfl.sync.down.b32	%r29|%p10, %r28, 2, 31, -1;
	mov.b32 	%f20, %r29;
	add.f32 	%f21, %f19, %f20;
	mov.b32 	%r30, %f21;
	shfl.sync.down.b32	%r31|%p11, %r30, 1, 31, -1;
	mov.b32 	%f22, %r31;
	add.f32 	%f26, %f21, %f22;
$L__BB76_11:
	or.b32  	%r32, %r9, %r1;
	setp.ne.s32 	%p12, %r32, 0;
	@%p12 bra 	$L__BB76_13;
	cvta.to.global.u64 	%rd8, %rd2;
	mul.wide.u32 	%rd9, %r2, 4;
	add.s64 	%rd10, %rd8, %rd9;
	st.global.f32 	[%rd10], %f26;
$L__BB76_13:
	ret;

}
	// .globl	_Z7reduce4IfLj2EEvPT_S1_j
.visible .entry _Z7reduce4IfLj2EEvPT_S1_j(
	.param .u64 .ptr .align 1 _Z7reduce4IfLj2EEvPT_S1_j_param_0,
	.param .u64 .ptr .align 1 _Z7reduce4IfLj2EEvPT_S1_j_param_1,
	.param .u32 _Z7reduce4IfLj2EEvPT_S1_j_param_2
)
{
	.reg .pred 	%p<13>;
	.reg .b32 	%r<34>;
	.reg .b32 	%f<29>;
	.reg .b64 	%rd<11>;

	ld.param.u64 	%rd3, [_Z7reduce4IfLj2EEvPT_S1_j_param_0];
	ld.param.u64 	%rd2, [_Z7reduce4IfLj2EEvPT_S1_j_param_1];
	ld.param.u32 	%r10, [_Z7reduce4IfLj2EEvPT_S1_j_param_2];
	cvta.to.global.u64 	%rd1, %rd3;
	mov.u32 	%r1, %tid.x;
	mov.u32 	%r2, %ctaid.x;
	mov.u32 	%r3, %ntid.x;
	mul.lo.s32 	%r11, %r3, %r2;
	shl.b32 	%r12, %r11, 1;
	add.s32 	%r4, %r12, %r1;
	setp.ge.u32 	%p1, %r4, %r10;
	mov.f32 	%f26, 0f00000000;
	@%p1 bra 	$L__BB77_2;
	mul.wide.u32 	%rd4, %r4, 4;
	add.s64 	%rd5, %rd1, %rd4;
	ld.global.f32 	%f26, [%rd5];
$L__BB77_2:
	add.s32 	%r5, %r4, 2;
	setp.ge.u32 	%p2, %r5, %r10;
	@%p2 bra 	$L__BB77_4;
	mul.wide.u32 	%rd6, %r5, 4;
	add.s64 	%rd7, %rd1, %rd6;
	ld.global.f32 	%f12, [%rd7];
	add.f32 	%f26, %f26, %f12;
$L__BB77_4:
	shl.b32 	%r13, %r1, 2;
	mov.u32 	%r14, __smem;
	add.s32 	%r6, %r14, %r13;
	st.shared.f32 	[%r6], %f26;
	barrier.sync 	0;
	setp.lt.u32 	%p3, %r3, 66;
	@%p3 bra 	$L__BB77_9;
	mov.u32 	%r33, %r3;
$L__BB77_6:
	shr.u32 	%r8, %r33, 1;
	setp.ge.u32 	%p4, %r1, %r8;
	@%p4 bra 	$L__BB77_8;
	shl.b32 	%r15, %r8, 2;
	add.s32 	%r16, %r6, %r15;
	ld.shared.f32 	%f13, [%r16];
	add.f32 	%f26, %f26, %f13;
	st.shared.f32 	[%r6], %f26;
$L__BB77_8:
	barrier.sync 	0;
	setp.gt.u32 	%p5, %r33, 131;
	mov.u32 	%r33, %r8;
	@%p5 bra 	$L__BB77_6;
$L__BB77_9:
	mov.u32 	%r17, %tid.y;
	mov.u32 	%r18, %tid.z;
	mov.u32 	%r19, %ntid.y;
	mad.lo.s32 	%r20, %r18, %r19, %r17;
	mul.lo.s32 	%r9, %r20, %r3;
	add.s32 	%r21, %r9, %r1;
	setp.gt.u32 	%p6, %r21, 31;
	@%p6 bra 	$L__BB77_11;
	mov.b32 	%r22, %f26;
	shfl.sync.down.b32	%r23|%p7, %r22, 16, 31, -1;
	mov.b32 	%f14, %r23;
	add.f32 	%f15, %f26, %f14;
	mov.b32 	%r24, %f15;
	shfl.sync.down.b32	%r25|%p8, %r24, 8, 31, -1;
	mov.b32 	%f16, %r25;
	add.f32 	%f17, %f15, %f16;
	mov.b32 	%r26, %f17;
	shfl.sync.down.b32	%r27|%p9, %r26, 4, 31, -1;
	mov.b32 	%f18, %r27;
	add.f32 	%f19, %f17, %f18;
	mov.b32 	%r28, %f19;
	shfl.sync.down.b32	%r29|%p10, %r28, 2, 31, -1;
	mov.b32 	%f20, %r29;
	add.f32 	%f21, %f19, %f20;
	mov.b32 	%r30, %f21;
	shfl.sync.down.b32	%r31|%p11, %r30, 1, 31, -1;
	mov.b32 	%f22, %r31;
	add.f32 	%f26, %f21, %f22;
$L__BB77_11:
	or.b32  	%r32, %r9, %r1;
	setp.ne.s32 	%p12, %r32, 0;
	@%p12 bra 	$L__BB77_13;
	cvta.to.global.u64 	%rd8, %rd2;
	mul.wide.u32 	%rd9, %r2, 4;
	add.s64 	%rd10, %rd8, %rd9;
	st.global.f32 	[%rd10], %f26;
$L__BB77_13:
	ret;

}
	// .globl	_Z7reduce4IfLj1EEvPT_S1_j
.visible .entry _Z7reduce4IfLj1EEvPT_S1_j(
	.param .u64 .ptr .align 1 _Z7reduce4IfLj1EEvPT_S1_j_param_0,
	.param .u64 .ptr .align 1 _Z7reduce4IfLj1EEvPT_S1_j_param_1,
	.param .u32 _Z7reduce4IfLj1EEvPT_S1_j_param_2
)
{
	.reg .pred 	%p<13>;
	.reg .b32 	%r<34>;
	.reg .b32 	%f<29>;
	.reg .b64 	%rd<11>;

	ld.param.u64 	%rd3, [_Z7reduce4IfLj1EEvPT_S1_j_param_0];
	ld.param.u64 	%rd2, [_Z7reduce4IfLj1EEvPT_S1_j_param_1];
	ld.param.u32 	%r10, [_Z7reduce4IfLj1EEvPT_S1_j_param_2];
	cvta.to.global.u64 	%rd1, %rd3;
	mov.u32 	%r1, %tid.x;
	mov.u32 	%r2, %ctaid.x;
	mov.u32 	%r3, %ntid.x;
	mul.lo.s32 	%r11, %r3, %r2;
	shl.b32 	%r12, %r11, 1;
	add.s32 	%r4, %r12, %r1;
	setp.ge.u32 	%p1, %r4, %r10;
	mov.f32 	%f26, 0f00000000;
	@%p1 bra 	$L__BB78_2;
	mul.wide.u32 	%rd4, %r4, 4;
	add.s64 	%rd5, %rd1, %rd4;
	ld.global.f32 	%f26, [%rd5];
$L__BB78_2:
	add.s32 	%r5, %r4, 1;
	setp.ge.u32 	%p2, %r5, %r10;
	@%p2 bra 	$L__BB78_4;
	mul.wide.u32 	%rd6, %r5, 4;
	add.s64 	%rd7, %rd1, %rd6;
	ld.global.f32 	%f12, [%rd7];
	add.f32 	%f26, %f26, %f12;
$L__BB78_4:
	shl.b32 	%r13, %r1, 2;
	mov.u32 	%r14, __smem;
	add.s32 	%r6, %r14, %r13;
	st.shared.f32 	[%r6], %f26;
	barrier.sync 	0;
	setp.lt.u32 	%p3, %r3, 66;
	@%p3 bra 	$L__BB78_9;
	mov.u32 	%r33, %r3;
$L__BB78_6:
	shr.u32 	%r8, %r33, 1;
	setp.ge.u32 	%p4, %r1, %r8;
	@%p4 bra 	$L__BB78_8;
	shl.b32 	%r15, %r8, 2;
	add.s32 	%r16, %r6, %r15;
	ld.shared.f32 	%f13, [%r16];
	add.f32 	%f26, %f26, %f13;
	st.shared.f32 	[%r6], %f26;
$L__BB78_8:
	barrier.sync 	0;
	setp.gt.u32 	%p5, %r33, 131;
	mov.u32 	%r33, %r8;
	@%p5 bra 	$L__BB78_6;
$L__BB78_9:
	mov.u32 	%r17, %tid.y;
	mov.u32 	%r18, %tid.z;
	mov.u32 	%r19, %ntid.y;
	mad.lo.s32 	%r20, %r18, %r19, %r17;
	mul.lo.s32 	%r9, %r20, %r3;
	add.s32 	%r21, %r9, %r1;
	setp.gt.u32 	%p6, %r21, 31;
	@%p6 bra 	$L__BB78_11;
	mov.b32 	%r22, %f26;
	shfl.sync.down.b32	%r23|%p7, %r22, 16, 31, -1;
	mov.b32 	%f14, %r23;
	add.f32 	%f15, %f26, %f14;
	mov.b32 	%r24, %f15;
	shfl.sync.down.b32	%r25|%p8, %r24, 8, 31, -1;
	mov.b32 	%f16, %r25;
	add.f32 	%f17, %f15, %f16;
	mov.b32 	%r26, %f17;
	shfl.sync.down.b32	%r27|%p9, %r26, 4, 31, -1;
	mov.b32 	%f18, %r27;
	add.f32 	%f19, %f17, %f18;
	mov.b32 	%r28, %f19;
	shfl.sync.down.b32	%r29|%p10, %r28, 2, 31, -1;
	mov.b32 	%f20, %r29;
	add.f32 	%f21, %f19, %f20;
	mov.b32 	%r30, %f21;
	shfl.sync.down.b32	%r31|%p11, %r30, 1, 31, -1;
	mov.b32 	%f22, %r31;
	add.f32 	%f26, %f21, %f22;
$L__BB78_11:
	or.b32  	%r32, %r9, %r1;
	setp.ne.s32 	%p12, %r32, 0;
	@%p12 bra 	$L__BB78_13;
	cvta.to.global.u64 	%rd8, %rd2;
	mul.wide.u32 	%rd9, %r2, 4;
	add.s64 	%rd10, %rd8, %rd9;
	st.global.f32 	[%rd10], %f26;
$L__BB78_13:
	ret;

}
	// .globl	_Z7reduce5IfLj512EEvPT_S1_j
.visible .entry _Z7reduce5IfLj512EEvPT_S1_j(
	.param .u64 .ptr .align 1 _Z7reduce5IfLj512EEvPT_S1_j_param_0,
	.param .u64 .ptr .align 1 _Z7reduce5IfLj512EEvPT_S1_j_param_1,
	.param .u32 _Z7reduce5IfLj512EEvPT_S1_j_param_2
)
{
	.reg .pred 	%p<13>;
	.reg .b32 	%r<28>;
	.reg .b32 	%f<35>;
	.reg .b64 	%rd<11>;

	ld.param.u64 	%rd3, [_Z7reduce5IfLj512EEvPT_S1_j_param_0];
	ld.param.u64 	%rd2, [_Z7reduce5IfLj512EEvPT_S1_j_param_1];
	ld.param.u32 	%r7, [_Z7reduce5IfLj512EEvPT_S1_j_param_2];
	cvta.to.global.u64 	%rd1, %rd3;
	mov.u32 	%r1, %tid.x;
	mov.u32 	%r2, %ctaid.x;
	shl.b32 	%r8, %r2, 10;
	or.b32  	%r3, %r8, %r1;
	setp.ge.u32 	%p1, %r3, %r7;
	mov.f32 	%f30, 0f00000000;
	@%p1 bra 	$L__BB79_2;
	mul.wide.u32 	%rd4, %r3, 4;
	add.s64 	%rd5, %rd1, %rd4;
	ld.global.f32 	%f30, [%rd5];
$L__BB79_2:
	add.s32 	%r4, %r3, 512;
	setp.ge.u32 	%p2, %r4, %r7;
	@%p2 bra 	$L__BB79_4;
	mul.wide.u32 	%rd6, %r4, 4;
	add.s64 	%rd7, %rd1, %rd6;
	ld.global.f32 	%f14, [%rd7];
	add.f32 	%f30, %f30, %f14;
$L__BB79_4:
	shl.b32 	%r9, %r1, 2;
	mov.u32 	%r10, __smem;
	add.s32 	%r5, %r10, %r9;
	st.shared.f32 	[%r5], %f30;
	barrier.sync 	0;
	setp.gt.u32 	%p3, %r1, 255;
	@%p3 bra 	$L__BB79_6;
	ld.shared.f32 	%f15, [%r5+1024];
	add.f32 	%f30, %f30, %f15;
	st.shared.f32 	[%r5], %f30;
$L__BB79_6:
	barrier.sync 	0;
	setp.gt.u32 	%p4, %r1, 127;
	@%p4 bra 	$L__BB79_8;
	ld.shared.f32 	%f16, [%r5+512];
	add.f32 	%f30, %f30, %f16;
	st.shared.f32 	[%r5], %f30;
$L__BB79_8:
	barrier.sync 	0;
	setp.gt.u32 	%p5, %r1, 63;
	@%p5 bra 	$L__BB79_10;
	ld.shared.f32 	%f17, [%r5+256];
	add.f32 	%f30, %f30, %f17;
	st.shared.f32 	[%r5], %f30;
$L__BB79_10:
	barrier.sync 	0;
	mov.u32 	%r11, %tid.y;
	mov.u32 	%r12, %tid.z;
	mov.u32 	%r13, %ntid.x;
	mov.u32 	%r14, %ntid.y;
	mad.lo.s32 	%r15, %r12, %r14, %r11;
	mul.lo.s32 	%r6, %r15, %r13;
	add.s32 	%r16, %r6, %r1;
	setp.gt.u32 	%p6, %r16, 31;
	@%p6 bra 	$L__BB79_12;
	ld.shared.f32 	%f18, [%r5+128];
	add.f32 	%f19, %f30, %f18;
	mov.b32 	%r17, %f19;
	shfl.sync.down.b32	%r18|%p7, %r17, 16, 31, -1;
	mov.b32 	%f20, %r18;
	add.f32 	%f21, %f19, %f20;
	mov.b32 	%r19, %f21;
	shfl.sync.down.b32	%r20|%p8, %r19, 8, 31, -1;
	mov.b32 	%f22, %r20;
	add.f32 	%f23, %f21, %f22;
	mov.b32 	%r21, %f23;
	shfl.sync.down.b32	%r22|%p9, %r21, 4, 31, -1;
	mov.b32 	%f24, %r22;
	add.f32 	%f25, %f23, %f24;
	mov.b32 	%r23, %f25;
	shfl.sync.down.b32	%r24|%p10, %r23, 2, 31, -1;
	mov.b32 	%f26, %r24;
	add.f32 	%f27, %f25, %f26;
	mov.b32 	%r25, %f27;
	shfl.sync.down.b32	%r26|%p11, %r25, 1, 31, -1;
	mov.b32 	%f28, %r26;
	add.f32 	%f30, %f27, %f28;
$L__BB79_12:
	or.b32  	%r27, %r6, %r1;
	setp.ne.s32 	%p12, %r27, 0;
	@%p12 bra 	$L__BB79_14;
	cvta.to.global.u64 	%rd8, %rd2;
	mul.wide.u32 	%rd9, %r2, 4;
	add.s64 	%rd10, %rd8, %rd9;
	st.global.f32 	[%rd10], %f30;
$L__BB79_14:
	ret;

}
	// .globl	_Z7reduce5IfLj256EEvPT_S1_j
.visible .entry _Z7reduce5IfLj256EEvPT_S1_j(
	.param .u64 .ptr .align 1 _Z7reduce5IfLj256EEvPT_S1_j_param_0,
	.param .u64 .ptr .align 1 _Z7reduce5IfLj256EEvPT_S1_j_param_1,
	.param .u32 _Z7reduce5IfLj256EEvPT_S1_j_param_2
)
{
	.reg .pred 	%p<12>;
	.reg .b32 	%r<28>;
	.reg .b32 	%f<31>;
	.reg .b64 	%rd<11>;

	ld.param.u64 	%rd3, [_Z7reduce5IfLj256EEvPT_S1_j_param_0];
	ld.param.u64 	%rd2, [_Z7reduce5IfLj256EEvPT_S1_j_param_1];
	ld.param.u32 	%r7, [_Z7reduce5IfLj256EEvPT_S1_j_param_2];
	cvta.to.global.u64 	%rd1, %rd3;
	mov.u32 	%r1, %tid.x;
	mov.u32 	%r2, %ctaid.x;
	shl.b32 	%r8, %r2, 9;
	add.s32 	%r3, %r8, %r1;
	setp.ge.u32 	%p1, %r3, %r7;
	mov.f32 	%f27, 0f00000000;
	@%p1 bra 	$L__BB80_2;
	mul.wide.u32 	%rd4, %r3, 4;
	add.s64 	%rd5, %rd1, %rd4;
	ld.global.f32 	%f27, [%rd5];
$L__BB80_2:
	add.s32 	%r4, %r3, 256;
	setp.ge.u32 	%p2, %r4, %r7;
	@%p2 bra 	$L__BB80_4;
	mul.wide.u32 	%rd6, %r4, 4;
	add.s64 	%rd7, %rd1, %rd6;
	ld.global.f32 	%f12, [%rd7];
	add.f32 	%f27, %f27, %f12;
$L__BB80_4:
	shl.b32 	%r9, %r1, 2;
	mov.u32 	%r10, __smem;
	add.s32 	%r5, %r10, %r9;
	st.shared.f32 	[%r5], %f27;
	barrier.sync 	0;
	barrier.sync 	0;
	setp.gt.u32 	%p3, %r1, 127;
	@%p3 bra 	$L__BB80_6;
	ld.shared.f32 	%f13, [%r5+512];
	add.f32 	%f27, %f27, %f13;
	st.shared.f32 	[%r5], %f27;
$L__BB80_6:
	barrier.sync 	0;
	setp.gt.u32 	%p4, %r1, 63;
	@%p4 bra 	$L__BB80_8;
	ld.shared.f32 	%f14, [%r5+256];
	add.f32 	%f27, %f27, %f14;
	st.shared.f32 	[%r5], %f27;
$L__BB80_8:
	barrier.sync 	0;
	mov.u32 	%r11, %tid.y;
	mov.u32 	%r12, %tid.z;
	mov.u32 	%r13, %ntid.x;
	mov.u32 	%r14, %ntid.y;
	mad.lo.s32 	%r15, %r12, %r14, %r11;
	mul.lo.s32 	%r6, %r15, %r13;
	add.s32 	%r16, %r6, %r1;
	setp.gt.u32 	%p5, %r16, 31;
	@%p5 bra 	$L__BB80_10;
	ld.shared.f32 	%f15, [%r5+128];
	add.f32 	%f16, %f27, %f15;
	mov.b32 	%r17, %f16;
	shfl.sync.down.b32	%r18|%p6, %r17, 16, 31, -1;
	mov.b32 	%f17, %r18;
	add.f32 	%f18, %f16, %f17;
	mov.b32 	%r19, %f18;
	shfl.sync.down.b32	%r20|%p7, %r19, 8, 31, -1;
	mov.b32 	%f19, %r20;
	add.f32 	%f20, %f18, %f19;
	mov.b32 	%r21, %f20;
	shfl.sync.down.b32	%r22|%p8, %r21, 4, 31, -1;
	mov.b32 	%f21, %r22;
	add.f32 	%f22, %f20, %f21;
	mov.b32 	%r23, %f22;
	shfl.sync.down.b32	%r24|%p9, %r23, 2, 31, -1;
	mov.b32 	%f23, %r24;
	add.f32 	%f24, %f22, %f23;
	mov.b32 	%r25, %f24;
	shfl.sync.down.b32	%r26|%p10, %r25, 1, 31, -1;
	mov.b32 	%f25, %r26;
	add.f32 	%f27, %f24, %f25;
$L__BB80_10:
	or.b32  	%r27, %r6, %r1;
	setp.ne.s32 	%p11, %r27, 0;
	@%p11 bra 	$L__BB80_12;
	cvta.to.global.u64 	%rd8, %rd2;
	mul.wide.u32 	%rd9, %r2, 4;
	add.s64 	%rd10, %rd8, %rd9;
	st.global.f32 	[%rd10], %f27;
$L__BB80_12:
	ret;

}
	// .globl	_Z7reduce5IfLj128EEvPT_S1_j
.visible .entry _Z7reduce5IfLj128EEvPT_S1_j(
	.param .u64 .ptr .align 1 _Z7reduce5IfLj128EEvPT_S1_j_param_0,
	.param .u64 .ptr .align 1 _Z7reduce5IfLj128EEvPT_S1_j_param_1,
	.param .u32 _Z7reduce5IfLj128EEvPT_S1_j_param_2
)
{
	.reg .pred 	%p<11>;
	.reg .b32 	%r<28>;
	.reg .b32 	%f<27>;
	.reg .b64 	%rd<11>;

	ld.param.u64 	%rd3, [_Z7reduce5IfLj128EEvPT_S1_j_param_0];
	ld.param.u64 	%rd2, [_Z7reduce5IfLj128EEvPT_S1_j_param_1];
	ld.param.u32 	%r7, [_Z7reduce5IfLj128EEvPT_S1_j_param_2];
	cvta.to.global.u64 	%rd1, %rd3;
	mov.u32 	%r1, %tid.x;
	mov.u32 	%r2, %ctaid.x;
	shl.b32 	%r8, %r2, 8;
	add.s32 	%r3, %r8, %r1;
	setp.ge.u32 	%p1, %r3, %r7;
	mov.f32 	%f24, 0f00000000;
	@%p1 bra 	$L__BB81_2;
	mul.wide.u32 	%rd4, %r3, 4;
	add.s64 	%rd5, %rd1, %rd4;
	ld.global.f32 	%f24, [%rd5];
$L__BB81_2:
	add.s32 	%r4, %r3, 128;
	setp.ge.u32 	%p2, %r4, %r7;
	@%p2 bra 	$L__BB81_4;
	mul.wide.u32 	%rd6, %r4, 4;
	add.s64 	%rd7, %rd1, %rd6;
	ld.global.f32 	%f10, [%rd7];
	add.f32 	%f24, %f24, %f10;
$L__BB81_4:
	shl.b32 	%r9, %r1, 2;
	mov.u32 	%r10, __smem;
	add.s32 	%r5, %r10, %r9;
	st.shared.f32 	[%r5], %f24;
	barrier.sync 	0;
	barrier.sync 	0;
	barrier.sync 	0;
	setp.gt.u32 	%p3, %r1, 63;
	@%p3 bra 	$L__BB81_6;
	ld.shared.f32 	%f11, [%r5+256];
	add.f32 	%f24, %f24, %f11;
	st.shared.f32 	[%r5], %f24;
$L__BB81_6:
	barrier.sync 	0;
	mov.u32 	%r11, %tid.y;
	mov.u32 	%r12, %tid.z;
	mov.u32 	%r13, %ntid.x;
	mov.u32 	%r14, %ntid.y;
	mad.lo.s32 	%r15, %r12, %r14, %r11;
	mul.lo.s32 	%r6, %r15, %r13;
	add.s32 	%r16, %r6, %r1;
	setp.gt.u32 	%p4, %r16, 31;
	@%p4 bra 	$L__BB81_8;
	ld.shared.f32 	%f12, [%r5+128];
	add.f32 	%f13, %f24, %f12;
	mov.b32 	%r17, %f13;
	shfl.sync.down.b32	%r18|%p5, %r17, 16, 31, -1;
	mov.b32 	%f14, %r18;
	add.f32 	%f15, %f13, %f14;
	mov.b32 	%r19, %f15;
	shfl.sync.down.b32	%r20|%p6, %r19, 8, 31, -1;
	mov.b32 	%f16, %r20;
	add.f32 	%f17, %f15, %f16;
	mov.b32 	%r21, %f17;
	shfl.sync.down.b32	%r22|%p7, %r21, 4, 31, -1;
	mov.b32 	%f18, %r22;
	add.f32 	%f19, %f17, %f18;
	mov.b32 	%r23, %f19;
	shfl.sync.down.b32	%r24|%p8, %r23, 2, 31, -1;
	mov.b32 	%f20, %r24;
	add.f32 	%f21, %f19, %f20;
	mov.b32 	%r25, %f21;
	shfl.sync.down.b32	%r26|%p9, %r25, 1, 31, -1;
	mov.b32 	%f22, %r26;
	add.f32 	%f24, %f21, %f22;
$L__BB81_8:
	or.b32  	%r27, %r6, %r1;
	setp.ne.s32 	%p10, %r27, 0;
	@%p10 bra 	$L__BB81_10;
	cvta.to.global.u64 	%rd8, %rd2;
	mul.wide.u32 	%rd9, %r2, 4;
	add.s64 	%rd10, %rd8, %rd9;
	st.global.f32 	[%rd10], %f24;
$L__BB81_10:
	ret;

}
	// .globl	_Z7reduce5IfLj64EEvPT_S1_j
.visible .entry _Z7reduce5IfLj64EEvPT_S1_j(
	.param .u64 .ptr .align 1 _Z7reduce5IfLj64EEvPT_S1_j_param_0,
	.param .u64 .ptr .align 1 _Z7reduce5IfLj64EEvPT_S1_j_param_1,
	.param .u32 _Z7reduce5IfLj64EEvPT_S1_j_param_2
)
{
	.reg .pred 	%p<10>;
	.reg .b32 	%r<28>;
	.reg .b32 	%f<23>;
	.reg .b64 	%rd<11>;

	ld.param.u64 	%rd3, [_Z7reduce5IfLj64EEvPT_S1_j_param_0];
	ld.param.u64 	%rd2, [_Z7reduce5IfLj64EEvPT_S1_j_param_1];
	ld.param.u32 	%r7, [_Z7reduce5IfLj64EEvPT_S1_j_param_2];
	cvta.to.global.u64 	%rd1, %rd3;
	mov.u32 	%r1, %tid.x;
	mov.u32 	%r2, %ctaid.x;
	shl.b32 	%r8, %r2, 7;
	add.s32 	%r3, %r8, %r1;
	setp.ge.u32 	%p1, %r3, %r7;
	mov.f32 	%f21, 0f00000000;
	@%p1 bra 	$L__BB82_2;
	mul.wide.u32 	%rd4, %r3, 4;
	add.s64 	%rd5, %rd1, %rd4;
	ld.global.f32 	%f21, [%rd5];
$L__BB82_2:
	add.s32 	%r4, %r3, 64;
	setp.ge.u32 	%p2, %r4, %r7;
	@%p2 bra 	$L__BB82_4;
	mul.wide.u32 	%rd6, %r4, 4;
	add.s64 	%rd7, %rd1, %rd6;
	ld.global.f32 	%f8, [%rd7];
	add.f32 	%f21, %f21, %f8;
$L__BB82_4:
	shl.b32 	%r9, %r1, 2;
	mov.u32 	%r10, __smem;
	add.s32 	%r5, %r10, %r9;
	st.shared.f32 	[%r5], %f21;
	barrier.sync 	0;
	barrier.sync 	0;
	barrier.sync 	0;
	barrier.sync 	0;
	mov.u32 	%r11, %tid.y;
	mov.u32 	%r12, %tid.z;
	mov.u32 	%r13, %ntid.x;
	mov.u32 	%r14, %ntid.y;
	mad.lo.s32 	%r15, %r12, %r14, %r11;
	mul.lo.s32 	%r6, %r15, %r13;
	add.s32 	%r16, %r6, %r1;
	setp.gt.u32 	%p3, %r16, 31;
	@%p3 bra 	$L__BB82_6;
	ld.shared.f32 	%f9, [%r5+128];
	add.f32 	%f10, %f21, %f9;
	mov.b32 	%r17, %f10;
	shfl.sync.down.b32	%r18|%p4, %r17, 16, 31, -1;
	mov.b32 	%f11, %r18;
	add.f32 	%f12, %f10, %f11;
	mov.b32 	%r19, %f12;
	shfl.sync.down.b32	%r20|%p5, %r19, 8, 31, -1;
	mov.b32 	%f13, %r20;
	add.f32 	%f14, %f12, %f13;
	mov.b32 	%r21, %f14;
	shfl.sync.down.b32	%r22|%p6, %r21, 4, 31, -1;
	mov.b32 	%f15, %r22;
	add.f32 	%f16, %f14, %f15;
	mov.b32 	%r23, %f16;
	shfl.sync.down.b32	%r24|%p7, %r23, 2, 31, -1;
	mov.b32 	%f17, %r24;
	add.f32 	%f18, %f16, %f17;
	mov.b32 	%r25, %f18;
	shfl.sync.down.b32	%r26|%p8, %r25, 1, 31, -1;
	mov.b32 	%f19, %r26;
	add.f32 	%f21, %f18, %f19;
$L__BB82_6:
	or.b32  	%r27, %r6, %r1;
	setp.ne.s32 	%p9, %r27, 0;
	@%p9 bra 	$L__BB82_8;
	cvta.to.global.u64 	%rd8, %rd2;
	mul.wide.u32 	%rd9, %r2, 4;
	add.s64 	%rd10, %rd8, %rd9;
	st.global.f32 	[%rd10], %f21;
$L__BB82_8:
	ret;

}
	// .globl	_Z7reduce5IfLj32EEvPT_S1_j
.visible .entry _Z7reduce5IfLj32EEvPT_S1_j(
	.param .u64 .ptr .align 1 _Z7reduce5IfLj32EEvPT_S1_j_param_0,
	.param .u64 .ptr .align 1 _Z7reduce5IfLj32EEvPT_S1_j_param_1,
	.param .u32 _Z7reduce5IfLj32EEvPT_S1_j_param_2
)
{
	.reg .pred 	%p<10>;
	.reg .b32 	%r<28>;
	.reg .b32 	%f<21>;
	.reg .b64 	%rd<11>;

	ld.param.u64 	%rd3, [_Z7reduce5IfLj32EEvPT_S1_j_param_0];
	ld.param.u64 	%rd2, [_Z7reduce5IfLj32EEvPT_S1_j_param_1];
	ld.param.u32 	%r6, [_Z7reduce5IfLj32EEvPT_S1_j_param_2];
	cvta.to.global.u64 	%rd1, %rd3;
	mov.u32 	%r1, %tid.x;
	mov.u32 	%r2, %ctaid.x;
	shl.b32 	%r7, %r2, 6;
	add.s32 	%r3, %r7, %r1;
	setp.ge.u32 	%p1, %r3, %r6;
	mov.f32 	%f19, 0f00000000;
	@%p1 bra 	$L__BB83_2;
	mul.wide.u32 	%rd4, %r3, 4;
	add.s64 	%rd5, %rd1, %rd4;
	ld.global.f32 	%f19, [%rd5];
$L__BB83_2:
	add.s32 	%r4, %r3, 32;
	setp.ge.u32 	%p2, %r4, %r6;
	@%p2 bra 	$L__BB83_4;
	mul.wide.u32 	%rd6, %r4, 4;
	add.s64 	%rd7, %rd1, %rd6;
	ld.global.f32 	%f8, [%rd7];
	add.f32 	%f19, %f19, %f8;
$L__BB83_4:
	shl.b32 	%r8, %r1, 2;
	mov.u32 	%r9, __smem;
	add.s32 	%r10, %r9, %r8;
	st.shared.f32 	[%r10], %f19;
	barrier.sync 	0;
	barrier.sync 	0;
	barrier.sync 	0;
	barrier.sync 	0;
	mov.u32 	%r11, %tid.y;
	mov.u32 	%r12, %tid.z;
	mov.u32 	%r13, %ntid.x;
	mov.u32 	%r14, %ntid.y;
	mad.lo.s32 	%r15, %r12, %r14, %r11;
	mul.lo.s32 	%r5, %r15, %r13;
	add.s32 	%r16, %r5, %r1;
	setp.gt.u32 	%p3, %r16, 31;
	@%p3 bra 	$L__BB83_6;
	mov.b32 	%r17, %f19;
	shfl.sync.down.b32	%r18|%p4, %r17, 16, 31, -1;
	mov.b32 	%f9, %r18;
	add.f32 	%f10, %f19, %f9;
	mov.b32 	%r19, %f10;
	shfl.sync.down.b32	%r20|%p5, %r19, 8, 31, -1;
	mov.b32 	%f11, %r20;
	add.f32 	%f12, %f10, %f11;
	mov.b32 	%r21, %f12;
	shfl.sync.down.b32	%r22|%p6, %r21, 4, 31, -1;
	mov.b32 	%f13, %r22;
	add.f32 	%f14, %f12, %f13;
	mov.b32 	%r23, %f14;
	shfl.sync.down.b32	%r24|%p7, %r23, 2, 31, -1;
	mov.b32 	%f15, %r24;
	add.f32 	%f16, %f14, %f15;
	mov.b32 	%r25, %f16;
	shfl.sync.down.b32	%r26|%p8, %r25, 1, 31, -1;
	mov.b32 	%f17, %r26;
	add.f32 	%f19, %f16, %f17;
$L__BB83_6:
	or.b32  	%r27, %r5, %r1;
	setp.ne.s32 	%p9, %r27, 0;
	@%p9 bra 	$L__BB83_8;
	cvta.to.global.u64 	%rd8, %rd2;
	mul.wide.u32 	%rd9, %r2, 4;
	add.s64 	%rd10, %rd8, %rd9;
	st.global.f32 	[%rd10], %f19;
$L__BB83_8:
	ret;

}
	// .globl	_Z7reduce5IfLj16EEvPT_S1_j
.visible .entry _Z7reduce5IfLj16EEvPT_S1_j(
	.param .u64 .ptr .align 1 _Z7reduce5IfLj16EEvPT_S1_j_param_0,
	.param .u64 .ptr .align 1 _Z7reduce5IfLj16EEvPT_S1_j_param_1,
	.param .u32 _Z7reduce5IfLj16EEvPT_S1_j_param_2
)
{
	.reg .pred 	%p<10>;
	.reg .b32 	%r<28>;
	.reg .b32 	%f<21>;
	.reg .b64 	%rd<11>;

	ld.param.u64 	%rd3, [_Z7reduce5IfLj16EEvPT_S1_j_param_0];
	ld.param.u64 	%rd2, [_Z7reduce5IfLj16EEvPT_S1_j_param_1];
	ld.param.u32 	%r6, [_Z7reduce5IfLj16EEvPT_S1_j_param_2];
	cvta.to.global.u64 	%rd1, %rd3;
	mov.u32 	%r1, %tid.x;
	mov.u32 	%r2, %ctaid.x;
	shl.b32 	%r7, %r2, 5;
	add.s32 	%r3, %r7, %r1;
	setp.ge.u32 	%p1, %r3, %r6;
	mov.f32 	%f19, 0f00000000;
	@%p1 bra 	$L__BB84_2;
	mul.wide.u32 	%rd4, %r3, 4;
	add.s64 	%rd5, %rd1, %rd4;
	ld.global.f32 	%f19, [%rd5];
$L__BB84_2:
	add.s32 	%r4, %r3, 16;
	setp.ge.u32 	%p2, %r4, %r6;
	@%p2 bra 	$L__BB84_4;
	mul.wide.u32 	%rd6, %r4, 4;
	add.s64 	%rd7, %rd1, %rd6;
	ld.global.f32 	%f8, [%rd7];
	add.f32 	%f19, %f19, %f8;
$L__BB84_4:
	shl.b32 	%r8, %r1, 2;
	mov.u32 	%r9, __smem;
	add.s32 	%r10, %r9, %r8;
	st.shared.f32 	[%r10], %f19;
	barrier.sync 	0;
	barrier.sync 	0;
	barrier.sync 	0;
	barrier.sync 	0;
	mov.u32 	%r11, %tid.y;
	mov.u32 	%r12, %tid.z;
	mov.u32 	%r13, %ntid.x;
	mov.u32 	%r14, %ntid.y;
	mad.lo.s32 	%r15, %r12, %r14, %r11;
	mul.lo.s32 	%r5, %r15, %r13;
	add.s32 	%r16, %r5, %r1;
	setp.gt.u32 	%p3, %r16, 31;
	@%p3 bra 	$L__BB84_6;
	mov.b32 	%r17, %f19;
	shfl.sync.down.b32	%r18|%p4, %r17, 16, 31, -1;
	mov.b32 	%f9, %r18;
	add.f32 	%f10, %f19, %f9;
	mov.b32 	%r19, %f10;
	shfl.sync.down.b32	%r20|%p5, %r19, 8, 31, -1;
	mov.b32 	%f11, %r20;
	add.f32 	%f12, %f10, %f11;
	mov.b32 	%r21, %f12;
	shfl.sync.down.b32	%r22|%p6, %r21, 4, 31, -1;
	mov.b32 	%f13, %r22;
	add.f32 	%f14, %f12, %f13;
	mov.b32 	%r23, %f14;
	shfl.sync.down.b32	%r24|%p7, %r23, 2, 31, -1;
	mov.b32 	%f15, %r24;
	add.f32 	%f16, %f14, %f15;
	mov.b32 	%r25, %f16;
	shfl.sync.down.b32	%r26|%p8, %r25, 1, 31, -1;
	mov.b32 	%f17, %r26;
	add.f32 	%f19, %f16, %f17;
$L__BB84_6:
	or.b32  	%r27, %r5, %r1;
	setp.ne.s32 	%p9, %r27, 0;
	@%p9 bra 	$L__BB84_8;
	cvta.to.global.u64 	%rd8, %rd2;
	mul.wide.u32 	%rd9, %r2, 4;
	add.s64 	%rd10, %rd8, %rd9;
	st.global.f32 	[%rd10], %f19;
$L__BB84_8:
	ret;

}
	// .globl	_Z7reduce5IfLj8EEvPT_S1_j
.visible .entry _Z7reduce5IfLj8EEvPT_S1_j(
	.param .u64 .ptr .align 1 _Z7reduce5IfLj8EEvPT_S1_j_param_0,
	.param .u64 .ptr .align 1 _Z7reduce5IfLj8EEvPT_S1_j_param_1,
	.param .u32 _Z7reduce5IfLj8EEvPT_S1_j_param_2
)
{
	.reg .pred 	%p<10>;
	.reg .b32 	%r<28>;
	.reg .b32 	%f<21>;
	.reg .b64 	%rd<11>;

	ld.param.u64 	%rd3, [_Z7reduce5IfLj8EEvPT_S1_j_param_0];
	ld.param.u64 	%rd2, [_Z7reduce5IfLj8EEvPT_S1_j_param_1];
	ld.param.u32 	%r6, [_Z7reduce5IfLj8EEvPT_S1_j_param_2];
	cvta.to.global.u64 	%rd1, %rd3;
	mov.u32 	%r1, %tid.x;
	mov.u32 	%r2, %ctaid.x;
	shl.b32 	%r7, %r2, 4;
	add.s32 	%r3, %r7, %r1;
	setp.ge.u32 	%p1, %r3, %r6;
	mov.f32 	%f19, 0f00000000;
	@%p1 bra 	$L__BB85_2;
	mul.wide.u32 	%rd4, %r3, 4;
	add.s64 	%rd5, %rd1, %rd4;
	ld.global.f32 	%f19, [%rd5];
$L__BB85_2:
	add.s32 	%r4, %r3, 8;
	setp.ge.u32 	%p2, %r4, %r6;
	@%p2 bra 	$L__BB85_4;
	mul.wide.u32 	%rd6, %r4, 4;
	add.s64 	%rd7, %rd1, %rd6;
	ld.global.f32 	%f8, [%rd7];
	add.f32 	%f19, %f19, %f8;
$L__BB85_4:
	shl.b32 	%r8, %r1, 2;
	mov.u32 	%r9, __smem;
	add.s32 	%r10, %r9, %r8;
	st.shared.f32 	[%r10], %f19;
	barrier.sync 	0;
	barrier.sync 	0;
	barrier.sync 	0;
	barrier.sync 	0;
	mov.u32 	%r11, %tid.y;
	mov.u32 	%r12, %tid.z;
	mov.u32 	%r13, %ntid.x;
	mov.u32 	%r14, %ntid.y;
	mad.lo.s32 	%r15, %r12, %r14, %r11;
	mul.lo.s32 	%r5, %r15, %r13;
	add.s32 	%r16, %r5, %r1;
	setp.gt.u32 	%p3, %r16, 31;
	@%p3 bra 	$L__BB85_6;
	mov.b32 	%r17, %f19;
	shfl.sync.down.b32	%r18|%p4, %r17, 16, 31, -1;
	mov.b32 	%f9, %r18;
	add.f32 	%f10, %f19, %f9;
	mov.b32 	%r19, %f10;
	shfl.sync.down.b32	%r20|%p5, %r19, 8, 31, -1;
	mov.b32 	%f11, %r20;
	add.f32 	%f12, %f10, %f11;
	mov.b32 	%r21, %f12;
	shfl.sync.down.b32	%r22|%p6, %r21, 4, 31, -1;
	mov.b32 	%f13, %r22;
	add.f32 	%f14, %f12, %f13;
	mov.b32 	%r23, %f14;
	shfl.sync.down.b32	%r24|%p7, %r23, 2, 31, -1;
	mov.b32 	%f15, %r24;
	add.f32 	%f16, %f14, %f15;
	mov.b32 	%r25, %f16;
	shfl.sync.down.b32	%r26|%p8, %r25, 1, 31, -1;
	mov.b32 	%f17, %r26;
	add.f32 	%f19, %f16, %f17;
$L__BB85_6:
	or.b32  	%r27, %r5, %r1;
	setp.ne.s32 	%p9, %r27, 0;
	@%p9 bra 	$L__BB85_8;
	cvta.to.global.u64 	%rd8, %rd2;
	mul.wide.u32 	%rd9, %r2, 4;
	add.s64 	%rd10, %rd8, %rd9;
	st.global.f32 	[%rd10], %f19;
$L__BB85_8:
	ret;

}
	// .globl	_Z7reduce5IfLj4EEvPT_S1_j
.visible .entry _Z7reduce5IfLj4EEvPT_S1_j(
	.param .u64 .ptr .align 1 _Z7reduce5IfLj4EEvPT_S1_j_param_0,
	.param .u64 .ptr .align 1 _Z7reduce5IfLj4EEvPT_S1_j_param_1,
	.param .u32 _Z7reduce5IfLj4EEvPT_S1_j_param_2
)
{
	.reg .pred 	%p<10>;
	.reg .b32 	%r<28>;
	.reg .b32 	%f<21>;
	.reg .b64 	%rd<11>;

	ld.param.u64 	%rd3, [_Z7reduce5IfLj4EEvPT_S1_j_param_0];
	ld.param.u64 	%rd2, [_Z7reduce5IfLj4EEvPT_S1_j_param_1];
	ld.param.u32 	%r6, [_Z7reduce5IfLj4EEvPT_S1_j_param_2];
	cvta.to.global.u64 	%rd1, %rd3;
	mov.u32 	%r1, %tid.x;
	mov.u32 	%r2, %ctaid.x;
	shl.b32 	%r7, %r2, 3;
	add.s32 	%r3, %r7, %r1;
	setp.ge.u32 	%p1, %r3, %r6;
	mov.f32 	%f19, 0f00000000;
	@%p1 bra 	$L__BB86_2;
	mul.wide.u32 	%rd4, %r3, 4;
	add.s64 	%rd5, %rd1, %rd4;
	ld.global.f32 	%f19, [%rd5];
$L__BB86_2:
	add.s32 	%r4, %r3, 4;
	setp.ge.u32 	%p2, %r4, %r6;
	@%p2 bra 	$L__BB86_4;
	mul.wide.u32 	%rd6, %r4, 4;
	add.s64 	%rd7, %rd1, %rd6;
	ld.global.f32 	%f8, [%rd7];
	add.f32 	%f19, %f19, %f8;
$L__BB86_4:
	shl.b32 	%r8, %r1, 2;
	mov.u32 	%r9, __smem;
	add.s32 	%r10, %r9, %r8;
	st.shared.f32 	[%r10], %f19;
	barrier.sync 	0;
	barrier.sync 	0;
	barrier.sync 	0;
	barrier.sync 	0;
	mov.u32 	%r11, %tid.y;
	mov.u32 	%r12, %tid.z;
	mov.u32 	%r13, %ntid.x;
	mov.u32 	%r14, %ntid.y;
	mad.lo.s32 	%r15, %r12, %r14, %r11;
	mul.lo.s32 	%r5, %r15, %r13;
	add.s32 	%r16, %r5, %r1;
	setp.gt.u32 	%p3, %r16, 31;
	@%p3 bra 	$L__BB86_6;
	mov.b32 	%r17, %f19;
	shfl.sync.down.b32	%r18|%p4, %r17, 16, 31, -1;
	mov.b32 	%f9, %r18;
	add.f32 	%f10, %f19, %f9;
	mov.b32 	%r19, %f10;
	shfl.sync.down.b32	%r20|%p5, %r19, 8, 31, -1;
	mov.b32 	%f11, %r20;
	add.f32 	%f12, %f10, %f11;
	mov.b32 	%r21, %f12;
	shfl.sync.down.b32	%r22|%p6, %r21, 4, 31, -1;
	mov.b32 	%f13, %r22;
	add.f32 	%f14, %f12, %f13;
	mov.b32 	%r23, %f14;
	shfl.sync.down.b32	%r24|%p7, %r23, 2, 31, -1;
	mov.b32 	%f15, %r24;
	add.f32 	%f16, %f14, %f15;
	mov.b32 	%r25, %f16;
	shfl.sync.down.b32	%r26|%p8, %r25, 1, 31, -1;
	mov.b32 	%f17, %r26;
	add.f32 	%f19, %f16, %f17;
$L__BB86_6:
	or.b32  	%r27, %r5, %r1;
	setp.ne.s32 	%p9, %r27, 0;
	@%p9 bra 	$L__BB86_8;
	cvta.to.global.u64 	%rd8, %rd2;
	mul.wide.u32 	%rd9, %r2, 4;
	add.s64 	%rd10, %rd8, %rd9;
	st.global.f32 	[%rd10], %f19;
$L__BB86_8:
	ret;

}
	// .globl	_Z7reduce5IfLj2EEvPT_S1_j
.visible .entry _Z7reduce5IfLj2EEvPT_S1_j(
	.param .u64 .ptr .align 1 _Z7reduce5IfLj2EEvPT_S1_j_param_0,
	.param .u64 .ptr .align 1 _Z7reduce5IfLj2EEvPT_S1_j_param_1,
	.param .u32 _Z7reduce5IfLj2EEvPT_S1_j_param_2
)
{
	.reg .pred 	%p<10>;
	.reg .b32 	%r<28>;
	.reg .b32 	%f<21>;
	.reg .b64 	%rd<11>;

	ld.param.u64 	%rd3, [_Z7reduce5IfLj2EEvPT_S1_j_param_0];
	ld.param.u64 	%rd2, [_Z7reduce5IfLj2EEvPT_S1_j_param_1];
	ld.param.u32 	%r6, [_Z7reduce5IfLj2EEvPT_S1_j_param_2];
	cvta.to.global.u64 	%rd1, %rd3;
	mov.u32 	%r1, %tid.x;
	mov.u32 	%r2, %ctaid.x;
	shl.b32 	%r7, %r2, 2;
	add.s32 	%r3, %r7, %r1;
	setp.ge.u32 	%p1, %r3, %r6;
	mov.f32 	%f19, 0f00000000;
	@%p1 bra 	$L__BB87_2;
	mul.wide.u32 	%rd4, %r3, 4;
	add.s64 	%rd5, %rd1, %rd4;
	ld.global.f32 	%f19, [%rd5];
$L__BB87_2:
	add.s32 	%r4, %r3, 2;
	setp.ge.u32 	%p2, %r4, %r6;
	@%p2 bra 	$L__BB87_4;
	mul.wide.u32 	%rd6, %r4, 4;
	add.s64 	%rd7, %rd1, %rd6;
	ld.global.f32 	%f8, [%rd7];
	add.f32 	%f19, %f19, %f8;
$L__BB87_4:
	shl.b32 	%r8, %r1, 2;
	mov.u32 	%r9, __smem;
	add.s32 	%r10, %r9, %r8;
	st.shared.f32 	[%r10], %f19;
	barrier.sync 	0;
	barrier.sync 	0;
	barrier.sync 	0;
	barrier.sync 	0;
	mov.u32 	%r11, %tid.y;
	mov.u32 	%r12, %tid.z;
	mov.u32 	%r13, %ntid.x;
	mov.u32 	%r14, %ntid.y;
	mad.lo.s32 	%r15, %r12, %r14, %r11;
	mul.lo.s32 	%r5, %r15, %r13;
	add.s32 	%r16, %r5, %r1;
	setp.gt.u32 	%p3, %r16, 31;
	@%p3 bra 	$L__BB87_6;
	mov.b32 	%r17, %f19;
	shfl.sync.down.b32	%r18|%p4, %r17, 16, 31, -1;
	mov.b32 	%f9, %r18;
	add.f32 	%f10, %f19, %f9;
	mov.b32 	%r19, %f10;
	shfl.sync.down.b32	%r20|%p5, %r19, 8, 31, -1;
	mov.b32 	%f11, %r20;
	add.f32 	%f12, %f10, %f11;
	mov.b32 	%r21, %f12;
	shfl.sync.down.b32	%r22|%p6, %r21, 4, 31, -1;
	mov.b32 	%f13, %r22;
	add.f32 	%f14, %f12, %f13;
	mov.b32 	%r23, %f14;
	shfl.sync.down.b32	%r24|%p7, %r23, 2, 31, -1;
	mov.b32 	%f15, %r24;
	add.f32 	%f16, %f14, %f15;
	mov.b32 	%r25, %f16;
	shfl.sync.down.b32	%r26|%p8, %r25, 1, 31, -1;
	mov.b32 	%f17, %r26;
	add.f32 	%f19, %f16, %f17;
$L__BB87_6:
	or.b32  	%r27, %r5, %r1;
	setp.ne.s32 	%p9, %r27, 0;
	@%p9 bra 	$L__BB87_8;
	cvta.to.global.u64 	%rd8, %rd2;
	mul.wide.u32 	%rd9, %r2, 4;
	add.s64 	%rd10, %rd8, %rd9;
	st.global.f32 	[%rd10], %f19;
$L__BB87_8:
	ret;

}
	// .globl	_Z7reduce5IfLj1EEvPT_S1_j
.visible .entry _Z7reduce5IfLj1EEvPT_S1_j(
	.param .u64 .ptr .align 1 _Z7reduce5IfLj1EEvPT_S1_j_param_0,
	.param .u64 .ptr .align 1 _Z7reduce5IfLj1EEvPT_S1_j_param_1,
	.param .u32 _Z7reduce5IfLj1EEvPT_S1_j_param_2
)
{
	.reg .pred 	%p<10>;
	.reg .b32 	%r<28>;
	.reg .b32 	%f<21>;
	.reg .b64 	%rd<11>;

	ld.param.u64 	%rd3, [_Z7reduce5IfLj1EEvPT_S1_j_param_0];
	ld.param.u64 	%rd2, [_Z7reduce5IfLj1EEvPT_S1_j_param_1];
	ld.param.u32 	%r6, [_Z7reduce5IfLj1EEvPT_S1_j_param_2];
	cvta.to.global.u64 	%rd1, %rd3;
	mov.u32 	%r1, %tid.x;
	mov.u32 	%r2, %ctaid.x;
	shl.b32 	%r7, %r2, 1;
	add.s32 	%r3, %r7, %r1;
	setp.ge.u32 	%p1, %r3, %r6;
	mov.f32 	%f19, 0f00000000;
	@%p1 bra 	$L__BB88_2;
	mul.wide.u32 	%rd4, %r3, 4;
	add.s64 	%rd5, %rd1, %rd4;
	ld.global.f32 	%f19, [%rd5];
$L__BB88_2:
	add.s32 	%r4, %r3, 1;
	setp.ge.u32 	%p2, %r4, %r6;
	@%p2 bra 	$L__BB88_4;
	mul.wide.u32 	%rd6, %r4, 4;
	add.s64 	%rd7, %rd1, %rd6;
	ld.global.f32 	%f8, [%rd7];
	add.f32 	%f19, %f19, %f8;
$L__BB88_4:
	shl.b32 	%r8, %r1, 2;
	mov.u32 	%r9, __smem;
	add.s32 	%r10, %r9, %r8;
	st.shared.f32 	[%r10], %f19;
	barrier.sync 	0;
	barrier.sync 	0;
	barrier.sync 	0;
	barrier.sync 	0;
	mov.u32 	%r11, %tid.y;
	mov.u32 	%r12, %tid.z;
	mov.u32 	%r13, %ntid.x;
	mov.u32 	%r14, %ntid.y;
	mad.lo.s32 	%r15, %r12, %r14, %r11;
	mul.lo.s32 	%r5, %r15, %r13;
	add.s32 	%r16, %r5, %r1;
	setp.gt.u32 	%p3, %r16, 31;
	@%p3 bra 	$L__BB88_6;
	mov.b32 	%r17, %f19;
	shfl.sync.down.b32	%r18|%p4, %r17, 16, 31, -1;
	mov.b32 	%f9, %r18;
	add.f32 	%f10, %f19, %f9;
	mov.b32 	%r19, %f10;
	shfl.sync.down.b32	%r20|%p5, %r19, 8, 31, -1;
	mov.b32 	%f11, %r20;
	add.f32 	%f12, %f10, %f11;
	mov.b32 	%r21, %f12;
	shfl.sync.down.b32	%r22|%p6, %r21, 4, 31, -1;
	mov.b32 	%f13, %r22;
	add.f32 	%f14, %f12, %f13;
	mov.b32 	%r23, %f14;
	shfl.sync.down.b32	%r24|%p7, %r23, 2, 31, -1;
	mov.b32 	%f15, %r24;
	add.f32 	%f16, %f14, %f15;
	mov.b32 	%r25, %f16;
	shfl.sync.down.b32	%r26|%p8, %r25, 1, 31, -1;
	mov.b32 	%f17, %r26;
	add.f32 	%f19, %f16, %f17;
$L__BB88_6:
	or.b32  	%r27, %r5, %r1;
	setp.ne.s32 	%p9, %r27, 0;
	@%p9 bra 	$L__BB88_8;
	cvta.to.global.u64 	%rd8, %rd2;
	mul.wide.u32 	%rd9, %r2, 4;
	add.s64 	%rd10, %rd8, %rd9;
	st.global.f32 	[%rd10], %f19;
$L__BB88_8:
	ret;

}
	// .globl	_Z7reduce6IfLj512ELb1EEvPT_S1_j
.visible .entry _Z7reduce6IfLj512ELb1EEvPT_S1_j(
	.param .u64 .ptr .align 1 _Z7reduce6IfLj512ELb1EEvPT_S1_j_param_0,
	.param .u64 .ptr .align 1 _Z7reduce6IfLj512ELb1EEvPT_S1_j_param_1,
	.param .u32 _Z7reduce6IfLj512ELb1EEvPT_S1_j_param_2
)
{
	.reg .pred 	%p<14>;
	.reg .b32 	%r<33>;
	.reg .b32 	%f<39>;
	.reg .b64 	%rd<11>;

	ld.param.u64 	%rd3, [_Z7reduce6IfLj512ELb1EEvPT_S1_j_param_0];
	ld.param.u64 	%rd2, [_Z7reduce6IfLj512ELb1EEvPT_S1_j_param_1];
	ld.param.u32 	%r10, [_Z7reduce6IfLj512ELb1EEvPT_S1_j_param_2];
	cvta.to.global.u64 	%rd1, %rd3;
	mov.u32 	%r1, %tid.x;
	mov.u32 	%r2, %ctaid.x;
	shl.b32 	%r11, %r2, 10;
	or.b32  	%r32, %r11, %r1;
	setp.ge.u32 	%p1, %r32, %r10;
	mov.f32 	%f32, 0f00000000;
	@%p1 bra 	$L__BB89_5;
	mov.u32 	%r12, %nctaid.x;
	shl.b32 	%r4, %r12, 10;
	mov.f32 	%f32, 0f00000000;
$L__BB89_2:
	mul.wide.u32 	%rd4, %r32, 4;
	add.s64 	%rd5, %rd1, %rd4;
	ld.global.f32 	%f16, [%rd5];
	add.f32 	%f32, %f32, %f16;
	add.s32 	%r6, %r32, 512;
	setp.ge.u32 	%p2, %r6, %r10;
	@%p2 bra 	$L__BB89_4;
	mul.wide.u32 	%rd6, %r6, 4;
	add.s64 	%rd7, %rd1, %rd6;
	ld.global.f32 	%f17, [%rd7];
	add.f32 	%f32, %f32, %f17;
$L__BB89_4:
	add.s32 	%r32, %r32, %r4;
	setp.lt.u32 	%p3, %r32, %r10;
	@%p3 bra 	$L__BB89_2;
$L__BB89_5:
	shl.b32 	%r13, %r1, 2;
	mov.u32 	%r14, __smem;
	add.s32 	%r8, %r14, %r13;
	st.shared.f32 	[%r8], %f32;
	barrier.sync 	0;
	setp.gt.u32 	%p4, %r1, 255;
	@%p4 bra 	$L__BB89_7;
	ld.shared.f32 	%f18, [%r8+1024];
	add.f32 	%f32, %f32, %f18;
	st.shared.f32 	[%r8], %f32;
$L__BB89_7:
	barrier.sync 	0;
	setp.gt.u32 	%p5, %r1, 127;
	@%p5 bra 	$L__BB89_9;
	ld.shared.f32 	%f19, [%r8+512];
	add.f32 	%f32, %f32, %f19;
	st.shared.f32 	[%r8], %f32;
$L__BB89_9:
	barrier.sync 	0;
	setp.gt.u32 	%p6, %r1, 63;
	@%p6 bra 	$L__BB89_11;
	ld.shared.f32 	%f20, [%r8+256];
	add.f32 	%f32, %f32, %f20;
	st.shared.f32 	[%r8], %f32;
$L__BB89_11:
	barrier.sync 	0;
	mov.u32 	%r15, %tid.y;
	mov.u32 	%r16, %tid.z;
	mov.u32 	%r17, %ntid.x;
	mov.u32 	%r18, %ntid.y;
	mad.lo.s32 	%r19, %r16, %r18, %r15;
	mul.lo.s32 	%r9, %r19, %r17;
	add.s32 	%r20, %r9, %r1;
	setp.gt.u32 	%p7, %r20, 31;
	@%p7 bra 	$L__BB89_13;
	ld.shared.f32 	%f21, [%r8+128];
	add.f32 	%f22, %f32, %f21;
	mov.b32 	%r21, %f22;
	shfl.sync.down.b32	%r22|%p8, %r21, 16, 31, -1;
	mov.b32 	%f23, %r22;
	add.f32 	%f24, %f22, %f23;
	mov.b32 	%r23, %f24;
	shfl.sync.down.b32	%r24|%p9, %r23, 8, 31, -1;
	mov.b32 	%f25, %r24;
	add.f32 	%f26, %f24, %f25;
	mov.b32 	%r25, %f26;
	shfl.sync.down.b32	%r26|%p10, %r25, 4, 31, -1;
	mov.b32 	%f27, %r26;
	add.f32 	%f28, %f26, %f27;
	mov.b32 	%r27, %f28;
	shfl.sync.down.b32	%r28|%p11, %r27, 2, 31, -1;
	mov.b32 	%f29, %r28;
	add.f32 	%f30, %f28, %f29;
	mov.b32 	%r29, %f30;
	shfl.sync.down.b32	%r30|%p12, %r29, 1, 31, -1;
	mov.b32 	%f31, %r30;
	add.f32 	%f32, %f30, %f31;
$L__BB89_13:
	or.b32  	%r31, %r9, %r1;
	setp.ne.s32 	%p13, %r31, 0;
	@%p13 bra 	$L__BB89_15;
	cvta.to.global.u64 	%rd8, %rd2;
	mul.wide.u32 	%rd9, %r2, 4;
	add.s64 	%rd10, %rd8, %rd9;
	st.global.f32 	[%rd10], %f32;
$L__BB89_15:
	ret;

}
	// .globl	_Z7reduce6IfLj256ELb1EEvPT_S1_j
.visible .entry _Z7reduce6IfLj256ELb1EEvPT_S1_j(
	.param .u64 .ptr .align 1 _Z7reduce6IfLj256ELb1EEvPT_S1_j_param_0,
	.param .u64 .ptr .align 1 _Z7reduce6IfLj256ELb1EEvPT_S1_j_param_1,
	.param .u32 _Z7reduce6IfLj256ELb1EEvPT_S1_j_param_2
)
{
	.reg .pred 	%p<13>;
	.reg .b32 	%r<33>;
	.reg .b32 	%f<35>;
	.reg .b64 	%rd<11>;

	ld.param.u64 	%rd3, [_Z7reduce6IfLj256ELb1EEvPT_S1_j_param_0];
	ld.param.u64 	%rd2, [_Z7reduce6IfLj256ELb1EEvPT_S1_j_param_1];
	ld.param.u32 	%r10, [_Z7reduce6IfLj256ELb1EEvPT_S1_j_param_2];
	cvta.to.global.u64 	%rd1, %rd3;
	mov.u32 	%r1, %tid.x;
	mov.u32 	%r2, %ctaid.x;
	shl.b32 	%r11, %r2, 9;
	add.s32 	%r32, %r11, %r1;
	setp.ge.u32 	%p1, %r32, %r10;
	mov.f32 	%f29, 0f00000000;
	@%p1 bra 	$L__BB90_5;
	mov.u32 	%r12, %nctaid.x;
	shl.b32 	%r4, %r12, 9;
	mov.f32 	%f29, 0f00000000;
$L__BB90_2:
	mul.wide.u32 	%rd4, %r32, 4;
	add.s64 	%rd5, %rd1, %rd4;
	ld.global.f32 	%f14, [%rd5];
	add.f32 	%f29, %f29, %f14;
	add.s32 	%r6, %r32, 256;
	setp.ge.u32 	%p2, %r6, %r10;
	@%p2 bra 	$L__BB90_4;
	mul.wide.u32 	%rd6, %r6, 4;
	add.s64 	%rd7, %rd1, %rd6;
	ld.global.f32 	%f15, [%rd7];
	add.f32 	%f29, %f29, %f15;
$L__BB90_4:
	add.s32 	%r32, %r32, %r4;
	setp.lt.u32 	%p3, %r32, %r10;
	@%p3 bra 	$L__BB90_2;
$L__BB90_5:
	shl.b32 	%r13, %r1, 2;
	mov.u32 	%r14, __smem;
	add.s32 	%r8, %r14, %r13;
	st.shared.f32 	[%r8], %f29;
	barrier.sync 	0;
	barrier.sync 	0;
	setp.gt.u32 	%p4, %r1, 127;
	@%p4 bra 	$L__BB90_7;
	ld.shared.f32 	%f16, [%r8+512];
	add.f32 	%f29, %f29, %f16;
	st.shared.f32 	[%r8], %f29;
$L__BB90_7:
	barrier.sync 	0;
	setp.gt.u32 	%p5, %r1, 63;
	@%p5 bra 	$L__BB90_9;
	ld.shared.f32 	%f17, [%r8+256];
	add.f32 	%f29, %f29, %f17;
	st.shared.f32 	[%r8], %f29;
$L__BB90_9:
	barrier.sync 	0;
	mov.u32 	%r15, %tid.y;
	mov.u32 	%r16, %tid.z;
	mov.u32 	%r17, %ntid.x;
	mov.u32 	%r18, %ntid.y;
	mad.lo.s32 	%r19, %r16, %r18, %r15;
	mul.lo.s32 	%r9, %r19, %r17;
	add.s32 	%r20, %r9, %r1;
	setp.gt.u32 	%p6, %r20, 31;
	@%p6 bra 	$L__BB90_11;
	ld.shared.f32 	%f18, [%r8+128];
	add.f32 	%f19, %f29, %f18;
	mov.b32 	%r21, %f19;
	shfl.sync.down.b32	%r22|%p7, %r21, 16, 31, -1;
	mov.b32 	%f20, %r22;
	add.f32 	%f21, %f19, %f20;
	mov.b32 	%r23, %f21;
	shfl.sync.down.b32	%r24|%p8, %r23, 8, 31, -1;
	mov.b32 	%f22, %r24;
	add.f32 	%f23, %f21, %f22;
	mov.b32 	%r25, %f23;
	shfl.sync.down.b32	%r26|%p9, %r25, 4, 31, -1;
	mov.b32 	%f24, %r26;
	add.f32 	%f25, %f23, %f24;
	mov.b32 	%r27, %f25;
	shfl.sync.down.b32	%r28|%p10, %r27, 2, 31, -1;
	mov.b32 	%f26, %r28;
	add.f32 	%f27, %f25, %f26;
	mov.b32 	%r29, %f27;
	shfl.sync.down.b32	%r30|%p11, %r29, 1, 31, -1;
	mov.b32 	%f28, %r30;
	add.f32 	%f29, %f27, %f28;
$L__BB90_11:
	or.b32  	%r31, %r9, %r1;
	setp.ne.s32 	%p12, %r31, 0;
	@%p12 bra 	$L__BB90_13;
	cvta.to.global.u64 	%rd8, %rd2;
	mul.wide.u32 	%rd9, %r2, 4;
	add.s64 	%rd10, %rd8, %rd9;
	st.global.f32 	[%rd10], %f29;
$L__BB90_13:
	ret;

}
	// .globl	_Z7reduce6IfLj128ELb1EEvPT_S1_j
.visible .entry _Z7reduce6IfLj128ELb1EEvPT_S1_j(
	.param .u64 .ptr .align 1 _Z7reduce6IfLj128ELb1EEvPT_S1_j_param_0,
	.param .u64 .ptr .align 1 _Z7reduce6IfLj128ELb1EEvPT_S1_j_param_1,
	.param .u32 _Z7reduce6IfLj128ELb1EEvPT_S1_j_param_2
)
{
	.reg .pred 	%p<12>;
	.reg .b32 	%r<33>;
	.reg .b32 	%f<31>;
	.reg .b64 	%rd<11>;

	ld.param.u64 	%rd3, [_Z7reduce6IfLj128ELb1EEvPT_S1_j_param_0];
	ld.param.u64 	%rd2, [_Z7reduce6IfLj128ELb1EEvPT_S1_j_param_1];
	ld.param.u32 	%r10, [_Z7reduce6IfLj128ELb1EEvPT_S1_j_param_2];
	cvta.to.global.u64 	%rd1, %rd3;
	mov.u32 	%r1, %tid.x;
	mov.u32 	%r2, %ctaid.x;
	shl.b32 	%r11, %r2, 8;
	add.s32 	%r32, %r11, %r1;
	setp.ge.u32 	%p1, %r32, %r10;
	mov.f32 	%f26, 0f00000000;
	@%p1 bra 	$L__BB91_5;
	mov.u32 	%r12, %nctaid.x;
	shl.b32 	%r4, %r12, 8;
	mov.f32 	%f26, 0f00000000;
$L__BB91_2:
	mul.wide.u32 	%rd4, %r32, 4;
	add.s64 	%rd5, %rd1, %rd4;
	ld.global.f32 	%f12, [%rd5];
	add.f32 	%f26, %f26, %f12;
	add.s32 	%r6, %r32, 128;
	setp.ge.u32 	%p2, %r6, %r10;
	@%p2 bra 	$L__BB91_4;
	mul.wide.u32 	%rd6, %r6, 4;
	add.s64 	%rd7, %rd1, %rd6;
	ld.global.f32 	%f13, [%rd7];
	add.f32 	%f26, %f26, %f13;
$L__BB91_4:
	add.s32 	%r32, %r32, %r4;
	setp.lt.u32 	%p3, %r32, %r10;
	@%p3 bra 	$L__BB91_2;
$L__BB91_5:
	shl.b32 	%r13, %r1, 2;
	mov.u32 	%r14, __smem;
	add.s32 	%r8, %r14, %r13;
	st.shared.f32 	[%r8], %f26;
	barrier.sync 	0;
	barrier.sync 	0;
	barrier.sync 	0;
	setp.gt.u32 	%p4, %r1, 63;
	@%p4 bra 	$L__BB91_7;
	ld.shared.f32 	%f14, [%r8+256];
	add.f32 	%f26, %f26, %f14;
	st.shared.f32 	[%r8], %f26;
$L__BB91_7:
	barrier.sync 	0;
	mov.u32 	%r15, %tid.y;
	mov.u32 	%r16, %tid.z;
	mov.u32 	%r17, %ntid.x;
	mov.u32 	%r18, %ntid.y;
	mad.lo.s32 	%r19, %r16, %r18, %r15;
	mul.lo.s32 	%r9, %r19, %r17;
	add.s32 	%r20, %r9, %r1;
	setp.gt.u32 	%p5, %r20, 31;
	@%p5 bra 	$L__BB91_9;
	ld.shared.f32 	%f15, [%r8+128];
	add.f32 	%f16, %f26, %f15;
	mov.b32 	%r21, %f16;
	shfl.sync.down.b32	%r22|%p6, %r21, 16, 31, -1;
	mov.b32 	%f17, %r22;
	add.f32 	%f18, %f16, %f17;
	mov.b32 	%r23, %f18;
	shfl.sync.down.b32	%r24|%p7, %r23, 8, 31, -1;
	mov.b32 	%f19, %r24;
	add.f32 	%f20, %f18, %f19;
	mov.b32 	%r25, %f20;
	shfl.sync.down.b32	%r26|%p8, %r25, 4, 31, -1;
	mov.b32 	%f21, %r26;
	add.f32 	%f22, %f20, %f21;
	mov.b32 	%r27, %f22;
	shfl.sync.down.b32	%r28|%p9, %r27, 2, 31, -1;
	mov.b32 	%f23, %r28;
	add.f32 	%f24, %f22, %f23;
	mov.b32 	%r29, %f24;
	shfl.sync.down.b32	%r30|%p10, %r29, 1, 31, -1;
	mov.b32 	%f25, %r30;
	add.f32 	%f26, %f24, %f25;
$L__BB91_9:
	or.b32  	%r31, %r9, %r1;
	setp.ne.s32 	%p11, %r31, 0;
	@%p11 bra 	$L__BB91_11;
	cvta.to.global.u64 	%rd8, %rd2;
	mul.wide.u32 	%rd9, %r2, 4;
	add.s64 	%rd10, %rd8, %rd9;
	st.global.f32 	[%rd10], %f26;
$L__BB91_11:
	ret;

}
	// .globl	_Z7reduce6IfLj64ELb1EEvPT_S1_j
.visible .entry _Z7reduce6IfLj64ELb1EEvPT_S1_j(
	.param .u64 .ptr .align 1 _Z7reduce6IfLj64ELb1EEvPT_S1_j_param_0,
	.param .u64 .ptr .align 1 _Z7reduce6IfLj64ELb1EEvPT_S1_j_param_1,
	.param .u32 _Z7reduce6IfLj64ELb1EEvPT_S1_j_param_2
)
{
	.reg .pred 	%p<11>;
	.reg .b32 	%r<33>;
	.reg .b32 	%f<27>;
	.reg .b64 	%rd<11>;

	ld.param.u64 	%rd3, [_Z7reduce6IfLj64ELb1EEvPT_S1_j_param_0];
	ld.param.u64 	%rd2, [_Z7reduce6IfLj64ELb1EEvPT_S1_j_param_1];
	ld.param.u32 	%r10, [_Z7reduce6IfLj64ELb1EEvPT_S1_j_param_2];
	cvta.to.global.u64 	%rd1, %rd3;
	mov.u32 	%r1, %tid.x;
	mov.u32 	%r2, %ctaid.x;
	shl.b32 	%r11, %r2, 7;
	add.s32 	%r32, %r11, %r1;
	setp.ge.u32 	%p1, %r32, %r10;
	mov.f32 	%f23, 0f00000000;
	@%p1 bra 	$L__BB92_5;
	mov.u32 	%r12, %nctaid.x;
	shl.b32 	%r4, %r12, 7;
	mov.f32 	%f23, 0f00000000;
$L__BB92_2:
	mul.wide.u32 	%rd4, %r32, 4;
	add.s64 	%rd5, %rd1, %rd4;
	ld.global.f32 	%f10, [%rd5];
	add.f32 	%f23, %f23, %f10;
	add.s32 	%r6, %r32, 64;
	setp.ge.u32 	%p2, %r6, %r10;
	@%p2 bra 	$L__BB92_4;
	mul.wide.u32 	%rd6, %r6, 4;
	add.s64 	%rd7, %rd1, %rd6;
	ld.global.f32 	%f11, [%rd7];
	add.f32 	%f23, %f23, %f11;
$L__BB92_4:
	add.s32 	%r32, %r32, %r4;
	setp.lt.u32 	%p3, %r32, %r10;
	@%p3 bra 	$L__BB92_2;
$L__BB92_5:
	shl.b32 	%r13, %r1, 2;
	mov.u32 	%r14, __smem;
	add.s32 	%r8, %r14, %r13;
	st.shared.f32 	[%r8], %f23;
	barrier.sync 	0;
	barrier.sync 	0;
	barrier.sync 	0;
	barrier.sync 	0;
	mov.u32 	%r15, %tid.y;
	mov.u32 	%r16, %tid.z;
	mov.u32 	%r17, %ntid.x;
	mov.u32 	%r18, %ntid.y;
	mad.lo.s32 	%r19, %r16, %r18, %r15;
	mul.lo.s32 	%r9, %r19, %r17;
	add.s32 	%r20, %r9, %r1;
	setp.gt.u32 	%p4, %r20, 31;
	@%p4 bra 	$L__BB92_7;
	ld.shared.f32 	%f12, [%r8+128];
	add.f32 	%f13, %f23, %f12;
	mov.b32 	%r21, %f13;
	shfl.sync.down.b32	%r22|%p5, %r21, 16, 31, -1;
	mov.b32 	%f14, %r22;
	add.f32 	%f15, %f13, %f14;
	mov.b32 	%r23, %f15;
	shfl.sync.down.b32	%r24|%p6, %r23, 8, 31, -1;
	mov.b32 	%f16, %r24;
	add.f32 	%f17, %f15, %f16;
	mov.b32 	%r25, %f17;
	shfl.sync.down.b32	%r26|%p7, %r25, 4, 31, -1;
	mov.b32 	%f18, %r26;
	add.f32 	%f19, %f17, %f18;
	mov.b32 	%r27, %f19;
	shfl.sync.down.b32	%r28|%p8, %r27, 2, 31, -1;
	mov.b32 	%f20, %r28;
	add.f32 	%f21, %f19, %f20;
	mov.b32 	%r29, %f21;
	shfl.sync.down.b32	%r30|%p9, %r29, 1, 31, -1;
	mov.b32 	%f22, %r30;
	add.f32 	%f23, %f21, %f22;
$L__BB92_7:
	or.b32  	%r31, %r9, %r1;
	setp.ne.s32 	%p10, %r31, 0;
	@%p10 bra 	$L__BB92_9;
	cvta.to.global.u64 	%rd8, %rd2;
	mul.wide.u32 	%rd9, %r2, 4;
	add.s64 	%rd10, %rd8, %rd9;
	st.global.f32 	[%rd10], %f23;
$L__BB92_9:
	ret;

}
	// .globl	_Z7reduce6IfLj32ELb1EEvPT_S1_j
.visible .entry _Z7reduce6IfLj32ELb1EEvPT_S1_j(
	.param .u64 .ptr .align 1 _Z7reduce6IfLj32ELb1EEvPT_S1_j_param_0,
	.param .u64 .ptr .align 1 _Z7reduce6IfLj32ELb1EEvPT_S1_j_param_1,
	.param .u32 _Z7reduce6IfLj32ELb1EEvPT_S1_j_param_2
)
{
	.reg .pred 	%p<11>;
	.reg .b32 	%r<33>;
	.reg .b32 	%f<25>;
	.reg .b64 	%rd<11>;

	ld.param.u64 	%rd3, [_Z7reduce6IfLj32ELb1EEvPT_S1_j_param_0];
	ld.param.u64 	%rd2, [_Z7reduce6IfLj32ELb1EEvPT_S1_j_param_1];
	ld.param.u32 	%r9, [_Z7reduce6IfLj32ELb1EEvPT_S1_j_param_2];
	cvta.to.global.u64 	%rd1, %rd3;
	mov.u32 	%r1, %tid.x;
	mov.u32 	%r2, %ctaid.x;
	shl.b32 	%r10, %r2, 6;
	add.s32 	%r32, %r10, %r1;
	setp.ge.u32 	%p1, %r32, %r9;
	mov.f32 	%f21, 0f00000000;
	@%p1 bra 	$L__BB93_5;
	mov.u32 	%r11, %nctaid.x;
	shl.b32 	%r4, %r11, 6;
	mov.f32 	%f21, 0f00000000;
$L__BB93_2:
	mul.wide.u32 	%rd4, %r32, 4;
	add.s64 	%rd5, %rd1, %rd4;
	ld.global.f32 	%f10, [%rd5];
	add.f32 	%f21, %f21, %f10;
	add.s32 	%r6, %r32, 32;
	setp.ge.u32 	%p2, %r6, %r9;
	@%p2 bra 	$L__BB93_4;
	mul.wide.u32 	%rd6, %r6, 4;
	add.s64 	%rd7, %rd1, %rd6;
	ld.global.f32 	%f11, [%rd7];
	add.f32 	%f21, %f21, %f11;
$L__BB93_4:
	add.s32 	%r32, %r32, %r4;
	setp.lt.u32 	%p3, %r32, %r9;
	@%p3 bra 	$L__BB93_2;
$L__BB93_5:
	shl.b32 	%r12, %r1, 2;
	mov.u32 	%r13, __smem;
	add.s32 	%r14, %r13, %r12;
	st.shared.f32 	[%r14], %f21;
	barrier.sync 	0;
	barrier.sync 	0;
	barrier.sync 	0;
	barrier.sync 	0;
	mov.u32 	%r15, %tid.y;
	mov.u32 	%r16, %tid.z;
	mov.u32 	%r17, %ntid.x;
	mov.u32 	%r18, %ntid.y;
	mad.lo.s32 	%r19, %r16, %r18, %r15;
	mul.lo.s32 	%r8, %r19, %r17;
	add.s32 	%r20, %r8, %r1;
	setp.gt.u32 	%p4, %r20, 31;
	@%p4 bra 	$L__BB93_7;
	mov.b32 	%r21, %f21;
	shfl.sync.down.b32	%r22|%p5, %r21, 16, 31, -1;
	mov.b32 	%f12, %r22;
	add.f32 	%f13, %f21, %f12;
	mov.b32 	%r23, %f13;
	shfl.sync.down.b32	%r24|%p6, %r23, 8, 31, -1;
	mov.b32 	%f14, %r24;
	add.f32 	%f15, %f13, %f14;
	mov.b32 	%r25, %f15;
	shfl.sync.down.b32	%r26|%p7, %r25, 4, 31, -1;
	mov.b32 	%f16, %r26;
	add.f32 	%f17, %f15, %f16;
	mov.b32 	%r27, %f17;
	shfl.sync.down.b32	%r28|%p8, %r27, 2, 31, -1;
	mov.b32 	%f18, %r28;
	add.f32 	%f19, %f17, %f18;
	mov.b32 	%r29, %f19;
	shfl.sync.down.b32	%r30|%p9, %r29, 1, 31, -1;
	mov.b32 	%f20, %r30;
	add.f32 	%f21, %f19, %f20;
$L__BB93_7:
	or.b32  	%r31, %r8, %r1;
	setp.ne.s32 	%p10, %r31, 0;
	@%p10 bra 	$L__BB93_9;
	cvta.to.global.u64 	%rd8, %rd2;
	mul.wide.u32 	%rd9, %r2, 4;
	add.s64 	%rd10, %rd8, %rd9;
	st.global.f32 	[%rd10], %f21;
$L__BB93_9:
	ret;

}
	// .globl	_Z7reduce6IfLj16ELb1EEvPT_S1_j
.visible .entry _Z7reduce6IfLj16ELb1EEvPT_S1_j(
	.param .u64 .ptr .align 1 _Z7reduce6IfLj16ELb1EEvPT_S1_j_param_0,
	.param .u64 .ptr .align 1 _Z7reduce6IfLj16ELb1EEvPT_S1_j_param_1,
	.param .u32 _Z7reduce6IfLj16ELb1EEvPT_S1_j_param_2
)
{
	.reg .pred 	%p<11>;
	.reg .b32 	%r<33>;
	.reg .b32 	%f<25>;
	.reg .b64 	%rd<11>;

	ld.param.u64 	%rd3, [_Z7reduce6IfLj16ELb1EEvPT_S1_j_param_0];
	ld.param.u64 	%rd2, [_Z7reduce6IfLj16ELb1EEvPT_S1_j_param_1];
	ld.param.u32 	%r9, [_Z7reduce6IfLj16ELb1EEvPT_S1_j_param_2];
	cvta.to.global.u64 	%rd1, %rd3;
	mov.u32 	%r1, %tid.x;
	mov.u32 	%r2, %ctaid.x;
	shl.b32 	%r10, %r2, 5;
	add.s32 	%r32, %r10, %r1;
	setp.ge.u32 	%p1, %r32, %r9;
	mov.f32 	%f21, 0f00000000;
	@%p1 bra 	$L__BB94_5;
	mov.u32 	%r11, %nctaid.x;
	shl.b32 	%r4, %r11, 5;
	mov.f32 	%f21, 0f00000000;
$L__BB94_2:
	mul.wide.u32 	%rd4, %r32, 4;
	add.s64 	%rd5, %rd1, %rd4;
	ld.global.f32 	%f10, [%rd5];
	add.f32 	%f21, %f21, %f10;
	add.s32 	%r6, %r32, 16;
	setp.ge.u32 	%p2, %r6, %r9;
	@%p2 bra 	$L__BB94_4;
	mul.wide.u32 	%rd6, %r6, 4;
	add.s64 	%rd7, %rd1, %rd6;
	ld.global.f32 	%f11, [%rd7];
	add.f32 	%f21, %f21, %f11;
$L__BB94_4:
	add.s32 	%r32, %r32, %r4;
	setp.lt.u32 	%p3, %r32, %r9;
	@%p3 bra 	$L__BB94_2;
$L__BB94_5:
	shl.b32 	%r12, %r1, 2;
	mov.u32 	%r13, __smem;
	add.s32 	%r14, %r13, %r12;
	st.shared.f32 	[%r14], %f21;
	barrier.sync 	0;
	barrier.sync 	0;
	barrier.sync 	0;
	barrier.sync 	0;
	mov.u32 	%r15, %tid.y;
	mov.u32 	%r16, %tid.z;
	mov.u32 	%r17, %ntid.x;
	mov.u32 	%r18, %ntid.y;
	mad.lo.s32 	%r19, %r16, %r18, %r15;
	mul.lo.s32 	%r8, %r19, %r17;
	add.s32 	%r20, %r8, %r1;
	setp.gt.u32 	%p4, %r20, 31;
	@%p4 bra 	$L__BB94_7;
	mov.b32 	%r21, %f21;
	shfl.sync.down.b32	%r22|%p5, %r21, 16, 31, -1;
	mov.b32 	%f12, %r22;
	add.f32 	%f13, %f21, %f12;
	mov.b32 	%r23, %f13;
	shfl.sync.down.b32	%r24|%p6, %r23, 8, 31, -1;
	mov.b32 	%f14, %r24;
	add.f32 	%f15, %f13, %f14;
	mov.b32 	%r25, %f15;
	shfl.sync.down.b32	%r26|%p7, %r25, 4, 31, -1;
	mov.b32 	%f16, %r26;
	add.f32 	%f17, %f15, %f16;
	mov.b32 	%r27, %f17;
	shfl.sync.down.b32	%r28|%p8, %r27, 2, 31, -1;
	mov.b32 	%f18, %r28;
	add.f32 	%f19, %f17, %f18;
	mov.b32 	%r29, %f19;
	shfl.sync.down.b32	%r30|%p9, %r29, 1, 31, -1;
	mov.b32 	%f20, %r30;
	add.f32 	%f21, %f19, %f20;
$L__BB94_7:
	or.b32  	%r31, %r8, %r1;
	setp.ne.s32 	%p10, %r31, 0;
	@%p10 bra 	$L__BB94_9;
	cvta.to.global.u64 	%rd8, %rd2;
	mul.wide.u32 	%rd9, %r2, 4;
	add.s64 	%rd10, %rd8, %rd9;
	st.global.f32 	[%rd10], %f21;
$L__BB94_9:
	ret;

}
	// .globl	_Z7reduce6IfLj8ELb1EEvPT_S1_j
.visible .entry _Z7reduce6IfLj8ELb1EEvPT_S1_j(
	.param .u64 .ptr .align 1 _Z7reduce6IfLj8ELb1EEvPT_S1_j_param_0,
	.param .u64 .ptr .align 1 _Z7reduce6IfLj8ELb1EEvPT_S1_j_param_1,
	.param .u32 _Z7reduce6IfLj8ELb1EEvPT_S1_j_param_2
)
{
	.reg .pred 	%p<11>;
	.reg .b32 	%r<33>;
	.reg .b32 	%f<25>;
	.reg .b64 	%rd<11>;

	ld.param.u64 	%rd3, [_Z7reduce6IfLj8ELb1EEvPT_S1_j_param_0];
	ld.param.u64 	%rd2, [_Z7reduce6IfLj8ELb1EEvPT_S1_j_param_1];
	ld.param.u32 	%r9, [_Z7reduce6IfLj8ELb1EEvPT_S1_j_param_2];
	cvta.to.global.u64 	%rd1, %rd3;
	mov.u32 	%r1, %tid.x;
	mov.u32 	%r2, %ctaid.x;
	shl.b32 	%r10, %r2, 4;
	add.s32 	%r32, %r10, %r1;
	setp.ge.u32 	%p1, %r32, %r9;
	mov.f32 	%f21, 0f00000000;
	@%p1 bra 	$L__BB95_5;
	mov.u32 	%r11, %nctaid.x;
	shl.b32 	%r4, %r11, 4;
	mov.f32 	%f21, 0f00000000;
$L__BB95_2:
	mul.wide.u32 	%rd4, %r32, 4;
	add.s64 	%rd5, %rd1, %rd4;
	ld.global.f32 	%f10, [%rd5];
	add.f32 	%f21, %f21, %f10;
	add.s32 	%r6, %r32, 8;
	setp.ge.u32 	%p2, %r6, %r9;
	@%p2 bra 	$L__BB95_4;
	mul.wide.u32 	%rd6, %r6, 4;
	add.s64 	%rd7, %rd1, %rd6;
	ld.global.f32 	%f11, [%rd7];
	add.f32 	%f21, %f21, %f11;
$L__BB95_4:
	add.s32 	%r32, %r32, %r4;
	setp.lt.u32 	%p3, %r32, %r9;
	@%p3 bra 	$L__BB95_2;
$L__BB95_5:
	shl.b32 	%r12, %r1, 2;
	mov.u32 	%r13, __smem;
	add.s32 	%r14, %r13, %r12;
	st.shared.f32 	[%r14], %f21;
	barrier.sync 	0;
	barrier.sync 	0;
	barrier.sync 	0;
	barrier.sync 	0;
	mov.u32 	%r15, %tid.y;
	mov.u32 	%r16, %tid.z;
	mov.u32 	%r17, %ntid.x;
	mov.u32 	%r18, %ntid.y;
	mad.lo.s32 	%r19, %r16, %r18, %r15;
	mul.lo.s32 	%r8, %r19, %r17;
	add.s32 	%r20, %r8, %r1;
	setp.gt.u32 	%p4, %r20, 31;
	@%p4 bra 	$L__BB95_7;
	mov.b32 	%r21, %f21;
	shfl.sync.down.b32	%r22|%p5, %r21, 16, 31, -1;
	mov.b32 	%f12, %r22;
	add.f32 	%f13, %f21, %f12;
	mov.b32 	%r23, %f13;
	shfl.sync.down.b32	%r24|%p6, %r23, 8, 31, -1;
	mov.b32 	%f14, %r24;
	add.f32 	%f15, %f13, %f14;
	mov.b32 	%r25, %f15;
	shfl.sync.down.b32	%r26|%p7, %r25, 4, 31, -1;
	mov.b32 	%f16, %r26;
	add.f32 	%f17, %f15, %f16;
	mov.b32 	%r27, %f17;
	shfl.sync.down.b32	%r28|%p8, %r27, 2, 31, -1;
	mov.b32 	%f18, %r28;
	add.f32 	%f19, %f17, %f18;
	mov.b32 	%r29, %f19;
	shfl.sync.down.b32	%r30|%p9, %r29, 1, 31, -1;
	mov.b32 	%f20, %r30;
	add.f32 	%f21, %f19, %f20;
$L__BB95_7:
	or.b32  	%r31, %r8, %r1;
	setp.ne.s32 	%p10, %r31, 0;
	@%p10 bra 	$L__BB95_9;
	cvta.to.global.u64 	%rd8, %rd2;
	mul.wide.u32 	%rd9, %r2, 4;
	add.s64 	%rd10, %rd8, %rd9;
	st.global.f32 	[%rd10], %f21;
$L__BB95_9:
	ret;

}
	// .globl	_Z7reduce6IfLj4ELb1EEvPT_S1_j
.visible .entry _Z7reduce6IfLj4ELb1EEvPT_S1_j(
	.param .u64 .ptr .align 1 _Z7reduce6IfLj4ELb1EEvPT_S1_j_param_0,
	.param .u64 .ptr .align 1 _Z7reduce6IfLj4ELb1EEvPT_S1_j_param_1,
	.param .u32 _Z7reduce6IfLj4ELb1EEvPT_S1_j_param_2
)
{
	.reg .pred 	%p<11>;
	.reg .b32 	%r<33>;
	.reg .b32 	%f<25>;
	.reg .b64 	%rd<11>;

	ld.param.u64 	%rd3, [_Z7reduce6IfLj4ELb1EEvPT_S1_j_param_0];
	ld.param.u64 	%rd2, [_Z7reduce6IfLj4ELb1EEvPT_S1_j_param_1];
	ld.param.u32 	%r9, [_Z7reduce6IfLj4ELb1EEvPT_S1_j_param_2];
	cvta.to.global.u64 	%rd1, %rd3;
	mov.u32 	%r1, %tid.x;
	mov.u32 	%r2, %ctaid.x;
	shl.b32 	%r10, %r2, 3;
	add.s32 	%r32, %r10, %r1;
	setp.ge.u32 	%p1, %r32, %r9;
	mov.f32 	%f21, 0f00000000;
	@%p1 bra 	$L__BB96_5;
	mov.u32 	%r11, %nctaid.x;
	shl.b32 	%r4, %r11, 3;
	mov.f32 	%f21, 0f00000000;
$L__BB96_2:
	mul.wide.u32 	%rd4, %r32, 4;
	add.s64 	%rd5, %rd1, %rd4;
	ld.global.f32 	%f10, [%rd5];
	add.f32 	%f21, %f21, %f10;
	add.s32 	%r6, %r32, 4;
	setp.ge.u32 	%p2, %r6, %r9;
	@%p2 bra 	$L__BB96_4;
	mul.wide.u32 	%rd6, %r6, 4;
	add.s64 	%rd7, %rd1, %rd6;
	ld.global.f32 	%f11, [%rd7];
	add.f32 	%f21, %f21, %f11;
$L__BB96_4:
	add.s32 	%r32, %r32, %r4;
	setp.lt.u32 	%p3, %r32, %r9;
	@%p3 bra 	$L__BB96_2;
$L__BB96_5:
	shl.b32 	%r12, %r1, 2;
	mov.u32 	%r13, __smem;
	add.s32 	%r14, %r13, %r12;
	st.shared.f32 	[%r14], %f21;
	barrier.sync 	0;
	barrier.sync 	0;
	barrier.sync 	0;
	barrier.sync 	0;
	mov.u32 	%r15, %tid.y;
	mov.u32 	%r16, %tid.z;
	mov.u32 	%r17, %ntid.x;
	mov.u32 	%r18, %ntid.y;
	mad.lo.s32 	%r19, %r16, %r18, %r15;
	mul.lo.s32 	%r8, %r19, %r17;
	add.s32 	%r20, %r8, %r1;
	setp.gt.u32 	%p4, %r20, 31;
	@%p4 bra 	$L__BB96_7;
	mov.b32 	%r21, %f21;
	shfl.sync.down.b32	%r22|%p5, %r21, 16, 31, -1;
	mov.b32 	%f12, %r22;
	add.f32 	%f13, %f21, %f12;
	mov.b32 	%r23, %f13;
	shfl.sync.down.b32	%r24|%p6, %r23, 8, 31, -1;
	mov.b32 	%f14, %r24;
	add.f32 	%f15, %f13, %f14;
	mov.b32 	%r25, %f15;
	shfl.sync.down.b32	%r26|%p7, %r25, 4, 31, -1;
	mov.b32 	%f16, %r26;
	add.f32 	%f17, %f15, %f16;
	mov.b32 	%r27, %f17;
	shfl.sync.down.b32	%r28|%p8, %r27, 2, 31, -1;
	mov.b32 	%f18, %r28;
	add.f32 	%f19, %f17, %f18;
	mov.b32 	%r29, %f19;
	shfl.sync.down.b32	%r30|%p9, %r29, 1, 31, -1;
	mov.b32 	%f20, %r30;
	add.f32 	%f21, %f19, %f20;
$L__BB96_7:
	or.b32  	%r31, %r8, %r1;
	setp.ne.s32 	%p10, %r31, 0;
	@%p10 bra 	$L__BB96_9;
	cvta.to.global.u64 	%rd8, %rd2;
	mul.wide.u32 	%rd9, %r2, 4;
	add.s64 	%rd10, %rd8, %rd9;
	st.global.f32 	[%rd10], %f21;
$L__BB96_9:
	ret;

}
	// .globl	_Z7reduce6IfLj2ELb1EEvPT_S1_j
.visible .entry _Z7reduce6IfLj2ELb1EEvPT_S1_j(
	.param .u64 .ptr .align 1 _Z7reduce6IfLj2ELb1EEvPT_S1_j_param_0,
	.param .u64 .ptr .align 1 _Z7reduce6IfLj2ELb1EEvPT_S1_j_param_1,
	.param .u32 _Z7reduce6IfLj2ELb1EEvPT_S1_j_param_2
)
{
	.reg .pred 	%p<11>;
	.reg .b32 	%r<33>;
	.reg .b32 	%f<25>;
	.reg .b64 	%rd<11>;

	ld.param.u64 	%rd3, [_Z7reduce6IfLj2ELb1EEvPT_S1_j_param_0];
	ld.param.u64 	%rd2, [_Z7reduce6IfLj2ELb1EEvPT_S1_j_param_1];
	ld.param.u32 	%r9, [_Z7reduce6IfLj2ELb1EEvPT_S1_j_param_2];
	cvta.to.global.u64 	%rd1, %rd3;
	mov.u32 	%r1, %tid.x;
	mov.u32 	%r2, %ctaid.x;
	shl.b32 	%r10, %r2, 2;
	add.s32 	%r32, %r10, %r1;
	setp.ge.u32 	%p1, %r32, %r9;
	mov.f32 	%f21, 0f00000000;
	@%p1 bra 	$L__BB97_5;
	mov.u32 	%r11, %nctaid.x;
	shl.b32 	%r4, %r11, 2;
	mov.f32 	%f21, 0f00000000;
$L__BB97_2:
	mul.wide.u32 	%rd4, %r32, 4;
	add.s64 	%rd5, %rd1, %rd4;
	ld.global.f32 	%f10, [%rd5];
	add.f32 	%f21, %f21, %f10;
	add.s32 	%r6, %r32, 2;
	setp.ge.u32 	%p2, %r6, %r9;
	@%p2 bra 	$L__BB97_4;
	mul.wide.u32 	%rd6, %r6, 4;
	add.s64 	%rd7, %rd1, %rd6;
	ld.global.f32 	%f11, [%rd7];
	add.f32 	%f21, %f21, %f11;
$L__BB97_4:
	add.s32 	%r32, %r32, %r4;
	setp.lt.u32 	%p3, %r32, %r9;
	@%p3 bra 	$L__BB97_2;
$L__BB97_5:
	shl.b32 	%r12, %r1, 2;
	mov.u32 	%r13, __smem;
	add.s32 	%r14, %r13, %r12;
	st.shared.f32 	[%r14], %f21;
	barrier.sync 	0;
	barrier.sync 	0;
	barrier.sync 	0;
	barrier.sync 	0;
	mov.u32 	%r15, %tid.y;
	mov.u32 	%r16, %tid.z;
	mov.u32 	%r17, %ntid.x;
	mov.u32 	%r18, %ntid.y;
	mad.lo.s32 	%r19, %r16, %r18, %r15;
	mul.lo.s32 	%r8, %r19, %r17;
	add.s32 	%r20, %r8, %r1;
	setp.gt.u32 	%p4, %r20, 31;
	@%p4 bra 	$L__BB97_7;
	mov.b32 	%r21, %f21;
	shfl.sync.down.b32	%r22|%p5, %r21, 16, 31, -1;
	mov.b32 	%f12, %r22;
	add.f32 	%f13, %f21, %f12;
	mov.b32 	%r23, %f13;
	shfl.sync.down.b32	%r24|%p6, %r23, 8, 31, -1;
	mov.b32 	%f14, %r24;
	add.f32 	%f15, %f13, %f14;
	mov.b32 	%r25, %f15;
	shfl.sync.down.b32	%r26|%p7, %r25, 4, 31, -1;
	mov.b32 	%f16, %r26;
	add.f32 	%f17, %f15, %f16;
	mov.b32 	%r27, %f17;
	shfl.sync.down.b32	%r28|%p8, %r27, 2, 31, -1;
	mov.b32 	%f18, %r28;
	add.f32 	%f19, %f17, %f18;
	mov.b32 	%r29, %f19;
	shfl.sync.down.b32	%r30|%p9, %r29, 1, 31, -1;
	mov.b32 	%f20, %r30;
	add.f32 	%f21, %f19, %f20;
$L__BB97_7:
	or.b32  	%r31, %r8, %r1;
	setp.ne.s32 	%p10, %r31, 0;
	@%p10 bra 	$L__BB97_9;
	cvta.to.global.u64 	%rd8, %rd2;
	mul.wide.u32 	%rd9, %r2, 4;
	add.s64 	%rd10, %rd8, %rd9;
	st.global.f32 	[%rd10], %f21;
$L__BB97_9:
	ret;

}
	// .globl	_Z7reduce6IfLj1ELb1EEvPT_S1_j
.visible .entry _Z7reduce6IfLj1ELb1EEvPT_S1_j(
	.param .u64 .ptr .align 1 _Z7reduce6IfLj1ELb1EEvPT_S1_j_param_0,
	.param .u64 .ptr .align 1 _Z7reduce6IfLj1ELb1EEvPT_S1_j_param_1,
	.param .u32 _Z7reduce6IfLj1ELb1EEvPT_S1_j_param_2
)
{
	.reg .pred 	%p<11>;
	.reg .b32 	%r<33>;
	.reg .b32 	%f<25>;
	.reg .b64 	%rd<9>;

	ld.param.u64 	%rd3, [_Z7reduce6IfLj1ELb1EEvPT_S1_j_param_0];
	ld.param.u64 	%rd4, [_Z7reduce6IfLj1ELb1EEvPT_S1_j_param_1];
	ld.param.u32 	%r8, [_Z7reduce6IfLj1ELb1EEvPT_S1_j_param_2];
	mov.u32 	%r1, %tid.x;
	mov.u32 	%r2, %ctaid.x;
	shl.b32 	%r9, %r2, 1;
	add.s32 	%r32, %r9, %r1;
	setp.ge.u32 	%p1, %r32, %r8;
	mov.f32 	%f21, 0f00000000;
	@%p1 bra 	$L__BB98_5;
	mov.u32 	%r10, %nctaid.x;
	shl.b32 	%r4, %r10, 1;
	cvta.to.global.u64 	%rd1, %rd3;
	mov.f32 	%f21, 0f00000000;
$L__BB98_2:
	mul.wide.u32 	%rd5, %r32, 4;
	add.s64 	%rd2, %rd1, %rd5;
	ld.global.f32 	%f10, [%rd2];
	add.f32 	%f21, %f21, %f10;
	add.s32 	%r11, %r32, 1;
	setp.ge.u32 	%p2, %r11, %r8;
	@%p2 bra 	$L__BB98_4;
	ld.global.f32 	%f11, [%rd2+4];
	add.f32 	%f21, %f21, %f11;
$L__BB98_4:
	add.s32 	%r32, %r32, %r4;
	setp.lt.u32 	%p3, %r32, %r8;
	@%p3 bra 	$L__BB98_2;
$L__BB98_5:
	shl.b32 	%r12, %r1, 2;
	mov.u32 	%r13, __smem;
	add.s32 	%r14, %r13, %r12;
	st.shared.f32 	[%r14], %f21;
	barrier.sync 	0;
	barrier.sync 	0;
	barrier.sync 	0;
	barrier.sync 	0;
	mov.u32 	%r15, %tid.y;
	mov.u32 	%r16, %tid.z;
	mov.u32 	%r17, %ntid.x;
	mov.u32 	%r18, %ntid.y;
	mad.lo.s32 	%r19, %r16, %r18, %r15;
	mul.lo.s32 	%r7, %r19, %r17;
	add.s32 	%r20, %r7, %r1;
	setp.gt.u32 	%p4, %r20, 31;
	@%p4 bra 	$L__BB98_7;
	mov.b32 	%r21, %f21;
	shfl.sync.down.b32	%r22|%p5, %r21, 16, 31, -1;
	mov.b32 	%f12, %r22;
	add.f32 	%f13, %f21, %f12;
	mov.b32 	%r23, %f13;
	shfl.sync.down.b32	%r24|%p6, %r23, 8, 31, -1;
	mov.b32 	%f14, %r24;
	add.f32 	%f15, %f13, %f14;
	mov.b32 	%r25, %f15;
	shfl.sync.down.b32	%r26|%p7, %r25, 4, 31, -1;
	mov.b32 	%f16, %r26;
	add.f32 	%f17, %f15, %f16;
	mov.b32 	%r27, %f17;
	shfl.sync.down.b32	%r28|%p8, %r27, 2, 31, -1;
	mov.b32 	%f18, %r28;
	add.f32 	%f19, %f17, %f18;
	mov.b32 	%r29, %f19;
	shfl.sync.down.b32	%r30|%p9, %r29, 1, 31, -1;
	mov.b32 	%f20, %r30;
	add.f32 	%f21, %f19, %f20;
$L__BB98_7:
	or.b32  	%r31, %r7, %r1;
	setp.ne.s32 	%p10, %r31, 0;
	@%p10 bra 	$L__BB98_9;
	cvta.to.global.u64 	%rd6, %rd4;
	mul.wide.u32 	%rd7, %r2, 4;
	add.s64 	%rd8, %rd6, %rd7;
	st.global.f32 	[%rd8], %f21;
$L__BB98_9:
	ret;

}
	// .globl	_Z7reduce6IfLj512ELb0EEvPT_S1_j
.visible .entry _Z7reduce6IfLj512ELb0EEvPT_S1_j(
	.param .u64 .ptr .align 1 _Z7reduce6IfLj512ELb0EEvPT_S1_j_param_0,
	.param .u64 .ptr .align 1 _Z7reduce6IfLj512ELb0EEvPT_S1_j_param_1,
	.param .u32 _Z7reduce6IfLj512ELb0EEvPT_S1_j_param_2
)
{
	.reg .pred 	%p<13>;
	.reg .b32 	%r<32>;
	.reg .b32 	%f<35>;
	.reg .b64 	%rd<9>;

	ld.param.u64 	%rd2, [_Z7reduce6IfLj512ELb0EEvPT_S1_j_param_0];
	ld.param.u64 	%rd3, [_Z7reduce6IfLj512ELb0EEvPT_S1_j_param_1];
	ld.param.u32 	%r9, [_Z7reduce6IfLj512ELb0EEvPT_S1_j_param_2];
	mov.u32 	%r1, %tid.x;
	mov.u32 	%r2, %ctaid.x;
	shl.b32 	%r10, %r2, 9;
	add.s32 	%r31, %r10, %r1;
	setp.ge.u32 	%p1, %r31, %r9;
	mov.f32 	%f30, 0f00000000;
	@%p1 bra 	$L__BB99_3;
	mov.u32 	%r11, %nctaid.x;
	shl.b32 	%r4, %r11, 9;
	cvta.to.global.u64 	%rd1, %rd2;
	mov.f32 	%f30, 0f00000000;
$L__BB99_2:
	mul.wide.u32 	%rd4, %r31, 4;
	add.s64 	%rd5, %rd1, %rd4;
	ld.global.f32 	%f14, [%rd5];
	add.f32 	%f30, %f30, %f14;
	add.s32 	%r31, %r31, %r4;
	setp.lt.u32 	%p2, %r31, %r9;
	@%p2 bra 	$L__BB99_2;
$L__BB99_3:
	shl.b32 	%r12, %r1, 2;
	mov.u32 	%r13, __smem;
	add.s32 	%r7, %r13, %r12;
	st.shared.f32 	[%r7], %f30;
	barrier.sync 	0;
	setp.gt.u32 	%p3, %r1, 255;
	@%p3 bra 	$L__BB99_5;
	ld.shared.f32 	%f15, [%r7+1024];
	add.f32 	%f30, %f30, %f15;
	st.shared.f32 	[%r7], %f30;
$L__BB99_5:
	barrier.sync 	0;
	setp.gt.u32 	%p4, %r1, 127;
	@%p4 bra 	$L__BB99_7;
	ld.shared.f32 	%f16, [%r7+512];
	add.f32 	%f30, %f30, %f16;
	st.shared.f32 	[%r7], %f30;
$L__BB99_7:
	barrier.sync 	0;
	setp.gt.u32 	%p5, %r1, 63;
	@%p5 bra 	$L__BB99_9;
	ld.shared.f32 	%f17, [%r7+256];
	add.f32 	%f30, %f30, %f17;
	st.shared.f32 	[%r7], %f30;
$L__BB99_9:
	barrier.sync 	0;
	mov.u32 	%r14, %tid.y;
	mov.u32 	%r15, %tid.z;
	mov.u32 	%r16, %ntid.x;
	mov.u32 	%r17, %ntid.y;
	mad.lo.s32 	%r18, %r15, %r17, %r14;
	mul.lo.s32 	%r8, %r18, %r16;
	add.s32 	%r19, %r8, %r1;
	setp.gt.u32 	%p6, %r19, 31;
	@%p6 bra 	$L__BB99_11;
	ld.shared.f32 	%f18, [%r7+128];
	add.f32 	%f19, %f30, %f18;
	mov.b32 	%r20, %f19;
	shfl.sync.down.b32	%r21|%p7, %r20, 16, 31, -1;
	mov.b32 	%f20, %r21;
	add.f32 	%f21, %f19, %f20;
	mov.b32 	%r22, %f21;
	shfl.sync.down.b32	%r23|%p8, %r22, 8, 31, -1;
	mov.b32 	%f22, %r23;
	add.f32 	%f23, %f21, %f22;
	mov.b32 	%r24, %f23;
	shfl.sync.down.b32	%r25|%p9, %r24, 4, 31, -1;
	mov.b32 	%f24, %r25;
	add.f32 	%f25, %f23, %f24;
	mov.b32 	%r26, %f25;
	shfl.sync.down.b32	%r27|%p10, %r26, 2, 31, -1;
	mov.b32 	%f26, %r27;
	add.f32 	%f27, %f25, %f26;
	mov.b32 	%r28, %f27;
	shfl.sync.down.b32	%r29|%p11, %r28, 1, 31, -1;
	mov.b32 	%f28, %r29;
	add.f32 	%f30, %f27, %f28;
$L__BB99_11:
	or.b32  	%r30, %r8, %r1;
	setp.ne.s32 	%p12, %r30, 0;
	@%p12 bra 	$L__BB99_13;
	cvta.to.global.u64 	%rd6, %rd3;
	mul.wide.u32 	%rd7, %r2, 4;
	add.s64 	%rd8, %rd6, %rd7;
	st.global.f32 	[%rd8], %f30;
$L__BB99_13:
	ret;

}
	// .globl	_Z7reduce6IfLj256ELb0EEvPT_S1_j
.visible .entry _Z7reduce6IfLj256ELb0EEvPT_S1_j(
	.param .u64 .ptr .align 1 _Z7reduce6IfLj256ELb0EEvPT_S1_j_param_0,
	.param .u64 .ptr .align 1 _Z7reduce6IfLj256ELb0EEvPT_S1_j_param_1,
	.param .u32 _Z7reduce6IfLj256ELb0EEvPT_S1_j_param_2
)
{
	.reg .pred 	%p<12>;
	.reg .b32 	%r<32>;
	.reg .b32 	%f<31>;
	.reg .b64 	%rd<9>;

	ld.param.u64 	%rd2, [_Z7reduce6IfLj256ELb0EEvPT_S1_j_param_0];
	ld.param.u64 	%rd3, [_Z7reduce6IfLj256ELb0EEvPT_S1_j_param_1];
	ld.param.u32 	%r9, [_Z7reduce6IfLj256ELb0EEvPT_S1_j_param_2];
	mov.u32 	%r1, %tid.x;
	mov.u32 	%r2, %ctaid.x;
	shl.b32 	%r10, %r2, 8;
	add.s32 	%r31, %r10, %r1;
	setp.ge.u32 	%p1, %r31, %r9;
	mov.f32 	%f27, 0f00000000;
	@%p1 bra 	$L__BB100_3;
	mov.u32 	%r11, %nctaid.x;
	shl.b32 	%r4, %r11, 8;
	cvta.to.global.u64 	%rd1, %rd2;
	mov.f32 	%f27, 0f00000000;
$L__BB100_2:
	mul.wide.u32 	%rd4, %r31, 4;
	add.s64 	%rd5, %rd1, %rd4;
	ld.global.f32 	%f12, [%rd5];
	add.f32 	%f27, %f27, %f12;
	add.s32 	%r31, %r31, %r4;
	setp.lt.u32 	%p2, %r31, %r9;
	@%p2 bra 	$L__BB100_2;
$L__BB100_3:
	shl.b32 	%r12, %r1, 2;
	mov.u32 	%r13, __smem;
	add.s32 	%r7, %r13, %r12;
	st.shared.f32 	[%r7], %f27;
	barrier.sync 	0;
	barrier.sync 	0;
	setp.gt.u32 	%p3, %r1, 127;
	@%p3 bra 	$L__BB100_5;
	ld.shared.f32 	%f13, [%r7+512];
	add.f32 	%f27, %f27, %f13;
	st.shared.f32 	[%r7], %f27;
$L__BB100_5:
	barrier.sync 	0;
	setp.gt.u32 	%p4, %r1, 63;
	@%p4 bra 	$L__BB100_7;
	ld.shared.f32 	%f14, [%r7+256];
	add.f32 	%f27, %f27, %f14;
	st.shared.f32 	[%r7], %f27;
$L__BB100_7:
	barrier.sync 	0;
	mov.u32 	%r14, %tid.y;
	mov.u32 	%r15, %tid.z;
	mov.u32 	%r16, %ntid.x;
	mov.u32 	%r17, %ntid.y;
	mad.lo.s32 	%r18, %r15, %r17, %r14;
	mul.lo.s32 	%r8, %r18, %r16;
	add.s32 	%r19, %r8, %r1;
	setp.gt.u32 	%p5, %r19, 31;
	@%p5 bra 	$L__BB100_9;
	ld.shared.f32 	%f15, [%r7+128];
	add.f32 	%f16, %f27, %f15;
	mov.b32 	%r20, %f16;
	shfl.sync.down.b32	%r21|%p6, %r20, 16, 31, -1;
	mov.b32 	%f17, %r21;
	add.f32 	%f18, %f16, %f17;
	mov.b32 	%r22, %f18;
	shfl.sync.down.b32	%r23|%p7, %r22, 8, 31, -1;
	mov.b32 	%f19, %r23;
	add.f32 	%f20, %f18, %f19;
	mov.b32 	%r24, %f20;
	shfl.sync.down.b32	%r25|%p8, %r24, 4, 31, -1;
	mov.b32 	%f21, %r25;
	add.f32 	%f22, %f20, %f21;
	mov.b32 	%r26, %f22;
	shfl.sync.down.b32	%r27|%p9, %r26, 2, 31, -1;
	mov.b32 	%f23, %r27;
	add.f32 	%f24, %f22, %f23;
	mov.b32 	%r28, %f24;
	shfl.sync.down.b32	%r29|%p10, %r28, 1, 31, -1;
	mov.b32 	%f25, %r29;
	add.f32 	%f27, %f24, %f25;
$L__BB100_9:
	or.b32  	%r30, %r8, %r1;
	setp.ne.s32 	%p11, %r30, 0;
	@%p11 bra 	$L__BB100_11;
	cvta.to.global.u64 	%rd6, %rd3;
	mul.wide.u32 	%rd7, %r2, 4;
	add.s64 	%rd8, %rd6, %rd7;
	st.global.f32 	[%rd8], %f27;
$L__BB100_11:
	ret;

}
	// .globl	_Z7reduce6IfLj128ELb0EEvPT_S1_j
.visible .entry _Z7reduce6IfLj128ELb0EEvPT_S1_j(
	.param .u64 .ptr .align 1 _Z7reduce6IfLj128ELb0EEvPT_S1_j_param_0,
	.param .u64 .ptr .align 1 _Z7reduce6IfLj128ELb0EEvPT_S1_j_param_1,
	.param .u32 _Z7reduce6IfLj128ELb0EEvPT_S1_j_param_2
)
{
	.reg .pred 	%p<11>;
	.reg .b32 	%r<32>;
	.reg .b32 	%f<27>;
	.reg .b64 	%rd<9>;

	ld.param.u64 	%rd2, [_Z7reduce6IfLj128ELb0EEvPT_S1_j_param_0];
	ld.param.u64 	%rd3, [_Z7reduce6IfLj128ELb0EEvPT_S1_j_param_1];
	ld.param.u32 	%r9, [_Z7reduce6IfLj128ELb0EEvPT_S1_j_param_2];
	mov.u32 	%r1, %tid.x;
	mov.u32 	%r2, %ctaid.x;
	shl.b32 	%r10, %r2, 7;
	add.s32 	%r31, %r10, %r1;
	setp.ge.u32 	%p1, %r31, %r9;
	mov.f32 	%f24, 0f00000000;
	@%p1 bra 	$L__BB101_3;
	mov.u32 	%r11, %nctaid.x;
	shl.b32 	%r4, %r11, 7;
	cvta.to.global.u64 	%rd1, %rd2;
	mov.f32 	%f24, 0f00000000;
$L__BB101_2:
	mul.wide.u32 	%rd4, %r31, 4;
	add.s64 	%rd5, %rd1, %rd4;
	ld.global.f32 	%f10, [%rd5];
	add.f32 	%f24, %f24, %f10;
	add.s32 	%r31, %r31, %r4;
	setp.lt.u32 	%p2, %r31, %r9;
	@%p2 bra 	$L__BB101_2;
$L__BB101_3:
	shl.b32 	%r12, %r1, 2;
	mov.u32 	%r13, __smem;
	add.s32 	%r7, %r13, %r12;
	st.shared.f32 	[%r7], %f24;
	barrier.sync 	0;
	barrier.sync 	0;
	barrier.sync 	0;
	setp.gt.u32 	%p3, %r1, 63;
	@%p3 bra 	$L__BB101_5;
	ld.shared.f32 	%f11, [%r7+256];
	add.f32 	%f24, %f24, %f11;
	st.shared.f32 	[%r7], %f24;
$L__BB101_5:
	barrier.sync 	0;
	mov.u32 	%r14, %tid.y;
	mov.u32 	%r15, %tid.z;
	mov.u32 	%r16, %ntid.x;
	mov.u32 	%r17, %ntid.y;
	mad.lo.s32 	%r18, %r15, %r17, %r14;
	mul.lo.s32 	%r8, %r18, %r16;
	add.s32 	%r19, %r8, %r1;
	setp.gt.u32 	%p4, %r19, 31;
	@%p4 bra 	$L__BB101_7;
	ld.shared.f32 	%f12, [%r7+128];
	add.f32 	%f13, %f24, %f12;
	mov.b32 	%r20, %f13;
	shfl.sync.down.b32	%r21|%p5, %r20, 16, 31, -1;
	mov.b32 	%f14, %r21;
	add.f32 	%f15, %f13, %f14;
	mov.b32 	%r22, %f15;
	shfl.sync.down.b32	%r23|%p6, %r22, 8, 31, -1;
	mov.b32 	%f16, %r23;
	add.f32 	%f17, %f15, %f16;
	mov.b32 	%r24, %f17;
	shfl.sync.down.b32	%r25|%p7, %r24, 4, 31, -1;
	mov.b32 	%f18, %r25;
	add.f32 	%f19, %f17, %f18;
	mov.b32 	%r26, %f19;
	shfl.sync.down.b32	%r27|%p8, %r26, 2, 31, -1;
	mov.b32 	%f20, %r27;
	add.f32 	%f21, %f19, %f20;
	mov.b32 	%r28, %f21;
	shfl.sync.down.b32	%r29|%p9, %r28, 1, 31, -1;
	mov.b32 	%f22, %r29;
	add.f32 	%f24, %f21, %f22;
$L__BB101_7:
	or.b32  	%r30, %r8, %r1;
	setp.ne.s32 	%p10, %r30, 0;
	@%p10 bra 	$L__BB101_9;
	cvta.to.global.u64 	%rd6, %rd3;
	mul.wide.u32 	%rd7, %r2, 4;
	add.s64 	%rd8, %rd6, %rd7;
	st.global.f32 	[%rd8], %f24;
$L__BB101_9:
	ret;

}
	// .globl	_Z7reduce6IfLj64ELb0EEvPT_S1_j
.visible .entry _Z7reduce6IfLj64ELb0EEvPT_S1_j(
	.param .u64 .ptr .align 1 _Z7reduce6IfLj64ELb0EEvPT_S1_j_param_0,
	.param .u64 .ptr .align 1 _Z7reduce6IfLj64ELb0EEvPT_S1_j_param_1,
	.param .u32 _Z7reduce6IfLj64ELb0EEvPT_S1_j_param_2
)
{
	.reg .pred 	%p<10>;
	.reg .b32 	%r<32>;
	.reg .b32 	%f<23>;
	.reg .b64 	%rd<9>;

	ld.param.u64 	%rd2, [_Z7reduce6IfLj64ELb0EEvPT_S1_j_param_0];
	ld.param.u64 	%rd3, [_Z7reduce6IfLj64ELb0EEvPT_S1_j_param_1];
	ld.param.u32 	%r9, [_Z7reduce6IfLj64ELb0EEvPT_S1_j_param_2];
	mov.u32 	%r1, %tid.x;
	mov.u32 	%r2, %ctaid.x;
	shl.b32 	%r10, %r2, 6;
	add.s32 	%r31, %r10, %r1;
	setp.ge.u32 	%p1, %r31, %r9;
	mov.f32 	%f21, 0f00000000;
	@%p1 bra 	$L__BB102_3;
	mov.u32 	%r11, %nctaid.x;
	shl.b32 	%r4, %r11, 6;
	cvta.to.global.u64 	%rd1, %rd2;
	mov.f32 	%f21, 0f00000000;
$L__BB102_2:
	mul.wide.u32 	%rd4, %r31, 4;
	add.s64 	%rd5, %rd1, %rd4;
	ld.global.f32 	%f8, [%rd5];
	add.f32 	%f21, %f21, %f8;
	add.s32 	%r31, %r31, %r4;
	setp.lt.u32 	%p2, %r31, %r9;
	@%p2 bra 	$L__BB102_2;
$L__BB102_3:
	shl.b32 	%r12, %r1, 2;
	mov.u32 	%r13, __smem;
	add.s32 	%r7, %r13, %r12;
	st.shared.f32 	[%r7], %f21;
	barrier.sync 	0;
	barrier.sync 	0;
	barrier.sync 	0;
	barrier.sync 	0;
	mov.u32 	%r14, %tid.y;
	mov.u32 	%r15, %tid.z;
	mov.u32 	%r16, %ntid.x;
	mov.u32 	%r17, %ntid.y;
	mad.lo.s32 	%r18, %r15, %r17, %r14;
	mul.lo.s32 	%r8, %r18, %r16;
	add.s32 	%r19, %r8, %r1;
	setp.gt.u32 	%p3, %r19, 31;
	@%p3 bra 	$L__BB102_5;
	ld.shared.f32 	%f9, [%r7+128];
	add.f32 	%f10, %f21, %f9;
	mov.b32 	%r20, %f10;
	shfl.sync.down.b32	%r21|%p4, %r20, 16, 31, -1;
	mov.b32 	%f11, %r21;
	add.f32 	%f12, %f10, %f11;
	mov.b32 	%r22, %f12;
	shfl.sync.down.b32	%r23|%p5, %r22, 8, 31, -1;
	mov.b32 	%f13, %r23;
	add.f32 	%f14, %f12, %f13;
	mov.b32 	%r24, %f14;
	shfl.sync.down.b32	%r25|%p6, %r24, 4, 31, -1;
	mov.b32 	%f15, %r25;
	add.f32 	%f16, %f14, %f15;
	mov.b32 	%r26, %f16;
	shfl.sync.down.b32	%r27|%p7, %r26, 2, 31, -1;
	mov.b32 	%f17, %r27;
	add.f32 	%f18, %f16, %f17;
	mov.b32 	%r28, %f18;
	shfl.sync.down.b32	%r29|%p8, %r28, 1, 31, -1;
	mov.b32 	%f19, %r29;
	add.f32 	%f21, %f18, %f19;
$L__BB102_5:
	or.b32  	%r30, %r8, %r1;
	setp.ne.s32 	%p9, %r30, 0;
	@%p9 bra 	$L__BB102_7;
	cvta.to.global.u64 	%rd6, %rd3;
	mul.wide.u32 	%rd7, %r2, 4;
	add.s64 	%rd8, %rd6, %rd7;
	st.global.f32 	[%rd8], %f21;
$L__BB102_7:
	ret;

}
	// .globl	_Z7reduce6IfLj32ELb0EEvPT_S1_j
.visible .entry _Z7reduce6IfLj32ELb0EEvPT_S1_j(
	.param .u64 .ptr .align 1 _Z7reduce6IfLj32ELb0EEvPT_S1_j_param_0,
	.param .u64 .ptr .align 1 _Z7reduce6IfLj32ELb0EEvPT_S1_j_param_1,
	.param .u32 _Z7reduce6IfLj32ELb0EEvPT_S1_j_param_2
)
{
	.reg .pred 	%p<10>;
	.reg .b32 	%r<32>;
	.reg .b32 	%f<21>;
	.reg .b64 	%rd<9>;

	ld.param.u64 	%rd2, [_Z7reduce6IfLj32ELb0EEvPT_S1_j_param_0];
	ld.param.u64 	%rd3, [_Z7reduce6IfLj32ELb0EEvPT_S1_j_param_1];
	ld.param.u32 	%r8, [_Z7reduce6IfLj32ELb0EEvPT_S1_j_param_2];
	mov.u32 	%r1, %tid.x;
	mov.u32 	%r2, %ctaid.x;
	shl.b32 	%r9, %r2, 5;
	add.s32 	%r31, %r9, %r1;
	setp.ge.u32 	%p1, %r31, %r8;
	mov.f32 	%f19, 0f00000000;
	@%p1 bra 	$L__BB103_3;
	mov.u32 	%r10, %nctaid.x;
	shl.b32 	%r4, %r10, 5;
	cvta.to.global.u64 	%rd1, %rd2;
	mov.f32 	%f19, 0f00000000;
$L__BB103_2:
	mul.wide.u32 	%rd4, %r31, 4;
	add.s64 	%rd5, %rd1, %rd4;
	ld.global.f32 	%f8, [%rd5];
	add.f32 	%f19, %f19, %f8;
	add.s32 	%r31, %r31, %r4;
	setp.lt.u32 	%p2, %r31, %r8;
	@%p2 bra 	$L__BB103_2;
$L__BB103_3:
	shl.b32 	%r11, %r1, 2;
	mov.u32 	%r12, __smem;
	add.s32 	%r13, %r12, %r11;
	st.shared.f32 	[%r13], %f19;
	barrier.sync 	0;
	barrier.sync 	0;
	barrier.sync 	0;
	barrier.sync 	0;
	mov.u32 	%r14, %tid.y;
	mov.u32 	%r15, %tid.z;
	mov.u32 	%r16, %ntid.x;
	mov.u32 	%r17, %ntid.y;
	mad.lo.s32 	%r18, %r15, %r17, %r14;
	mul.lo.s32 	%r7, %r18, %r16;
	add.s32 	%r19, %r7, %r1;
	setp.gt.u32 	%p3, %r19, 31;
	@%p3 bra 	$L__BB103_5;
	mov.b32 	%r20, %f19;
	shfl.sync.down.b32	%r21|%p4, %r20, 16, 31, -1;
	mov.b32 	%f9, %r21;
	add.f32 	%f10, %f19, %f9;
	mov.b32 	%r22, %f10;
	shfl.sync.down.b32	%r23|%p5, %r22, 8, 31, -1;
	mov.b32 	%f11, %r23;
	add.f32 	%f12, %f10, %f11;
	mov.b32 	%r24, %f12;
	shfl.sync.down.b32	%r25|%p6, %r24, 4, 31, -1;
	mov.b32 	%f13, %r25;
	add.f32 	%f14, %f12, %f13;
	mov.b32 	%r26, %f14;
	shfl.sync.down.b32	%r27|%p7, %r26, 2, 31, -1;
	mov.b32 	%f15, %r27;
	add.f32 	%f16, %f14, %f15;
	mov.b32 	%r28, %f16;
	shfl.sync.down.b32	%r29|%p8, %r28, 1, 31, -1;
	mov.b32 	%f17, %r29;
	add.f32 	%f19, %f16, %f17;
$L__BB103_5:
	or.b32  	%r30, %r7, %r1;
	setp.ne.s32 	%p9, %r30, 0;
	@%p9 bra 	$L__BB103_7;
	cvta.to.global.u64 	%rd6, %rd3;
	mul.wide.u32 	%rd7, %r2, 4;
	add.s64 	%rd8, %rd6, %rd7;
	st.global.f32 	[%rd8], %f19;
$L__BB103_7:
	ret;

}
	// .globl	_Z7reduce6IfLj16ELb0EEvPT_S1_j
.visible .entry _Z7reduce6IfLj16ELb0EEvPT_S1_j(
	.param .u64 .ptr .align 1 _Z7reduce6IfLj16ELb0EEvPT_S1_j_param_0,
	.param .u64 .ptr .align 1 _Z7reduce6IfLj16ELb0EEvPT_S1_j_param_1,
	.param .u32 _Z7reduce6IfLj16ELb0EEvPT_S1_j_param_2
)
{
	.reg .pred 	%p<10>;
	.reg .b32 	%r<32>;
	.reg .b32 	%f<21>;
	.reg .b64 	%rd<9>;

	ld.param.u64 	%rd2, [_Z7reduce6IfLj16ELb0EEvPT_S1_j_param_0];
	ld.param.u64 	%rd3, [_Z7reduce6IfLj16ELb0EEvPT_S1_j_param_1];
	ld.param.u32 	%r8, [_Z7reduce6IfLj16ELb0EEvPT_S1_j_param_2];
	mov.u32 	%r1, %tid.x;
	mov.u32 	%r2, %ctaid.x;
	shl.b32 	%r9, %r2, 4;
	add.s32 	%r31, %r9, %r1;
	setp.ge.u32 	%p1, %r31, %r8;
	mov.f32 	%f19, 0f00000000;
	@%p1 bra 	$L__BB104_3;
	mov.u32 	%r10, %nctaid.x;
	shl.b32 	%r4, %r10, 4;
	cvta.to.global.u64 	%rd1, %rd2;
	mov.f32 	%f19, 0f00000000;
$L__BB104_2:
	mul.wide.u32 	%rd4, %r31, 4;
	add.s64 	%rd5, %rd1, %rd4;
	ld.global.f32 	%f8, [%rd5];
	add.f32 	%f19, %f19, %f8;
	add.s32 	%r31, %r31, %r4;
	setp.lt.u32 	%p2, %r31, %r8;
	@%p2 bra 	$L__BB104_2;
$L__BB104_3:
	shl.b32 	%r11, %r1, 2;
	mov.u32 	%r12, __smem;
	add.s32 	%r13, %r12, %r11;
	st.shared.f32 	[%r13], %f19;
	barrier.sync 	0;
	barrier.sync 	0;
	barrier.sync 	0;
	barrier.sync 	0;
	mov.u32 	%r14, %tid.y;
	mov.u32 	%r15, %tid.z;
	mov.u32 	%r16, %ntid.x;
	mov.u32 	%r17, %ntid.y;
	mad.lo.s32 	%r18, %r15, %r17, %r14;
	mul.lo.s32 	%r7, %r18, %r16;
	add.s32 	%r19, %r7, %r1;
	setp.gt.u32 	%p3, %r19, 31;
	@%p3 bra 	$L__BB104_5;
	mov.b32 	%r20, %f19;
	shfl.sync.down.b32	%r21|%p4, %r20, 16, 31, -1;
	mov.b32 	%f9, %r21;
	add.f32 	%f10, %f19, %f9;
	mov.b32 	%r22, %f10;
	shfl.sync.down.b32	%r23|%p5, %r22, 8, 31, -1;
	mov.b32 	%f11, %r23;
	add.f32 	%f12, %f10, %f11;
	mov.b32 	%r24, %f12;
	shfl.sync.down.b32	%r25|%p6, %r24, 4, 31, -1;
	mov.b32 	%f13, %r25;
	add.f32 	%f14, %f12, %f13;
	mov.b32 	%r26, %f14;
	shfl.sync.down.b32	%r27|%p7, %r26, 2, 31, -1;
	mov.b32 	%f15, %r27;
	add.f32 	%f16, %f14, %f15;
	mov.b32 	%r28, %f16;
	shfl.sync.down.b32	%r29|%p8, %r28, 1, 31, -1;
	mov.b32 	%f17, %r29;
	add.f32 	%f19, %f16, %f17;
$L__BB104_5:
	or.b32  	%r30, %r7, %r1;
	setp.ne.s32 	%p9, %r30, 0;
	@%p9 bra 	$L__BB104_7;
	cvta.to.global.u64 	%rd6, %rd3;
	mul.wide.u32 	%rd7, %r2, 4;
	add.s64 	%rd8, %rd6, %rd7;
	st.global.f32 	[%rd8], %f19;
$L__BB104_7:
	ret;

}
	// .globl	_Z7reduce6IfLj8ELb0EEvPT_S1_j
.visible .entry _Z7reduce6IfLj8ELb0EEvPT_S1_j(
	.param .u64 .ptr .align 1 _Z7reduce6IfLj8ELb0EEvPT_S1_j_param_0,
	.param .u64 .ptr .align 1 _Z7reduce6IfLj8ELb0EEvPT_S1_j_param_1,
	.param .u32 _Z7reduce6IfLj8ELb0EEvPT_S1_j_param_2
)
{
	.reg .pred 	%p<10>;
	.reg .b32 	%r<32>;
	.reg .b32 	%f<21>;
	.reg .b64 	%rd<9>;

	ld.param.u64 	%rd2, [_Z7reduce6IfLj8ELb0EEvPT_S1_j_param_0];
	ld.param.u64 	%rd3, [_Z7reduce6IfLj8ELb0EEvPT_S1_j_param_1];
	ld.param.u32 	%r8, [_Z7reduce6IfLj8ELb0EEvPT_S1_j_param_2];
	mov.u32 	%r1, %tid.x;
	mov.u32 	%r2, %ctaid.x;
	shl.b32 	%r9, %r2, 3;
	add.s32 	%r31, %r9, %r1;
	setp.ge.u32 	%p1, %r31, %r8;
	mov.f32 	%f19, 0f00000000;
	@%p1 bra 	$L__BB105_3;
	mov.u32 	%r10, %nctaid.x;
	shl.b32 	%r4, %r10, 3;
	cvta.to.global.u64 	%rd1, %rd2;
	mov.f32 	%f19, 0f00000000;
$L__BB105_2:
	mul.wide.u32 	%rd4, %r31, 4;
	add.s64 	%rd5, %rd1, %rd4;
	ld.global.f32 	%f8, [%rd5];
	add.f32 	%f19, %f19, %f8;
	add.s32 	%r31, %r31, %r4;
	setp.lt.u32 	%p2, %r31, %r8;
	@%p2 bra 	$L__BB105_2;
$L__BB105_3:
	shl.b32 	%r11, %r1, 2;
	mov.u32 	%r12, __smem;
	add.s32 	%r13, %r12, %r11;
	st.shared.f32 	[%r13], %f19;
	barrier.sync 	0;
	barrier.sync 	0;
	barrier.sync 	0;
	barrier.sync 	0;
	mov.u32 	%r14, %tid.y;
	mov.u32 	%r15, %tid.z;
	mov.u32 	%r16, %ntid.x;
	mov.u32 	%r17, %ntid.y;
	mad.lo.s32 	%r18, %r15, %r17, %r14;
	mul.lo.s32 	%r7, %r18, %r16;
	add.s32 	%r19, %r7, %r1;
	setp.gt.u32 	%p3, %r19, 31;
	@%p3 bra 	$L__BB105_5;
	mov.b32 	%r20, %f19;
	shfl.sync.down.b32	%r21|%p4, %r20, 16, 31, -1;
	mov.b32 	%f9, %r21;
	add.f32 	%f10, %f19, %f9;
	mov.b32 	%r22, %f10;
	shfl.sync.down.b32	%r23|%p5, %r22, 8, 31, -1;
	mov.b32 	%f11, %r23;
	add.f32 	%f12, %f10, %f11;
	mov.b32 	%r24, %f12;
	shfl.sync.down.b32	%r25|%p6, %r24, 4, 31, -1;
	mov.b32 	%f13, %r25;
	add.f32 	%f14, %f12, %f13;
	mov.b32 	%r26, %f14;
	shfl.sync.down.b32	%r27|%p7, %r26, 2, 31, -1;
	mov.b32 	%f15, %r27;
	add.f32 	%f16, %f14, %f15;
	mov.b32 	%r28, %f16;
	shfl.sync.down.b32	%r29|%p8, %r28, 1, 31, -1;
	mov.b32 	%f17, %r29;
	add.f32 	%f19, %f16, %f17;
$L__BB105_5:
	or.b32  	%r30, %r7, %r1;
	setp.ne.s32 	%p9, %r30, 0;
	@%p9 bra 	$L__BB105_7;
	cvta.to.global.u64 	%rd6, %rd3;
	mul.wide.u32 	%rd7, %r2, 4;
	add.s64 	%rd8, %rd6, %rd7;
	st.global.f32 	[%rd8], %f19;
$L__BB105_7:
	ret;

}
	// .globl	_Z7reduce6IfLj4ELb0EEvPT_S1_j
.visible .entry _Z7reduce6IfLj4ELb0EEvPT_S1_j(
	.param .u64 .ptr .align 1 _Z7reduce6IfLj4ELb0EEvPT_S1_j_param_0,
	.param .u64 .ptr .align 1 _Z7reduce6IfLj4ELb0EEvPT_S1_j_param_1,
	.param .u32 _Z7reduce6IfLj4ELb0EEvPT_S1_j_param_2
)
{
	.reg .pred 	%p<10>;
	.reg .b32 	%r<32>;
	.reg .b32 	%f<21>;
	.reg .b64 	%rd<9>;

	ld.param.u64 	%rd2, [_Z7reduce6IfLj4ELb0EEvPT_S1_j_param_0];
	ld.param.u64 	%rd3, [_Z7reduce6IfLj4ELb0EEvPT_S1_j_param_1];
	ld.param.u32 	%r8, [_Z7reduce6IfLj4ELb0EEvPT_S1_j_param_2];
	mov.u32 	%r1, %tid.x;
	mov.u32 	%r2, %ctaid.x;
	shl.b32 	%r9, %r2, 2;
	add.s32 	%r31, %r9, %r1;
	setp.ge.u32 	%p1, %r31, %r8;
	mov.f32 	%f19, 0f00000000;
	@%p1 bra 	$L__BB106_3;
	mov.u32 	%r10, %nctaid.x;
	shl.b32 	%r4, %r10, 2;
	cvta.to.global.u64 	%rd1, %rd2;
	mov.f32 	%f19, 0f00000000;
$L__BB106_2:
	mul.wide.u32 	%rd4, %r31, 4;
	add.s64 	%rd5, %rd1, %rd4;
	ld.global.f32 	%f8, [%rd5];
	add.f32 	%f19, %f19, %f8;
	add.s32 	%r31, %r31, %r4;
	setp.lt.u32 	%p2, %r31, %r8;
	@%p2 bra 	$L__BB106_2;
$L__BB106_3:
	shl.b32 	%r11, %r1, 2;
	mov.u32 	%r12, __smem;
	add.s32 	%r13, %r12, %r11;
	st.shared.f32 	[%r13], %f19;
	barrier.sync 	0;
	barrier.sync 	0;
	barrier.sync 	0;
	barrier.sync 	0;
	mov.u32 	%r14, %tid.y;
	mov.u32 	%r15, %tid.z;
	mov.u32 	%r16, %ntid.x;
	mov.u32 	%r17, %ntid.y;
	mad.lo.s32 	%r18, %r15, %r17, %r14;
	mul.lo.s32 	%r7, %r18, %r16;
	add.s32 	%r19, %r7, %r1;
	setp.gt.u32 	%p3, %r19, 31;
	@%p3 bra 	$L__BB106_5;
	mov.b32 	%r20, %f19;
	shfl.sync.down.b32	%r21|%p4, %r20, 16, 31, -1;
	mov.b32 	%f9, %r21;
	add.f32 	%f10, %f19, %f9;
	mov.b32 	%r22, %f10;
	shfl.sync.down.b32	%r23|%p5, %r22, 8, 31, -1;
	mov.b32 	%f11, %r23;
	add.f32 	%f12, %f10, %f11;
	mov.b32 	%r24, %f12;
	shfl.sync.down.b32	%r25|%p6, %r24, 4, 31, -1;
	mov.b32 	%f13, %r25;
	add.f32 	%f14, %f12, %f13;
	mov.b32 	%r26, %f14;
	shfl.sync.down.b32	%r27|%p7, %r26, 2, 31, -1;
	mov.b32 	%f15, %r27;
	add.f32 	%f16, %f14, %f15;
	mov.b32 	%r28, %f16;
	shfl.sync.down.b32	%r29|%p8, %r28, 1, 31, -1;
	mov.b32 	%f17, %r29;
	add.f32 	%f19, %f16, %f17;
$L__BB106_5:
	or.b32  	%r30, %r7, %r1;
	setp.ne.s32 	%p9, %r30, 0;
	@%p9 bra 	$L__BB106_7;
	cvta.to.global.u64 	%rd6, %rd3;
	mul.wide.u32 	%rd7, %r2, 4;
	add.s64 	%rd8, %rd6, %rd7;
	st.global.f32 	[%rd8], %f19;
$L__BB106_7:
	ret;

}
	// .globl	_Z7reduce6IfLj2ELb0EEvPT_S1_j
.visible .entry _Z7reduce6IfLj2ELb0EEvPT_S1_j(
	.param .u64 .ptr .align 1 _Z7reduce6IfLj2ELb0EEvPT_S1_j_param_0,
	.param .u64 .ptr .align 1 _Z7reduce6IfLj2ELb0EEvPT_S1_j_param_1,
	.param .u32 _Z7reduce6IfLj2ELb0EEvPT_S1_j_param_2
)
{
	.reg .pred 	%p<10>;
	.reg .b32 	%r<32>;
	.reg .b32 	%f<21>;
	.reg .b64 	%rd<9>;

	ld.param.u64 	%rd2, [_Z7reduce6IfLj2ELb0EEvPT_S1_j_param_0];
	ld.param.u64 	%rd3, [_Z7reduce6IfLj2ELb0EEvPT_S1_j_param_1];
	ld.param.u32 	%r8, [_Z7reduce6IfLj2ELb0EEvPT_S1_j_param_2];
	mov.u32 	%r1, %tid.x;
	mov.u32 	%r2, %ctaid.x;
	shl.b32 	%r9, %r2, 1;
	add.s32 	%r31, %r9, %r1;
	setp.ge.u32 	%p1, %r31, %r8;
	mov.f32 	%f19, 0f00000000;
	@%p1 bra 	$L__BB107_3;
	mov.u32 	%r10, %nctaid.x;
	shl.b32 	%r4, %r10, 1;
	cvta.to.global.u64 	%rd1, %rd2;
	mov.f32 	%f19, 0f00000000;
$L__BB107_2:
	mul.wide.u32 	%rd4, %r31, 4;
	add.s64 	%rd5, %rd1, %rd4;
	ld.global.f32 	%f8, [%rd5];
	add.f32 	%f19, %f19, %f8;
	add.s32 	%r31, %r31, %r4;
	setp.lt.u32 	%p2, %r31, %r8;
	@%p2 bra 	$L__BB107_2;
$L__BB107_3:
	shl.b32 	%r11, %r1, 2;
	mov.u32 	%r12, __smem;
	add.s32 	%r13, %r12, %r11;
	st.shared.f32 	[%r13], %f19;
	barrier.sync 	0;
	barrier.sync 	0;
	barrier.sync 	0;
	barrier.sync 	0;
	mov.u32 	%r14, %tid.y;
	mov.u32 	%r15, %tid.z;
	mov.u32 	%r16, %ntid.x;
	mov.u32 	%r17, %ntid.y;
	mad.lo.s32 	%r18, %r15, %r17, %r14;
	mul.lo.s32 	%r7, %r18, %r16;
	add.s32 	%r19, %r7, %r1;
	setp.gt.u32 	%p3, %r19, 31;
	@%p3 bra 	$L__BB107_5;
	mov.b32 	%r20, %f19;
	shfl.sync.down.b32	%r21|%p4, %r20, 16, 31, -1;
	mov.b32 	%f9, %r21;
	add.f32 	%f10, %f19, %f9;
	mov.b32 	%r22, %f10;
	shfl.sync.down.b32	%r23|%p5, %r22, 8, 31, -1;
	mov.b32 	%f11, %r23;
	add.f32 	%f12, %f10, %f11;
	mov.b32 	%r24, %f12;
	shfl.sync.down.b32	%r25|%p6, %r24, 4, 31, -1;
	mov.b32 	%f13, %r25;
	add.f32 	%f14, %f12, %f13;
	mov.b32 	%r26, %f14;
	shfl.sync.down.b32	%r27|%p7, %r26, 2, 31, -1;
	mov.b32 	%f15, %r27;
	add.f32 	%f16, %f14, %f15;
	mov.b32 	%r28, %f16;
	shfl.sync.down.b32	%r29|%p8, %r28, 1, 31, -1;
	mov.b32 	%f17, %r29;
	add.f32 	%f19, %f16, %f17;
$L__BB107_5:
	or.b32  	%r30, %r7, %r1;
	setp.ne.s32 	%p9, %r30, 0;
	@%p9 bra 	$L__BB107_7;
	cvta.to.global.u64 	%rd6, %rd3;
	mul.wide.u32 	%rd7, %r2, 4;
	add.s64 	%rd8, %rd6, %rd7;
	st.global.f32 	[%rd8], %f19;
$L__BB107_7:
	ret;

}
	// .globl	_Z7reduce6IfLj1ELb0EEvPT_S1_j
.visible .entry _Z7reduce6IfLj1ELb0EEvPT_S1_j(
	.param .u64 .ptr .align 1 _Z7reduce6IfLj1ELb0EEvPT_S1_j_param_0,
	.param .u64 .ptr .align 1 _Z7reduce6IfLj1ELb0EEvPT_S1_j_param_1,
	.param .u32 _Z7reduce6IfLj1ELb0EEvPT_S1_j_param_2
)
{
	.reg .pred 	%p<10>;
	.reg .b32 	%r<30>;
	.reg .b32 	%f<21>;
	.reg .b64 	%rd<9>;

	ld.param.u64 	%rd2, [_Z7reduce6IfLj1ELb0EEvPT_S1_j_param_0];
	ld.param.u64 	%rd3, [_Z7reduce6IfLj1ELb0EEvPT_S1_j_param_1];
	ld.param.u32 	%r8, [_Z7reduce6IfLj1ELb0EEvPT_S1_j_param_2];
	mov.u32 	%r1, %tid.x;
	mov.u32 	%r2, %ctaid.x;
	add.s32 	%r29, %r2, %r1;
	setp.ge.u32 	%p1, %r29, %r8;
	mov.f32 	%f19, 0f00000000;
	@%p1 bra 	$L__BB108_3;
	mov.u32 	%r4, %nctaid.x;
	cvta.to.global.u64 	%rd1, %rd2;
	mov.f32 	%f19, 0f00000000;
$L__BB108_2:
	mul.wide.u32 	%rd4, %r29, 4;
	add.s64 	%rd5, %rd1, %rd4;
	ld.global.f32 	%f8, [%rd5];
	add.f32 	%f19, %f19, %f8;
	add.s32 	%r29, %r29, %r4;
	setp.lt.u32 	%p2, %r29, %r8;
	@%p2 bra 	$L__BB108_2;
$L__BB108_3:
	shl.b32 	%r9, %r1, 2;
	mov.u32 	%r10, __smem;
	add.s32 	%r11, %r10, %r9;
	st.shared.f32 	[%r11], %f19;
	barrier.sync 	0;
	barrier.sync 	0;
	barrier.sync 	0;
	barrier.sync 	0;
	mov.u32 	%r12, %tid.y;
	mov.u32 	%r13, %tid.z;
	mov.u32 	%r14, %ntid.x;
	mov.u32 	%r15, %ntid.y;
	mad.lo.s32 	%r16, %r13, %r15, %r12;
	mul.lo.s32 	%r7, %r16, %r14;
	add.s32 	%r17, %r7, %r1;
	setp.gt.u32 	%p3, %r17, 31;
	@%p3 bra 	$L__BB108_5;
	mov.b32 	%r18, %f19;
	shfl.sync.down.b32	%r19|%p4, %r18, 16, 31, -1;
	mov.b32 	%f9, %r19;
	add.f32 	%f10, %f19, %f9;
	mov.b32 	%r20, %f10;
	shfl.sync.down.b32	%r21|%p5, %r20, 8, 31, -1;
	mov.b32 	%f11, %r21;
	add.f32 	%f12, %f10, %f11;
	mov.b32 	%r22, %f12;
	shfl.sync.down.b32	%r23|%p6, %r22, 4, 31, -1;
	mov.b32 	%f13, %r23;
	add.f32 	%f14, %f12, %f13;
	mov.b32 	%r24, %f14;
	shfl.sync.down.b32	%r25|%p7, %r24, 2, 31, -1;
	mov.b32 	%f15, %r25;
	add.f32 	%f16, %f14, %f15;
	mov.b32 	%r26, %f16;
	shfl.sync.down.b32	%r27|%p8, %r26, 1, 31, -1;
	mov.b32 	%f17, %r27;
	add.f32 	%f19, %f16, %f17;
$L__BB108_5:
	or.b32  	%r28, %r7, %r1;
	setp.ne.s32 	%p9, %r28, 0;
	@%p9 bra 	$L__BB108_7;
	cvta.to.global.u64 	%rd6, %rd3;
	mul.wide.u32 	%rd7, %r2, 4;
	add.s64 	%rd8, %rd6, %rd7;
	st.global.f32 	[%rd8], %f19;
$L__BB108_7:
	ret;

}
	// .globl	_Z7reduce7IfLj512ELb1EEvPKT_PS0_j
.visible .entry _Z7reduce7IfLj512ELb1EEvPKT_PS0_j(
	.param .u64 .ptr .align 1 _Z7reduce7IfLj512ELb1EEvPKT_PS0_j_param_0,
	.param .u64 .ptr .align 1 _Z7reduce7IfLj512ELb1EEvPKT_PS0_j_param_1,
	.param .u32 _Z7reduce7IfLj512ELb1EEvPKT_PS0_j_param_2
)
{
	.reg .pred 	%p<19>;
	.reg .b32 	%r<41>;
	.reg .b32 	%f<34>;
	.reg .b64 	%rd<11>;

	ld.param.u64 	%rd3, [_Z7reduce7IfLj512ELb1EEvPKT_PS0_j_param_0];
	ld.param.u64 	%rd2, [_Z7reduce7IfLj512ELb1EEvPKT_PS0_j_param_1];
	ld.param.u32 	%r9, [_Z7reduce7IfLj512ELb1EEvPKT_PS0_j_param_2];
	cvta.to.global.u64 	%rd1, %rd3;
	mov.u32 	%r1, %tid.x;
	mov.u32 	%r2, %ctaid.x;
	shl.b32 	%r10, %r2, 10;
	or.b32  	%r40, %r10, %r1;
	setp.ge.u32 	%p1, %r40, %r9;
	mov.f32 	%f31, 0f00000000;
	@%p1 bra 	$L__BB109_5;
	mov.u32 	%r11, %nctaid.x;
	shl.b32 	%r4, %r11, 10;
	mov.f32 	%f31, 0f00000000;
$L__BB109_2:
	mul.wide.u32 	%rd4, %r40, 4;
	add.s64 	%rd5, %rd1, %rd4;
	ld.global.nc.f32 	%f10, [%rd5];
	add.f32 	%f31, %f31, %f10;
	add.s32 	%r6, %r40, 512;
	setp.ge.u32 	%p2, %r6, %r9;
	@%p2 bra 	$L__BB109_4;
	mul.wide.u32 	%rd6, %r6, 4;
	add.s64 	%rd7, %rd1, %rd6;
	ld.global.nc.f32 	%f11, [%rd7];
	add.f32 	%f31, %f31, %f11;
$L__BB109_4:
	add.s32 	%r40, %r40, %r4;
	setp.lt.u32 	%p3, %r40, %r9;
	@%p3 bra 	$L__BB109_2;
$L__BB109_5:
	mov.b32 	%r12, %f31;
	shfl.sync.down.b32	%r13|%p4, %r12, 16, 31, -1;
	mov.b32 	%f12, %r13;
	add.f32 	%f13, %f31, %f12;
	mov.b32 	%r14, %f13;
	shfl.sync.down.b32	%r15|%p5, %r14, 8, 31, -1;
	mov.b32 	%f14, %r15;
	add.f32 	%f15, %f13, %f14;
	mov.b32 	%r16, %f15;
	shfl.sync.down.b32	%r17|%p6, %r16, 4, 31, -1;
	mov.b32 	%f16, %r17;
	add.f32 	%f17, %f15, %f16;
	mov.b32 	%r18, %f17;
	shfl.sync.down.b32	%r19|%p7, %r18, 2, 31, -1;
	mov.b32 	%f18, %r19;
	add.f32 	%f19, %f17, %f18;
	mov.b32 	%r20, %f19;
	shfl.sync.down.b32	%r21|%p8, %r20, 1, 31, -1;
	mov.b32 	%f20, %r21;
	add.f32 	%f6, %f19, %f20;
	and.b32  	%r22, %r1, 31;
	setp.ne.s32 	%p9, %r22, 0;
	@%p9 bra 	$L__BB109_7;
	shr.u32 	%r23, %r1, 3;
	mov.u32 	%r24, __smem;
	add.s32 	%r25, %r24, %r23;
	st.shared.f32 	[%r25], %f6;
$L__BB109_7:
	bar.sync 	0;
	setp.gt.u32 	%p10, %r1, 15;
	setp.lt.u32 	%p11, %r1, 16;
	mov.b32 	%r26, -1;
	vote.sync.ballot.b32 	%r8, %p11, %r26;
	@%p10 bra 	$L__BB109_10;
	shl.b32 	%r27, %r1, 2;
	mov.u32 	%r28, __smem;
	add.s32 	%r29, %r28, %r27;
	ld.shared.f32 	%f21, [%r29];
	mov.b32 	%r30, %f21;
	shfl.sync.down.b32	%r31|%p13, %r30, 16, 31, %r8;
	mov.b32 	%f22, %r31;
	add.f32 	%f23, %f21, %f22;
	mov.b32 	%r32, %f23;
	shfl.sync.down.b32	%r33|%p14, %r32, 8, 31, %r8;
	mov.b32 	%f24, %r33;
	add.f32 	%f25, %f23, %f24;
	mov.b32 	%r34, %f25;
	shfl.sync.down.b32	%r35|%p15, %r34, 4, 31, %r8;
	mov.b32 	%f26, %r35;
	add.f32 	%f27, %f25, %f26;
	mov.b32 	%r36, %f27;
	shfl.sync.down.b32	%r37|%p16, %r36, 2, 31, %r8;
	mov.b32 	%f28, %r37;
	add.f32 	%f29, %f27, %f28;
	mov.b32 	%r38, %f29;
	shfl.sync.down.b32	%r39|%p17, %r38, 1, 31, %r8;
	mov.b32 	%f30, %r39;
	add.f32 	%f7, %f29, %f30;
	setp.ne.s32 	%p18, %r1, 0;
	@%p18 bra 	$L__BB109_10;
	cvta.to.global.u64 	%rd8, %rd2;
	mul.wide.u32 	%rd9, %r2, 4;
	add.s64 	%rd10, %rd8, %rd9;
	st.global.f32 	[%rd10], %f7;
$L__BB109_10:
	ret;

}
	// .globl	_Z7reduce7IfLj256ELb1EEvPKT_PS0_j
.visible .entry _Z7reduce7IfLj256ELb1EEvPKT_PS0_j(
	.param .u64 .ptr .align 1 _Z7reduce7IfLj256ELb1EEvPKT_PS0_j_param_0,
	.param .u64 .ptr .align 1 _Z7reduce7IfLj256ELb1EEvPKT_PS0_j_param_1,
	.param .u32 _Z7reduce7IfLj256ELb1EEvPKT_PS0_j_param_2
)
{
	.reg .pred 	%p<19>;
	.reg .b32 	%r<41>;
	.reg .b32 	%f<34>;
	.reg .b64 	%rd<11>;

	ld.param.u64 	%rd3, [_Z7reduce7IfLj256ELb1EEvPKT_PS0_j_param_0];
	ld.param.u64 	%rd2, [_Z7reduce7IfLj256ELb1EEvPKT_PS0_j_param_1];
	ld.param.u32 	%r9, [_Z7reduce7IfLj256ELb1EEvPKT_PS0_j_param_2];
	cvta.to.global.u64 	%rd1, %rd3;
	mov.u32 	%r1, %tid.x;
	mov.u32 	%r2, %ctaid.x;
	shl.b32 	%r10, %r2, 9;
	add.s32 	%r40, %r10, %r1;
	setp.ge.u32 	%p1, %r40, %r9;
	mov.f32 	%f31, 0f00000000;
	@%p1 bra 	$L__BB110_5;
	mov.u32 	%r11, %nctaid.x;
	shl.b32 	%r4, %r11, 9;
	mov.f32 	%f31, 0f00000000;
$L__BB110_2:
	mul.wide.u32 	%rd4, %r40, 4;
	add.s64 	%rd5, %rd1, %rd4;
	ld.global.nc.f32 	%f10, [%rd5];
	add.f32 	%f31, %f31, %f10;
	add.s32 	%r6, %r40, 256;
	setp.ge.u32 	%p2, %r6, %r9;
	@%p2 bra 	$L__BB110_4;
	mul.wide.u32 	%rd6, %r6, 4;
	add.s64 	%rd7, %rd1, %rd6;
	ld.global.nc.f32 	%f11, [%rd7];
	add.f32 	%f31, %f31, %f11;
$L__BB110_4:
	add.s32 	%r40, %r40, %r4;
	setp.lt.u32 	%p3, %r40, %r9;
	@%p3 bra 	$L__BB110_2;
$L__BB110_5:
	mov.b32 	%r12, %f31;
	shfl.sync.down.b32	%r13|%p4, %r12, 16, 31, -1;
	mov.b32 	%f12, %r13;
	add.f32 	%f13, %f31, %f12;
	mov.b32 	%r14, %f13;
	shfl.sync.down.b32	%r15|%p5, %r14, 8, 31, -1;
	mov.b32 	%f14, %r15;
	add.f32 	%f15, %f13, %f14;
	mov.b32 	%r16, %f15;
	shfl.sync.down.b32	%r17|%p6, %r16, 4, 31, -1;
	mov.b32 	%f16, %r17;
	add.f32 	%f17, %f15, %f16;
	mov.b32 	%r18, %f17;
	shfl.sync.down.b32	%r19|%p7, %r18, 2, 31, -1;
	mov.b32 	%f18, %r19;
	add.f32 	%f19, %f17, %f18;
	mov.b32 	%r20, %f19;
	shfl.sync.down.b32	%r21|%p8, %r20, 1, 31, -1;
	mov.b32 	%f20, %r21;
	add.f32 	%f6, %f19, %f20;
	and.b32  	%r22, %r1, 31;
	setp.ne.s32 	%p9, %r22, 0;
	@%p9 bra 	$L__BB110_7;
	shr.u32 	%r23, %r1, 3;
	mov.u32 	%r24, __smem;
	add.s32 	%r25, %r24, %r23;
	st.shared.f32 	[%r25], %f6;
$L__BB110_7:
	bar.sync 	0;
	setp.gt.u32 	%p10, %r1, 7;
	setp.lt.u32 	%p11, %r1, 8;
	mov.b32 	%r26, -1;
	vote.sync.ballot.b32 	%r8, %p11, %r26;
	@%p10 bra 	$L__BB110_10;
	shl.b32 	%r27, %r1, 2;
	mov.u32 	%r28, __smem;
	add.s32 	%r29, %r28, %r27;
	ld.shared.f32 	%f21, [%r29];
	mov.b32 	%r30, %f21;
	shfl.sync.down.b32	%r31|%p13, %r30, 16, 31, %r8;
	mov.b32 	%f22, %r31;
	add.f32 	%f23, %f21, %f22;
	mov.b32 	%r32, %f23;
	shfl.sync.down.b32	%r33|%p14, %r32, 8, 31, %r8;
	mov.b32 	%f24, %r33;
	add.f32 	%f25, %f23, %f24;
	mov.b32 	%r34, %f25;
	shfl.sync.down.b32	%r35|%p15, %r34, 4, 31, %r8;
	mov.b32 	%f26, %r35;
	add.f32 	%f27, %f25, %f26;
	mov.b32 	%r36, %f27;
	shfl.sync.down.b32	%r37|%p16, %r36, 2, 31, %r8;
	mov.b32 	%f28, %r37;
	add.f32 	%f29, %f27, %f28;
	mov.b32 	%r38, %f29;
	shfl.sync.down.b32	%r39|%p17, %r38, 1, 31, %r8;
	mov.b32 	%f30, %r39;
	add.f32 	%f7, %f29, %f30;
	setp.ne.s32 	%p18, %r1, 0;
	@%p18 bra 	$L__BB110_10;
	cvta.to.global.u64 	%rd8, %rd2;
	mul.wide.u32 	%rd9, %r2, 4;
	add.s64 	%rd10, %rd8, %rd9;
	st.global.f32 	[%rd10], %f7;
$L__BB110_10:
	ret;

}
	// .globl	_Z7reduce7IfLj128ELb1EEvPKT_PS0_j
.visible .entry _Z7reduce7IfLj128ELb1EEvPKT_PS0_j(
	.param .u64 .ptr .align 1 _Z7reduce7IfLj128ELb1EEvPKT_PS0_j_param_0,
	.param .u64 .ptr .align 1 _Z7reduce7IfLj128ELb1EEvPKT_PS0_j_param_1,
	.param .u32 _Z7reduce7IfLj128ELb1EEvPKT_PS0_j_param_2
)
{
	.reg .pred 	%p<19>;
	.reg .b32 	%r<41>;
	.reg .b32 	%f<34>;
	.reg .b64 	%rd<11>;

	ld.param.u64 	%rd3, [_Z7reduce7IfLj128ELb1EEvPKT_PS0_j_param_0];
	ld.param.u64 	%rd2, [_Z7reduce7IfLj128ELb1EEvPKT_PS0_j_param_1];
	ld.param.u32 	%r9, [_Z7reduce7IfLj128ELb1EEvPKT_PS0_j_param_2];
	cvta.to.global.u64 	%rd1, %rd3;
	mov.u32 	%r1, %tid.x;
	mov.u32 	%r2, %ctaid.x;
	shl.b32 	%r10, %r2, 8;
	add.s32 	%r40, %r10, %r1;
	setp.ge.u32 	%p1, %r40, %r9;
	mov.f32 	%f31, 0f00000000;
	@%p1 bra 	$L__BB111_5;
	mov.u32 	%r11, %nctaid.x;
	shl.b32 	%r4, %r11, 8;
	mov.f32 	%f31, 0f00000000;
$L__BB111_2:
	mul.wide.u32 	%rd4, %r40, 4;
	add.s64 	%rd5, %rd1, %rd4;
	ld.global.nc.f32 	%f10, [%rd5];
	add.f32 	%f31, %f31, %f10;
	add.s32 	%r6, %r40, 128;
	setp.ge.u32 	%p2, %r6, %r9;
	@%p2 bra 	$L__BB111_4;
	mul.wide.u32 	%rd6, %r6, 4;
	add.s64 	%rd7, %rd1, %rd6;
	ld.global.nc.f32 	%f11, [%rd7];
	add.f32 	%f31, %f31, %f11;
$L__BB111_4:
	add.s32 	%r40, %r40, %r4;
	setp.lt.u32 	%p3, %r40, %r9;
	@%p3 bra 	$L__BB111_2;
$L__BB111_5:
	mov.b32 	%r12, %f31;
	shfl.sync.down.b32	%r13|%p4, %r12, 16, 31, -1;
	mov.b32 	%f12, %r13;
	add.f32 	%f13, %f31, %f12;
	mov.b32 	%r14, %f13;
	shfl.sync.down.b32	%r15|%p5, %r14, 8, 31, -1;
	mov.b32 	%f14, %r15;
	add.f32 	%f15, %f13, %f14;
	mov.b32 	%r16, %f15;
	shfl.sync.down.b32	%r17|%p6, %r16, 4, 31, -1;
	mov.b32 	%f16, %r17;
	add.f32 	%f17, %f15, %f16;
	mov.b32 	%r18, %f17;
	shfl.sync.down.b32	%r19|%p7, %r18, 2, 31, -1;
	mov.b32 	%f18, %r19;
	add.f32 	%f19, %f17, %f18;
	mov.b32 	%r20, %f19;
	shfl.sync.down.b32	%r21|%p8, %r20, 1, 31, -1;
	mov.b32 	%f20, %r21;
	add.f32 	%f6, %f19, %f20;
	and.b32  	%r22, %r1, 31;
	setp.ne.s32 	%p9, %r22, 0;
	@%p9 bra 	$L__BB111_7;
	shr.u32 	%r23, %r1, 3;
	mov.u32 	%r24, __smem;
	add.s32 	%r25, %r24, %r23;
	st.shared.f32 	[%r25], %f6;
$L__BB111_7:
	bar.sync 	0;
	setp.gt.u32 	%p10, %r1, 3;
	setp.lt.u32 	%p11, %r1, 4;
	mov.b32 	%r26, -1;
	vote.sync.ballot.b32 	%r8, %p11, %r26;
	@%p10 bra 	$L__BB111_10;
	shl.b32 	%r27, %r1, 2;
	mov.u32 	%r28, __smem;
	add.s32 	%r29, %r28, %r27;
	ld.shared.f32 	%f21, [%r29];
	mov.b32 	%r30, %f21;
	shfl.sync.down.b32	%r31|%p13, %r30, 16, 31, %r8;
	mov.b32 	%f22, %r31;
	add.f32 	%f23, %f21, %f22;
	mov.b32 	%r32, %f23;
	shfl.sync.down.b32	%r33|%p14, %r32, 8, 31, %r8;
	mov.b32 	%f24, %r33;
	add.f32 	%f25, %f23, %f24;
	mov.b32 	%r34, %f25;
	shfl.sync.down.b32	%r35|%p15, %r34, 4, 31, %r8;
	mov.b32 	%f26, %r35;
	add.f32 	%f27, %f25, %f26;
	mov.b32 	%r36, %f27;
	shfl.sync.down.b32	%r37|%p16, %r36, 2, 31, %r8;
	mov.b32 	%f28, %r37;
	add.f32 	%f29, %f27, %f28;
	mov.b32 	%r38, %f29;
	shfl.sync.down.b32	%r39|%p17, %r38, 1, 31, %r8;
	mov.b32 	%f30, %r39;
	add.f32 	%f7, %f29, %f30;
	setp.ne.s32 	%p18, %r1, 0;
	@%p18 bra 	$L__BB111_10;
	cvta.to.global.u64 	%rd8, %rd2;
	mul.wide.u32 	%rd9, %r2, 4;
	add.s64 	%rd10, %rd8, %rd9;
	st.global.f32 	[%rd10], %f7;
$L__BB111_10:
	ret;

}
	// .globl	_Z7reduce7IfLj64ELb1EEvPKT_PS0_j
.visible .entry _Z7reduce7IfLj64ELb1EEvPKT_PS0_j(
	.param .u64 .ptr .align 1 _Z7reduce7IfLj64ELb1EEvPKT_PS0_j_param_0,
	.param .u64 .ptr .align 1 _Z7reduce7IfLj64ELb1EEvPKT_PS0_j_param_1,
	.param .u32 _Z7reduce7IfLj64ELb1EEvPKT_PS0_j_param_2
)
{
	.reg .pred 	%p<19>;
	.reg .b32 	%r<41>;
	.reg .b32 	%f<34>;
	.reg .b64 	%rd<11>;

	ld.param.u64 	%rd3, [_Z7reduce7IfLj64ELb1EEvPKT_PS0_j_param_0];
	ld.param.u64 	%rd2, [_Z7reduce7IfLj64ELb1EEvPKT_PS0_j_param_1];
	ld.param.u32 	%r9, [_Z7reduce7IfLj64ELb1EEvPKT_PS0_j_param_2];
	cvta.to.global.u64 	%rd1, %rd3;
	mov.u32 	%r1, %tid.x;
	mov.u32 	%r2, %ctaid.x;
	shl.b32 	%r10, %r2, 7;
	add.s32 	%r40, %r10, %r1;
	setp.ge.u32 	%p1, %r40, %r9;
	mov.f32 	%f31, 0f00000000;
	@%p1 bra 	$L__BB112_5;
	mov.u32 	%r11, %nctaid.x;
	shl.b32 	%r4, %r11, 7;
	mov.f32 	%f31, 0f00000000;
$L__BB112_2:
	mul.wide.u32 	%rd4, %r40, 4;
	add.s64 	%rd5, %rd1, %rd4;
	ld.global.nc.f32 	%f10, [%rd5];
	add.f32 	%f31, %f31, %f10;
	add.s32 	%r6, %r40, 64;
	setp.ge.u32 	%p2, %r6, %r9;
	@%p2 bra 	$L__BB112_4;
	mul.wide.u32 	%rd6, %r6, 4;
	add.s64 	%rd7, %rd1, %rd6;
	ld.global.nc.f32 	%f11, [%rd7];
	add.f32 	%f31, %f31, %f11;
$L__BB112_4:
	add.s32 	%r40, %r40, %r4;
	setp.lt.u32 	%p3, %r40, %r9;
	@%p3 bra 	$L__BB112_2;
$L__BB112_5:
	mov.b32 	%r12, %f31;
	shfl.sync.down.b32	%r13|%p4, %r12, 16, 31, -1;
	mov.b32 	%f12, %r13;
	add.f32 	%f13, %f31, %f12;
	mov.b32 	%r14, %f13;
	shfl.sync.down.b32	%r15|%p5, %r14, 8, 31, -1;
	mov.b32 	%f14, %r15;
	add.f32 	%f15, %f13, %f14;
	mov.b32 	%r16, %f15;
	shfl.sync.down.b32	%r17|%p6, %r16, 4, 31, -1;
	mov.b32 	%f16, %r17;
	add.f32 	%f17, %f15, %f16;
	mov.b32 	%r18, %f17;
	shfl.sync.down.b32	%r19|%p7, %r18, 2, 31, -1;
	mov.b32 	%f18, %r19;
	add.f32 	%f19, %f17, %f18;
	mov.b32 	%r20, %f19;
	shfl.sync.down.b32	%r21|%p8, %r20, 1, 31, -1;
	mov.b32 	%f20, %r21;
	add.f32 	%f6, %f19, %f20;
	and.b32  	%r22, %r1, 31;
	setp.ne.s32 	%p9, %r22, 0;
	@%p9 bra 	$L__BB112_7;
	shr.u32 	%r23, %r1, 3;
	mov.u32 	%r24, __smem;
	add.s32 	%r25, %r24, %r23;
	st.shared.f32 	[%r25], %f6;
$L__BB112_7:
	bar.sync 	0;
	setp.gt.u32 	%p10, %r1, 1;
	setp.lt.u32 	%p11, %r1, 2;
	mov.b32 	%r26, -1;
	vote.sync.ballot.b32 	%r8, %p11, %r26;
	@%p10 bra 	$L__BB112_10;
	shl.b32 	%r27, %r1, 2;
	mov.u32 	%r28, __smem;
	add.s32 	%r29, %r28, %r27;
	ld.shared.f32 	%f21, [%r29];
	mov.b32 	%r30, %f21;
	shfl.sync.down.b32	%r31|%p13, %r30, 16, 31, %r8;
	mov.b32 	%f22, %r31;
	add.f32 	%f23, %f21, %f22;
	mov.b32 	%r32, %f23;
	shfl.sync.down.b32	%r33|%p14, %r32, 8, 31, %r8;
	mov.b32 	%f24, %r33;
	add.f32 	%f25, %f23, %f24;
	mov.b32 	%r34, %f25;
	shfl.sync.down.b32	%r35|%p15, %r34, 4, 31, %r8;
	mov.b32 	%f26, %r35;
	add.f32 	%f27, %f25, %f26;
	mov.b32 	%r36, %f27;
	shfl.sync.down.b32	%r37|%p16, %r36, 2, 31, %r8;
	mov.b32 	%f28, %r37;
	add.f32 	%f29, %f27, %f28;
	mov.b32 	%r38, %f29;
	shfl.sync.down.b32	%r39|%p17, %r38, 1, 31, %r8;
	mov.b32 	%f30, %r39;
	add.f32 	%f7, %f29, %f30;
	setp.ne.s32 	%p18, %r1, 0;
	@%p18 bra 	$L__BB112_10;
	cvta.to.global.u64 	%rd8, %rd2;
	mul.wide.u32 	%rd9, %r2, 4;
	add.s64 	%rd10, %rd8, %rd9;
	st.global.f32 	[%rd10], %f7;
$L__BB112_10:
	ret;

}
	// .globl	_Z7reduce7IfLj32ELb1EEvPKT_PS0_j
.visible .entry _Z7reduce7IfLj32ELb1EEvPKT_PS0_j(
	.param .u64 .ptr .align 1 _Z7reduce7IfLj32ELb1EEvPKT_PS0_j_param_0,
	.param .u64 .ptr .align 1 _Z7reduce7IfLj32ELb1EEvPKT_PS0_j_param_1,
	.param .u32 _Z7reduce7IfLj32ELb1EEvPKT_PS0_j_param_2
)
{
	.reg .pred 	%p<18>;
	.reg .b32 	%r<38>;
	.reg .b32 	%f<34>;
	.reg .b64 	%rd<11>;

	ld.param.u64 	%rd3, [_Z7reduce7IfLj32ELb1EEvPKT_PS0_j_param_0];
	ld.param.u64 	%rd2, [_Z7reduce7IfLj32ELb1EEvPKT_PS0_j_param_1];
	ld.param.u32 	%r9, [_Z7reduce7IfLj32ELb1EEvPKT_PS0_j_param_2];
	cvta.to.global.u64 	%rd1, %rd3;
	mov.u32 	%r1, %tid.x;
	mov.u32 	%r2, %ctaid.x;
	shl.b32 	%r10, %r2, 6;
	add.s32 	%r37, %r10, %r1;
	setp.ge.u32 	%p1, %r37, %r9;
	mov.f32 	%f31, 0f00000000;
	@%p1 bra 	$L__BB113_5;
	mov.u32 	%r11, %nctaid.x;
	shl.b32 	%r4, %r11, 6;
	mov.f32 	%f31, 0f00000000;
$L__BB113_2:
	mul.wide.u32 	%rd4, %r37, 4;
	add.s64 	%rd5, %rd1, %rd4;
	ld.global.nc.f32 	%f9, [%rd5];
	add.f32 	%f31, %f31, %f9;
	add.s32 	%r6, %r37, 32;
	setp.ge.u32 	%p2, %r6, %r9;
	@%p2 bra 	$L__BB113_4;
	mul.wide.u32 	%rd6, %r6, 4;
	add.s64 	%rd7, %rd1, %rd6;
	ld.global.nc.f32 	%f10, [%rd7];
	add.f32 	%f31, %f31, %f10;
$L__BB113_4:
	add.s32 	%r37, %r37, %r4;
	setp.lt.u32 	%p3, %r37, %r9;
	@%p3 bra 	$L__BB113_2;
$L__BB113_5:
	mov.b32 	%r12, %f31;
	shfl.sync.down.b32	%r13|%p4, %r12, 16, 31, -1;
	mov.b32 	%f11, %r13;
	add.f32 	%f12, %f31, %f11;
	mov.b32 	%r14, %f12;
	shfl.sync.down.b32	%r15|%p5, %r14, 8, 31, -1;
	mov.b32 	%f13, %r15;
	add.f32 	%f14, %f12, %f13;
	mov.b32 	%r16, %f14;
	shfl.sync.down.b32	%r17|%p6, %r16, 4, 31, -1;
	mov.b32 	%f15, %r17;
	add.f32 	%f16, %f14, %f15;
	mov.b32 	%r18, %f16;
	shfl.sync.down.b32	%r19|%p7, %r18, 2, 31, -1;
	mov.b32 	%f17, %r19;
	add.f32 	%f18, %f16, %f17;
	mov.b32 	%r20, %f18;
	shfl.sync.down.b32	%r21|%p8, %r20, 1, 31, -1;
	mov.b32 	%f19, %r21;
	add.f32 	%f6, %f18, %f19;
	and.b32  	%r22, %r1, 31;
	setp.ne.s32 	%p9, %r22, 0;
	@%p9 bra 	$L__BB113_7;
	shr.u32 	%r23, %r1, 3;
	mov.u32 	%r24, __smem;
	add.s32 	%r25, %r24, %r23;
	st.shared.f32 	[%r25], %f6;
$L__BB113_7:
	bar.sync 	0;
	setp.ne.s32 	%p10, %r1, 0;
	setp.eq.s32 	%p11, %r1, 0;
	mov.b32 	%r26, -1;
	vote.sync.ballot.b32 	%r8, %p11, %r26;
	@%p10 bra 	$L__BB113_9;
	ld.shared.f32 	%f20, [__smem];
	mov.b32 	%r27, %f20;
	shfl.sync.down.b32	%r28|%p13, %r27, 16, 31, %r8;
	mov.b32 	%f21, %r28;
	add.f32 	%f22, %f20, %f21;
	mov.b32 	%r29, %f22;
	shfl.sync.down.b32	%r30|%p14, %r29, 8, 31, %r8;
	mov.b32 	%f23, %r30;
	add.f32 	%f24, %f22, %f23;
	mov.b32 	%r31, %f24;
	shfl.sync.down.b32	%r32|%p15, %r31, 4, 31, %r8;
	mov.b32 	%f25, %r32;
	add.f32 	%f26, %f24, %f25;
	mov.b32 	%r33, %f26;
	shfl.sync.down.b32	%r34|%p16, %r33, 2, 31, %r8;
	mov.b32 	%f27, %r34;
	add.f32 	%f28, %f26, %f27;
	mov.b32 	%r35, %f28;
	shfl.sync.down.b32	%r36|%p17, %r35, 1, 31, %r8;
	mov.b32 	%f29, %r36;
	add.f32 	%f30, %f28, %f29;
	cvta.to.global.u64 	%rd8, %rd2;
	mul.wide.u32 	%rd9, %r2, 4;
	add.s64 	%rd10, %rd8, %rd9;
	st.global.f32 	[%rd10], %f30;
$L__BB113_9:
	ret;

}
	// .globl	_Z7reduce7IfLj16ELb1EEvPKT_PS0_j
.visible .entry _Z7reduce7IfLj16ELb1EEvPKT_PS0_j(
	.param .u64 .ptr .align 1 _Z7reduce7IfLj16ELb1EEvPKT_PS0_j_param_0,
	.param .u64 .ptr .align 1 _Z7reduce7IfLj16ELb1EEvPKT_PS0_j_param_1,
	.param .u32 _Z7reduce7IfLj16ELb1EEvPKT_PS0_j_param_2
)
{
	.reg .pred 	%p<18>;
	.reg .b32 	%r<38>;
	.reg .b32 	%f<34>;
	.reg .b64 	%rd<11>;

	ld.param.u64 	%rd3, [_Z7reduce7IfLj16ELb1EEvPKT_PS0_j_param_0];
	ld.param.u64 	%rd2, [_Z7reduce7IfLj16ELb1EEvPKT_PS0_j_param_1];
	ld.param.u32 	%r9, [_Z7reduce7IfLj16ELb1EEvPKT_PS0_j_param_2];
	cvta.to.global.u64 	%rd1, %rd3;
	mov.u32 	%r1, %tid.x;
	mov.u32 	%r2, %ctaid.x;
	shl.b32 	%r10, %r2, 5;
	add.s32 	%r37, %r10, %r1;
	setp.ge.u32 	%p1, %r37, %r9;
	mov.f32 	%f31, 0f00000000;
	@%p1 bra 	$L__BB114_5;
	mov.u32 	%r11, %nctaid.x;
	shl.b32 	%r4, %r11, 5;
	mov.f32 	%f31, 0f00000000;
$L__BB114_2:
	mul.wide.u32 	%rd4, %r37, 4;
	add.s64 	%rd5, %rd1, %rd4;
	ld.global.nc.f32 	%f9, [%rd5];
	add.f32 	%f31, %f31, %f9;
	add.s32 	%r6, %r37, 16;
	setp.ge.u32 	%p2, %r6, %r9;
	@%p2 bra 	$L__BB114_4;
	mul.wide.u32 	%rd6, %r6, 4;
	add.s64 	%rd7, %rd1, %rd6;
	ld.global.nc.f32 	%f10, [%rd7];
	add.f32 	%f31, %f31, %f10;
$L__BB114_4:
	add.s32 	%r37, %r37, %r4;
	setp.lt.u32 	%p3, %r37, %r9;
	@%p3 bra 	$L__BB114_2;
$L__BB114_5:
	mov.b32 	%r12, %f31;
	shfl.sync.down.b32	%r13|%p4, %r12, 16, 31, 65535;
	mov.b32 	%f11, %r13;
	add.f32 	%f12, %f31, %f11;
	mov.b32 	%r14, %f12;
	shfl.sync.down.b32	%r15|%p5, %r14, 8, 31, 65535;
	mov.b32 	%f13, %r15;
	add.f32 	%f14, %f12, %f13;
	mov.b32 	%r16, %f14;
	shfl.sync.down.b32	%r17|%p6, %r16, 4, 31, 65535;
	mov.b32 	%f15, %r17;
	add.f32 	%f16, %f14, %f15;
	mov.b32 	%r18, %f16;
	shfl.sync.down.b32	%r19|%p7, %r18, 2, 31, 65535;
	mov.b32 	%f17, %r19;
	add.f32 	%f18, %f16, %f17;
	mov.b32 	%r20, %f18;
	shfl.sync.down.b32	%r21|%p8, %r20, 1, 31, 65535;
	mov.b32 	%f19, %r21;
	add.f32 	%f6, %f18, %f19;
	and.b32  	%r22, %r1, 31;
	setp.ne.s32 	%p9, %r22, 0;
	@%p9 bra 	$L__BB114_7;
	shr.u32 	%r23, %r1, 3;
	mov.u32 	%r24, __smem;
	add.s32 	%r25, %r24, %r23;
	st.shared.f32 	[%r25], %f6;
$L__BB114_7:
	bar.sync 	0;
	setp.ne.s32 	%p10, %r1, 0;
	setp.eq.s32 	%p11, %r1, 0;
	mov.b32 	%r26, 65535;
	vote.sync.ballot.b32 	%r8, %p11, %r26;
	@%p10 bra 	$L__BB114_9;
	ld.shared.f32 	%f20, [__smem];
	mov.b32 	%r27, %f20;
	shfl.sync.down.b32	%r28|%p13, %r27, 16, 31, %r8;
	mov.b32 	%f21, %r28;
	add.f32 	%f22, %f20, %f21;
	mov.b32 	%r29, %f22;
	shfl.sync.down.b32	%r30|%p14, %r29, 8, 31, %r8;
	mov.b32 	%f23, %r30;
	add.f32 	%f24, %f22, %f23;
	mov.b32 	%r31, %f24;
	shfl.sync.down.b32	%r32|%p15, %r31, 4, 31, %r8;
	mov.b32 	%f25, %r32;
	add.f32 	%f26, %f24, %f25;
	mov.b32 	%r33, %f26;
	shfl.sync.down.b32	%r34|%p16, %r33, 2, 31, %r8;
	mov.b32 	%f27, %r34;
	add.f32 	%f28, %f26, %f27;
	mov.b32 	%r35, %f28;
	shfl.sync.down.b32	%r36|%p17, %r35, 1, 31, %r8;
	mov.b32 	%f29, %r36;
	add.f32 	%f30, %f28, %f29;
	cvta.to.global.u64 	%rd8, %rd2;
	mul.wide.u32 	%rd9, %r2, 4;
	add.s64 	%rd10, %rd8, %rd9;
	st.global.f32 	[%rd10], %f30;
$L__BB114_9:
	ret;

}
	// .globl	_Z7reduce7IfLj8ELb1EEvPKT_PS0_j
.visible .entry _Z7reduce7IfLj8ELb1EEvPKT_PS0_j(
	.param .u64 .ptr .align 1 _Z7reduce7IfLj8ELb1EEvPKT_PS0_j_param_0,
	.param .u64 .ptr .align 1 _Z7reduce7IfLj8ELb1EEvPKT_PS0_j_param_1,
	.param .u32 _Z7reduce7IfLj8ELb1EEvPKT_PS0_j_param_2
)
{
	.reg .pred 	%p<18>;
	.reg .b32 	%r<38>;
	.reg .b32 	%f<34>;
	.reg .b64 	%rd<11>;

	ld.param.u64 	%rd3, [_Z7reduce7IfLj8ELb1EEvPKT_PS0_j_param_0];
	ld.param.u64 	%rd2, [_Z7reduce7IfLj8ELb1EEvPKT_PS0_j_param_1];
	ld.param.u32 	%r9, [_Z7reduce7IfLj8ELb1EEvPKT_PS0_j_param_2];
	cvta.to.global.u64 	%rd1, %rd3;
	mov.u32 	%r1, %tid.x;
	mov.u32 	%r2, %ctaid.x;
	shl.b32 	%r10, %r2, 4;
	add.s32 	%r37, %r10, %r1;
	setp.ge.u32 	%p1, %r37, %r9;
	mov.f32 	%f31, 0f00000000;
	@%p1 bra 	$L__BB115_5;
	mov.u32 	%r11, %nctaid.x;
	shl.b32 	%r4, %r11, 4;
	mov.f32 	%f31, 0f00000000;
$L__BB115_2:
	mul.wide.u32 	%rd4, %r37, 4;
	add.s64 	%rd5, %rd1, %rd4;
	ld.global.nc.f32 	%f9, [%rd5];
	add.f32 	%f31, %f31, %f9;
	add.s32 	%r6, %r37, 8;
	setp.ge.u32 	%p2, %r6, %r9;
	@%p2 bra 	$L__BB115_4;
	mul.wide.u32 	%rd6, %r6, 4;
	add.s64 	%rd7, %rd1, %rd6;
	ld.global.nc.f32 	%f10, [%rd7];
	add.f32 	%f31, %f31, %f10;
$L__BB115_4:
	add.s32 	%r37, %r37, %r4;
	setp.lt.u32 	%p3, %r37, %r9;
	@%p3 bra 	$L__BB115_2;
$L__BB115_5:
	mov.b32 	%r12, %f31;
	shfl.sync.down.b32	%r13|%p4, %r12, 16, 31, 255;
	mov.b32 	%f11, %r13;
	add.f32 	%f12, %f31, %f11;
	mov.b32 	%r14, %f12;
	shfl.sync.down.b32	%r15|%p5, %r14, 8, 31, 255;
	mov.b32 	%f13, %r15;
	add.f32 	%f14, %f12, %f13;
	mov.b32 	%r16, %f14;
	shfl.sync.down.b32	%r17|%p6, %r16, 4, 31, 255;
	mov.b32 	%f15, %r17;
	add.f32 	%f16, %f14, %f15;
	mov.b32 	%r18, %f16;
	shfl.sync.down.b32	%r19|%p7, %r18, 2, 31, 255;
	mov.b32 	%f17, %r19;
	add.f32 	%f18, %f16, %f17;
	mov.b32 	%r20, %f18;
	shfl.sync.down.b32	%r21|%p8, %r20, 1, 31, 255;
	mov.b32 	%f19, %r21;
	add.f32 	%f6, %f18, %f19;
	and.b32  	%r22, %r1, 31;
	setp.ne.s32 	%p9, %r22, 0;
	@%p9 bra 	$L__BB115_7;
	shr.u32 	%r23, %r1, 3;
	mov.u32 	%r24, __smem;
	add.s32 	%r25, %r24, %r23;
	st.shared.f32 	[%r25], %f6;
$L__BB115_7:
	bar.sync 	0;
	setp.ne.s32 	%p10, %r1, 0;
	setp.eq.s32 	%p11, %r1, 0;
	mov.b32 	%r26, 255;
	vote.sync.ballot.b32 	%r8, %p11, %r26;
	@%p10 bra 	$L__BB115_9;
	ld.shared.f32 	%f20, [__smem];
	mov.b32 	%r27, %f20;
	shfl.sync.down.b32	%r28|%p13, %r27, 16, 31, %r8;
	mov.b32 	%f21, %r28;
	add.f32 	%f22, %f20, %f21;
	mov.b32 	%r29, %f22;
	shfl.sync.down.b32	%r30|%p14, %r29, 8, 31, %r8;
	mov.b32 	%f23, %r30;
	add.f32 	%f24, %f22, %f23;
	mov.b32 	%r31, %f24;
	shfl.sync.down.b32	%r32|%p15, %r31, 4, 31, %r8;
	mov.b32 	%f25, %r32;
	add.f32 	%f26, %f24, %f25;
	mov.b32 	%r33, %f26;
	shfl.sync.down.b32	%r34|%p16, %r33, 2, 31, %r8;
	mov.b32 	%f27, %r34;
	add.f32 	%f28, %f26, %f27;
	mov.b32 	%r35, %f28;
	shfl.sync.down.b32	%r36|%p17, %r35, 1, 31, %r8;
	mov.b32 	%f29, %r36;
	add.f32 	%f30, %f28, %f29;
	cvta.to.global.u64 	%rd8, %rd2;
	mul.wide.u32 	%rd9, %r2, 4;
	add.s64 	%rd10, %rd8, %rd9;
	st.global.f32 	[%rd10], %f30;
$L__BB115_9:
	ret;

}
	// .globl	_Z7reduce7IfLj4ELb1EEvPKT_PS0_j
.visible .entry _Z7reduce7IfLj4ELb1EEvPKT_PS0_j(
	.param .u64 .ptr .align 1 _Z7reduce7IfLj4ELb1EEvPKT_PS0_j_param_0,
	.param .u64 .ptr .align 1 _Z7reduce7IfLj4ELb1EEvPKT_PS0_j_param_1,
	.param .u32 _Z7reduce7IfLj4ELb1EEvPKT_PS0_j_param_2
)
{
	.reg .pred 	%p<18>;
	.reg .b32 	%r<38>;
	.reg .b32 	%f<34>;
	.reg .b64 	%rd<11>;

	ld.param.u64 	%rd3, [_Z7reduce7IfLj4ELb1EEvPKT_PS0_j_param_0];
	ld.param.u64 	%rd2, [_Z7reduce7IfLj4ELb1EEvPKT_PS0_j_param_1];
	ld.param.u32 	%r9, [_Z7reduce7IfLj4ELb1EEvPKT_PS0_j_param_2];
	cvta.to.global.u64 	%rd1, %rd3;
	mov.u32 	%r1, %tid.x;
	mov.u32 	%r2, %ctaid.x;
	shl.b32 	%r10, %r2, 3;
	add.s32 	%r37, %r10, %r1;
	setp.ge.u32 	%p1, %r37, %r9;
	mov.f32 	%f31, 0f00000000;
	@%p1 bra 	$L__BB116_5;
	mov.u32 	%r11, %nctaid.x;
	shl.b32 	%r4, %r11, 3;
	mov.f32 	%f31, 0f00000000;
$L__BB116_2:
	mul.wide.u32 	%rd4, %r37, 4;
	add.s64 	%rd5, %rd1, %rd4;
	ld.global.nc.f32 	%f9, [%rd5];
	add.f32 	%f31, %f31, %f9;
	add.s32 	%r6, %r37, 4;
	setp.ge.u32 	%p2, %r6, %r9;
	@%p2 bra 	$L__BB116_4;
	mul.wide.u32 	%rd6, %r6, 4;
	add.s64 	%rd7, %rd1, %rd6;
	ld.global.nc.f32 	%f10, [%rd7];
	add.f32 	%f31, %f31, %f10;
$L__BB116_4:
	add.s32 	%r37, %r37, %r4;
	setp.lt.u32 	%p3, %r37, %r9;
	@%p3 bra 	$L__BB116_2;
$L__BB116_5:
	mov.b32 	%r12, %f31;
	shfl.sync.down.b32	%r13|%p4, %r12, 16, 31, 15;
	mov.b32 	%f11, %r13;
	add.f32 	%f12, %f31, %f11;
	mov.b32 	%r14, %f12;
	shfl.sync.down.b32	%r15|%p5, %r14, 8, 31, 15;
	mov.b32 	%f13, %r15;
	add.f32 	%f14, %f12, %f13;
	mov.b32 	%r16, %f14;
	shfl.sync.down.b32	%r17|%p6, %r16, 4, 31, 15;
	mov.b32 	%f15, %r17;
	add.f32 	%f16, %f14, %f15;
	mov.b32 	%r18, %f16;
	shfl.sync.down.b32	%r19|%p7, %r18, 2, 31, 15;
	mov.b32 	%f17, %r19;
	add.f32 	%f18, %f16, %f17;
	mov.b32 	%r20, %f18;
	shfl.sync.down.b32	%r21|%p8, %r20, 1, 31, 15;
	mov.b32 	%f19, %r21;
	add.f32 	%f6, %f18, %f19;
	and.b32  	%r22, %r1, 31;
	setp.ne.s32 	%p9, %r22, 0;
	@%p9 bra 	$L__BB116_7;
	shr.u32 	%r23, %r1, 3;
	mov.u32 	%r24, __smem;
	add.s32 	%r25, %r24, %r23;
	st.shared.f32 	[%r25], %f6;
$L__BB116_7:
	bar.sync 	0;
	setp.ne.s32 	%p10, %r1, 0;
	setp.eq.s32 	%p11, %r1, 0;
	mov.b32 	%r26, 15;
	vote.sync.ballot.b32 	%r8, %p11, %r26;
	@%p10 bra 	$L__BB116_9;
	ld.shared.f32 	%f20, [__smem];
	mov.b32 	%r27, %f20;
	shfl.sync.down.b32	%r28|%p13, %r27, 16, 31, %r8;
	mov.b32 	%f21, %r28;
	add.f32 	%f22, %f20, %f21;
	mov.b32 	%r29, %f22;
	shfl.sync.down.b32	%r30|%p14, %r29, 8, 31, %r8;
	mov.b32 	%f23, %r30;
	add.f32 	%f24, %f22, %f23;
	mov.b32 	%r31, %f24;
	shfl.sync.down.b32	%r32|%p15, %r31, 4, 31, %r8;
	mov.b32 	%f25, %r32;
	add.f32 	%f26, %f24, %f25;
	mov.b32 	%r33, %f26;
	shfl.sync.down.b32	%r34|%p16, %r33, 2, 31, %r8;
	mov.b32 	%f27, %r34;
	add.f32 	%f28, %f26, %f27;
	mov.b32 	%r35, %f28;
	shfl.sync.down.b32	%r36|%p17, %r35, 1, 31, %r8;
	mov.b32 	%f29, %r36;
	add.f32 	%f30, %f28, %f29;
	cvta.to.global.u64 	%rd8, %rd2;
	mul.wide.u32 	%rd9, %r2, 4;
	add.s64 	%rd10, %rd8, %rd9;
	st.global.f32 	[%rd10], %f30;
$L__BB116_9:
	ret;

}
	// .globl	_Z7reduce7IfLj2ELb1EEvPKT_PS0_j
.visible .entry _Z7reduce7IfLj2ELb1EEvPKT_PS0_j(
	.param .u64 .ptr .align 1 _Z7reduce7IfLj2ELb1EEvPKT_PS0_j_param_0,
	.param .u64 .ptr .align 1 _Z7reduce7IfLj2ELb1EEvPKT_PS0_j_param_1,
	.param .u32 _Z7reduce7IfLj2ELb1EEvPKT_PS0_j_param_2
)
{
	.reg .pred 	%p<18>;
	.reg .b32 	%r<38>;
	.reg .b32 	%f<34>;
	.reg .b64 	%rd<11>;

	ld.param.u64 	%rd3, [_Z7reduce7IfLj2ELb1EEvPKT_PS0_j_param_0];
	ld.param.u64 	%rd2, [_Z7reduce7IfLj2ELb1EEvPKT_PS0_j_param_1];
	ld.param.u32 	%r9, [_Z7reduce7IfLj2ELb1EEvPKT_PS0_j_param_2];
	cvta.to.global.u64 	%rd1, %rd3;
	mov.u32 	%r1, %tid.x;
	mov.u32 	%r2, %ctaid.x;
	shl.b32 	%r10, %r2, 2;
	add.s32 	%r37, %r10, %r1;
	setp.ge.u32 	%p1, %r37, %r9;
	mov.f32 	%f31, 0f00000000;
	@%p1 bra 	$L__BB117_5;
	mov.u32 	%r11, %nctaid.x;
	shl.b32 	%r4, %r11, 2;
	mov.f32 	%f31, 0f00000000;
$L__BB117_2:
	mul.wide.u32 	%rd4, %r37, 4;
	add.s64 	%rd5, %rd1, %rd4;
	ld.global.nc.f32 	%f9, [%rd5];
	add.f32 	%f31, %f31, %f9;
	add.s32 	%r6, %r37, 2;
	setp.ge.u32 	%p2, %r6, %r9;
	@%p2 bra 	$L__BB117_4;
	mul.wide.u32 	%rd6, %r6, 4;
	add.s64 	%rd7, %rd1, %rd6;
	ld.global.nc.f32 	%f10, [%rd7];
	add.f32 	%f31, %f31, %f10;
$L__BB117_4:
	add.s32 	%r37, %r37, %r4;
	setp.lt.u32 	%p3, %r37, %r9;
	@%p3 bra 	$L__BB117_2;
$L__BB117_5:
	mov.b32 	%r12, %f31;
	shfl.sync.down.b32	%r13|%p4, %r12, 16, 31, 3;
	mov.b32 	%f11, %r13;
	add.f32 	%f12, %f31, %f11;
	mov.b32 	%r14, %f12;
	shfl.sync.down.b32	%r15|%p5, %r14, 8, 31, 3;
	mov.b32 	%f13, %r15;
	add.f32 	%f14, %f12, %f13;
	mov.b32 	%r16, %f14;
	shfl.sync.down.b32	%r17|%p6, %r16, 4, 31, 3;
	mov.b32 	%f15, %r17;
	add.f32 	%f16, %f14, %f15;
	mov.b32 	%r18, %f16;
	shfl.sync.down.b32	%r19|%p7, %r18, 2, 31, 3;
	mov.b32 	%f17, %r19;
	add.f32 	%f18, %f16, %f17;
	mov.b32 	%r20, %f18;
	shfl.sync.down.b32	%r21|%p8, %r20, 1, 31, 3;
	mov.b32 	%f19, %r21;
	add.f32 	%f6, %f18, %f19;
	and.b32  	%r22, %r1, 31;
	setp.ne.s32 	%p9, %r22, 0;
	@%p9 bra 	$L__BB117_7;
	shr.u32 	%r23, %r1, 3;
	mov.u32 	%r24, __smem;
	add.s32 	%r25, %r24, %r23;
	st.shared.f32 	[%r25], %f6;
$L__BB117_7:
	bar.sync 	0;
	setp.ne.s32 	%p10, %r1, 0;
	setp.eq.s32 	%p11, %r1, 0;
	mov.b32 	%r26, 3;
	vote.sync.ballot.b32 	%r8, %p11, %r26;
	@%p10 bra 	$L__BB117_9;
	ld.shared.f32 	%f20, [__smem];
	mov.b32 	%r27, %f20;
	shfl.sync.down.b32	%r28|%p13, %r27, 16, 31, %r8;
	mov.b32 	%f21, %r28;
	add.f32 	%f22, %f20, %f21;
	mov.b32 	%r29, %f22;
	shfl.sync.down.b32	%r30|%p14, %r29, 8, 31, %r8;
	mov.b32 	%f23, %r30;
	add.f32 	%f24, %f22, %f23;
	mov.b32 	%r31, %f24;
	shfl.sync.down.b32	%r32|%p15, %r31, 4, 31, %r8;
	mov.b32 	%f25, %r32;
	add.f32 	%f26, %f24, %f25;
	mov.b32 	%r33, %f26;
	shfl.sync.down.b32	%r34|%p16, %r33, 2, 31, %r8;
	mov.b32 	%f27, %r34;
	add.f32 	%f28, %f26, %f27;
	mov.b32 	%r35, %f28;
	shfl.sync.down.b32	%r36|%p17, %r35, 1, 31, %r8;
	mov.b32 	%f29, %r36;
	add.f32 	%f30, %f28, %f29;
	cvta.to.global.u64 	%rd8, %rd2;
	mul.wide.u32 	%rd9, %r2, 4;
	add.s64 	%rd10, %rd8, %rd9;
	st.global.f32 	[%rd10], %f30;
$L__BB117_9:
	ret;

}
	// .globl	_Z7reduce7IfLj1ELb1EEvPKT_PS0_j
.visible .entry _Z7reduce7IfLj1ELb1EEvPKT_PS0_j(
	.param .u64 .ptr .align 1 _Z7reduce7IfLj1ELb1EEvPKT_PS0_j_param_0,
	.param .u64 .ptr .align 1 _Z7reduce7IfLj1ELb1EEvPKT_PS0_j_param_1,
	.param .u32 _Z7reduce7IfLj1ELb1EEvPKT_PS0_j_param_2
)
{
	.reg .pred 	%p<18>;
	.reg .b32 	%r<38>;
	.reg .b32 	%f<34>;
	.reg .b64 	%rd<9>;

	ld.param.u64 	%rd3, [_Z7reduce7IfLj1ELb1EEvPKT_PS0_j_param_0];
	ld.param.u64 	%rd4, [_Z7reduce7IfLj1ELb1EEvPKT_PS0_j_param_1];
	ld.param.u32 	%r8, [_Z7reduce7IfLj1ELb1EEvPKT_PS0_j_param_2];
	mov.u32 	%r1, %tid.x;
	mov.u32 	%r2, %ctaid.x;
	shl.b32 	%r9, %r2, 1;
	add.s32 	%r37, %r9, %r1;
	setp.ge.u32 	%p1, %r37, %r8;
	mov.f32 	%f31, 0f00000000;
	@%p1 bra 	$L__BB118_5;
	mov.u32 	%r10, %nctaid.x;
	shl.b32 	%r4, %r10, 1;
	cvta.to.global.u64 	%rd1, %rd3;
	mov.f32 	%f31, 0f00000000;
$L__BB118_2:
	mul.wide.u32 	%rd5, %r37, 4;
	add.s64 	%rd2, %rd1, %rd5;
	ld.global.nc.f32 	%f9, [%rd2];
	add.f32 	%f31, %f31, %f9;
	add.s32 	%r11, %r37, 1;
	setp.ge.u32 	%p2, %r11, %r8;
	@%p2 bra 	$L__BB118_4;
	ld.global.nc.f32 	%f10, [%rd2+4];
	add.f32 	%f31, %f31, %f10;
$L__BB118_4:
	add.s32 	%r37, %r37, %r4;
	setp.lt.u32 	%p3, %r37, %r8;
	@%p3 bra 	$L__BB118_2;
$L__BB118_5:
	mov.b32 	%r12, %f31;
	shfl.sync.down.b32	%r13|%p4, %r12, 16, 31, 1;
	mov.b32 	%f11, %r13;
	add.f32 	%f12, %f31, %f11;
	mov.b32 	%r14, %f12;
	shfl.sync.down.b32	%r15|%p5, %r14, 8, 31, 1;
	mov.b32 	%f13, %r15;
	add.f32 	%f14, %f12, %f13;
	mov.b32 	%r16, %f14;
	shfl.sync.down.b32	%r17|%p6, %r16, 4, 31, 1;
	mov.b32 	%f15, %r17;
	add.f32 	%f16, %f14, %f15;
	mov.b32 	%r18, %f16;
	shfl.sync.down.b32	%r19|%p7, %r18, 2, 31, 1;
	mov.b32 	%f17, %r19;
	add.f32 	%f18, %f16, %f17;
	mov.b32 	%r20, %f18;
	shfl.sync.down.b32	%r21|%p8, %r20, 1, 31, 1;
	mov.b32 	%f19, %r21;
	add.f32 	%f6, %f18, %f19;
	and.b32  	%r22, %r1, 31;
	setp.ne.s32 	%p9, %r22, 0;
	@%p9 bra 	$L__BB118_7;
	shr.u32 	%r23, %r1, 3;
	mov.u32 	%r24, __smem;
	add.s32 	%r25, %r24, %r23;
	st.shared.f32 	[%r25], %f6;
$L__BB118_7:
	bar.sync 	0;
	setp.ne.s32 	%p10, %r1, 0;
	setp.eq.s32 	%p11, %r1, 0;
	mov.b32 	%r26, 1;
	vote.sync.ballot.b32 	%r7, %p11, %r26;
	@%p10 bra 	$L__BB118_9;
	ld.shared.f32 	%f20, [__smem];
	mov.b32 	%r27, %f20;
	shfl.sync.down.b32	%r28|%p13, %r27, 16, 31, %r7;
	mov.b32 	%f21, %r28;
	add.f32 	%f22, %f20, %f21;
	mov.b32 	%r29, %f22;
	shfl.sync.down.b32	%r30|%p14, %r29, 8, 31, %r7;
	mov.b32 	%f23, %r30;
	add.f32 	%f24, %f22, %f23;
	mov.b32 	%r31, %f24;
	shfl.sync.down.b32	%r32|%p15, %r31, 4, 31, %r7;
	mov.b32 	%f25, %r32;
	add.f32 	%f26, %f24, %f25;
	mov.b32 	%r33, %f26;
	shfl.sync.down.b32	%r34|%p16, %r33, 2, 31, %r7;
	mov.b32 	%f27, %r34;
	add.f32 	%f28, %f26, %f27;
	mov.b32 	%r35, %f28;
	shfl.sync.down.b32	%r36|%p17, %r35, 1, 31, %r7;
	mov.b32 	%f29, %r36;
	add.f32 	%f30, %f28, %f29;
	cvta.to.global.u64 	%rd6, %rd4;
	mul.wide.u32 	%rd7, %r2, 4;
	add.s64 	%rd8, %rd6, %rd7;
	st.global.f32 	[%rd8], %f30;
$L__BB118_9:
	ret;

}
	// .globl	_Z7reduce7IfLj512ELb0EEvPKT_PS0_j
.visible .entry _Z7reduce7IfLj512ELb0EEvPKT_PS0_j(
	.param .u64 .ptr .align 1 _Z7reduce7IfLj512ELb0EEvPKT_PS0_j_param_0,
	.param .u64 .ptr .align 1 _Z7reduce7IfLj512ELb0EEvPKT_PS0_j_param_1,
	.param .u32 _Z7reduce7IfLj512ELb0EEvPKT_PS0_j_param_2
)
{
	.reg .pred 	%p<18>;
	.reg .b32 	%r<40>;
	.reg .b32 	%f<30>;
	.reg .b64 	%rd<9>;

	ld.param.u64 	%rd2, [_Z7reduce7IfLj512ELb0EEvPKT_PS0_j_param_0];
	ld.param.u64 	%rd3, [_Z7reduce7IfLj512ELb0EEvPKT_PS0_j_param_1];
	ld.param.u32 	%r8, [_Z7reduce7IfLj512ELb0EEvPKT_PS0_j_param_2];
	mov.u32 	%r1, %tid.x;
	mov.u32 	%r2, %ctaid.x;
	shl.b32 	%r9, %r2, 9;
	add.s32 	%r39, %r9, %r1;
	setp.ge.u32 	%p1, %r39, %r8;
	mov.f32 	%f29, 0f00000000;
	@%p1 bra 	$L__BB119_3;
	mov.u32 	%r10, %nctaid.x;
	shl.b32 	%r4, %r10, 9;
	cvta.to.global.u64 	%rd1, %rd2;
	mov.f32 	%f29, 0f00000000;
$L__BB119_2:
	mul.wide.u32 	%rd4, %r39, 4;
	add.s64 	%rd5, %rd1, %rd4;
	ld.global.nc.f32 	%f8, [%rd5];
	add.f32 	%f29, %f29, %f8;
	add.s32 	%r39, %r39, %r4;
	setp.lt.u32 	%p2, %r39, %r8;
	@%p2 bra 	$L__BB119_2;
$L__BB119_3:
	mov.b32 	%r11, %f29;
	shfl.sync.down.b32	%r12|%p3, %r11, 16, 31, -1;
	mov.b32 	%f9, %r12;
	add.f32 	%f10, %f29, %f9;
	mov.b32 	%r13, %f10;
	shfl.sync.down.b32	%r14|%p4, %r13, 8, 31, -1;
	mov.b32 	%f11, %r14;
	add.f32 	%f12, %f10, %f11;
	mov.b32 	%r15, %f12;
	shfl.sync.down.b32	%r16|%p5, %r15, 4, 31, -1;
	mov.b32 	%f13, %r16;
	add.f32 	%f14, %f12, %f13;
	mov.b32 	%r17, %f14;
	shfl.sync.down.b32	%r18|%p6, %r17, 2, 31, -1;
	mov.b32 	%f15, %r18;
	add.f32 	%f16, %f14, %f15;
	mov.b32 	%r19, %f16;
	shfl.sync.down.b32	%r20|%p7, %r19, 1, 31, -1;
	mov.b32 	%f17, %r20;
	add.f32 	%f4, %f16, %f17;
	and.b32  	%r21, %r1, 31;
	setp.ne.s32 	%p8, %r21, 0;
	@%p8 bra 	$L__BB119_5;
	shr.u32 	%r22, %r1, 3;
	mov.u32 	%r23, __smem;
	add.s32 	%r24, %r23, %r22;
	st.shared.f32 	[%r24], %f4;
$L__BB119_5:
	bar.sync 	0;
	setp.gt.u32 	%p9, %r1, 15;
	setp.lt.u32 	%p10, %r1, 16;
	mov.b32 	%r25, -1;
	vote.sync.ballot.b32 	%r7, %p10, %r25;
	@%p9 bra 	$L__BB119_8;
	shl.b32 	%r26, %r1, 2;
	mov.u32 	%r27, __smem;
	add.s32 	%r28, %r27, %r26;
	ld.shared.f32 	%f18, [%r28];
	mov.b32 	%r29, %f18;
	shfl.sync.down.b32	%r30|%p12, %r29, 16, 31, %r7;
	mov.b32 	%f19, %r30;
	add.f32 	%f20, %f18, %f19;
	mov.b32 	%r31, %f20;
	shfl.sync.down.b32	%r32|%p13, %r31, 8, 31, %r7;
	mov.b32 	%f21, %r32;
	add.f32 	%f22, %f20, %f21;
	mov.b32 	%r33, %f22;
	shfl.sync.down.b32	%r34|%p14, %r33, 4, 31, %r7;
	mov.b32 	%f23, %r34;
	add.f32 	%f24, %f22, %f23;
	mov.b32 	%r35, %f24;
	shfl.sync.down.b32	%r36|%p15, %r35, 2, 31, %r7;
	mov.b32 	%f25, %r36;
	add.f32 	%f26, %f24, %f25;
	mov.b32 	%r37, %f26;
	shfl.sync.down.b32	%r38|%p16, %r37, 1, 31, %r7;
	mov.b32 	%f27, %r38;
	add.f32 	%f5, %f26, %f27;
	setp.ne.s32 	%p17, %r1, 0;
	@%p17 bra 	$L__BB119_8;
	cvta.to.global.u64 	%rd6, %rd3;
	mul.wide.u32 	%rd7, %r2, 4;
	add.s64 	%rd8, %rd6, %rd7;
	st.global.f32 	[%rd8], %f5;
$L__BB119_8:
	ret;

}
	// .globl	_Z7reduce7IfLj256ELb0EEvPKT_PS0_j
.visible .entry _Z7reduce7IfLj256ELb0EEvPKT_PS0_j(
	.param .u64 .ptr .align 1 _Z7reduce7IfLj256ELb0EEvPKT_PS0_j_param_0,
	.param .u64 .ptr .align 1 _Z7reduce7IfLj256ELb0EEvPKT_PS0_j_param_1,
	.param .u32 _Z7reduce7IfLj256ELb0EEvPKT_PS0_j_param_2
)
{
	.reg .pred 	%p<18>;
	.reg .b32 	%r<40>;
	.reg .b32 	%f<30>;
	.reg .b64 	%rd<9>;

	ld.param.u64 	%rd2, [_Z7reduce7IfLj256ELb0EEvPKT_PS0_j_param_0];
	ld.param.u64 	%rd3, [_Z7reduce7IfLj256ELb0EEvPKT_PS0_j_param_1];
	ld.param.u32 	%r8, [_Z7reduce7IfLj256ELb0EEvPKT_PS0_j_param_2];
	mov.u32 	%r1, %tid.x;
	mov.u32 	%r2, %ctaid.x;
	shl.b32 	%r9, %r2, 8;
	add.s32 	%r39, %r9, %r1;
	setp.ge.u32 	%p1, %r39, %r8;
	mov.f32 	%f29, 0f00000000;
	@%p1 bra 	$L__BB120_3;
	mov.u32 	%r10, %nctaid.x;
	shl.b32 	%r4, %r10, 8;
	cvta.to.global.u64 	%rd1, %rd2;
	mov.f32 	%f29, 0f00000000;
$L__BB120_2:
	mul.wide.u32 	%rd4, %r39, 4;
	add.s64 	%rd5, %rd1, %rd4;
	ld.global.nc.f32 	%f8, [%rd5];
	add.f32 	%f29, %f29, %f8;
	add.s32 	%r39, %r39, %r4;
	setp.lt.u32 	%p2, %r39, %r8;
	@%p2 bra 	$L__BB120_2;
$L__BB120_3:
	mov.b32 	%r11, %f29;
	shfl.sync.down.b32	%r12|%p3, %r11, 16, 31, -1;
	mov.b32 	%f9, %r12;
	add.f32 	%f10, %f29, %f9;
	mov.b32 	%r13, %f10;
	shfl.sync.down.b32	%r14|%p4, %r13, 8, 31, -1;
	mov.b32 	%f11, %r14;
	add.f32 	%f12, %f10, %f11;
	mov.b32 	%r15, %f12;
	shfl.sync.down.b32	%r16|%p5, %r15, 4, 31, -1;
	mov.b32 	%f13, %r16;
	add.f32 	%f14, %f12, %f13;
	mov.b32 	%r17, %f14;
	shfl.sync.down.b32	%r18|%p6, %r17, 2, 31, -1;
	mov.b32 	%f15, %r18;
	add.f32 	%f16, %f14, %f15;
	mov.b32 	%r19, %f16;
	shfl.sync.down.b32	%r20|%p7, %r19, 1, 31, -1;
	mov.b32 	%f17, %r20;
	add.f32 	%f4, %f16, %f17;
	and.b32  	%r21, %r1, 31;
	setp.ne.s32 	%p8, %r21, 0;
	@%p8 bra 	$L__BB120_5;
	shr.u32 	%r22, %r1, 3;
	mov.u32 	%r23, __smem;
	add.s32 	%r24, %r23, %r22;
	st.shared.f32 	[%r24], %f4;
$L__BB120_5:
	bar.sync 	0;
	setp.gt.u32 	%p9, %r1, 7;
	setp.lt.u32 	%p10, %r1, 8;
	mov.b32 	%r25, -1;
	vote.sync.ballot.b32 	%r7, %p10, %r25;
	@%p9 bra 	$L__BB120_8;
	shl.b32 	%r26, %r1, 2;
	mov.u32 	%r27, __smem;
	add.s32 	%r28, %r27, %r26;
	ld.shared.f32 	%f18, [%r28];
	mov.b32 	%r29, %f18;
	shfl.sync.down.b32	%r30|%p12, %r29, 16, 31, %r7;
	mov.b32 	%f19, %r30;
	add.f32 	%f20, %f18, %f19;
	mov.b32 	%r31, %f20;
	shfl.sync.down.b32	%r32|%p13, %r31, 8, 31, %r7;
	mov.b32 	%f21, %r32;
	add.f32 	%f22, %f20, %f21;
	mov.b32 	%r33, %f22;
	shfl.sync.down.b32	%r34|%p14, %r33, 4, 31, %r7;
	mov.b32 	%f23, %r34;
	add.f32 	%f24, %f22, %f23;
	mov.b32 	%r35, %f24;
	shfl.sync.down.b32	%r36|%p15, %r35, 2, 31, %r7;
	mov.b32 	%f25, %r36;
	add.f32 	%f26, %f24, %f25;
	mov.b32 	%r37, %f26;
	shfl.sync.down.b32	%r38|%p16, %r37, 1, 31, %r7;
	mov.b32 	%f27, %r38;
	add.f32 	%f5, %f26, %f27;
	setp.ne.s32 	%p17, %r1, 0;
	@%p17 bra 	$L__BB120_8;
	cvta.to.global.u64 	%rd6, %rd3;
	mul.wide.u32 	%rd7, %r2, 4;
	add.s64 	%rd8, %rd6, %rd7;
	st.global.f32 	[%rd8], %f5;
$L__BB120_8:
	ret;

}
	// .globl	_Z7reduce7IfLj128ELb0EEvPKT_PS0_j
.visible .entry _Z7reduce7IfLj128ELb0EEvPKT_PS0_j(
	.param .u64 .ptr .align 1 _Z7reduce7IfLj128ELb0EEvPKT_PS0_j_param_0,
	.param .u64 .ptr .align 1 _Z7reduce7IfLj128ELb0EEvPKT_PS0_j_param_1,
	.param .u32 _Z7reduce7IfLj128ELb0EEvPKT_PS0_j_param_2
)
{
	.reg .pred 	%p<18>;
	.reg .b32 	%r<40>;
	.reg .b32 	%f<30>;
	.reg .b64 	%rd<9>;

	ld.param.u64 	%rd2, [_Z7reduce7IfLj128ELb0EEvPKT_PS0_j_param_0];
	ld.param.u64 	%rd3, [_Z7reduce7IfLj128ELb0EEvPKT_PS0_j_param_1];
	ld.param.u32 	%r8, [_Z7reduce7IfLj128ELb0EEvPKT_PS0_j_param_2];
	mov.u32 	%r1, %tid.x;
	mov.u32 	%r2, %ctaid.x;
	shl.b32 	%r9, %r2, 7;
	add.s32 	%r39, %r9, %r1;
	setp.ge.u32 	%p1, %r39, %r8;
	mov.f32 	%f29, 0f00000000;
	@%p1 bra 	$L__BB121_3;
	mov.u32 	%r10, %nctaid.x;
	shl.b32 	%r4, %r10, 7;
	cvta.to.global.u64 	%rd1, %rd2;
	mov.f32 	%f29, 0f00000000;
$L__BB121_2:
	mul.wide.u32 	%rd4, %r39, 4;
	add.s64 	%rd5, %rd1, %rd4;
	ld.global.nc.f32 	%f8, [%rd5];
	add.f32 	%f29, %f29, %f8;
	add.s32 	%r39, %r39, %r4;
	setp.lt.u32 	%p2, %r39, %r8;
	@%p2 bra 	$L__BB121_2;
$L__BB121_3:
	mov.b32 	%r11, %f29;
	shfl.sync.down.b32	%r12|%p3, %r11, 16, 31, -1;
	mov.b32 	%f9, %r12;
	add.f32 	%f10, %f29, %f9;
	mov.b32 	%r13, %f10;
	shfl.sync.down.b32	%r14|%p4, %r13, 8, 31, -1;
	mov.b32 	%f11, %r14;
	add.f32 	%f12, %f10, %f11;
	mov.b32 	%r15, %f12;
	shfl.sync.down.b32	%r16|%p5, %r15, 4, 31, -1;
	mov.b32 	%f13, %r16;
	add.f32 	%f14, %f12, %f13;
	mov.b32 	%r17, %f14;
	shfl.sync.down.b32	%r18|%p6, %r17, 2, 31, -1;
	mov.b32 	%f15, %r18;
	add.f32 	%f16, %f14, %f15;
	mov.b32 	%r19, %f16;
	shfl.sync.down.b32	%r20|%p7, %r19, 1, 31, -1;
	mov.b32 	%f17, %r20;
	add.f32 	%f4, %f16, %f17;
	and.b32  	%r21, %r1, 31;
	setp.ne.s32 	%p8, %r21, 0;
	@%p8 bra 	$L__BB121_5;
	shr.u32 	%r22, %r1, 3;
	mov.u32 	%r23, __smem;
	add.s32 	%r24, %r23, %r22;
	st.shared.f32 	[%r24], %f4;
$L__BB121_5:
	bar.sync 	0;
	setp.gt.u32 	%p9, %r1, 3;
	setp.lt.u32 	%p10, %r1, 4;
	mov.b32 	%r25, -1;
	vote.sync.ballot.b32 	%r7, %p10, %r25;
	@%p9 bra 	$L__BB121_8;
	shl.b32 	%r26, %r1, 2;
	mov.u32 	%r27, __smem;
	add.s32 	%r28, %r27, %r26;
	ld.shared.f32 	%f18, [%r28];
	mov.b32 	%r29, %f18;
	shfl.sync.down.b32	%r30|%p12, %r29, 16, 31, %r7;
	mov.b32 	%f19, %r30;
	add.f32 	%f20, %f18, %f19;
	mov.b32 	%r31, %f20;
	shfl.sync.down.b32	%r32|%p13, %r31, 8, 31, %r7;
	mov.b32 	%f21, %r32;
	add.f32 	%f22, %f20, %f21;
	mov.b32 	%r33, %f22;
	shfl.sync.down.b32	%r34|%p14, %r33, 4, 31, %r7;
	mov.b32 	%f23, %r34;
	add.f32 	%f24, %f22, %f23;
	mov.b32 	%r35, %f24;
	shfl.sync.down.b32	%r36|%p15, %r35, 2, 31, %r7;
	mov.b32 	%f25, %r36;
	add.f32 	%f26, %f24, %f25;
	mov.b32 	%r37, %f26;
	shfl.sync.down.b32	%r38|%p16, %r37, 1, 31, %r7;
	mov.b32 	%f27, %r38;
	add.f32 	%f5, %f26, %f27;
	setp.ne.s32 	%p17, %r1, 0;
	@%p17 bra 	$L__BB121_8;
	cvta.to.global.u64 	%rd6, %rd3;
	mul.wide.u32 	%rd7, %r2, 4;
	add.s64 	%rd8, %rd6, %rd7;
	st.global.f32 	[%rd8], %f5;
$L__BB121_8:
	ret;

}
	// .globl	_Z7reduce7IfLj64ELb0EEvPKT_PS0_j
.visible .entry _Z7reduce7IfLj64ELb0EEvPKT_PS0_j(
	.param .u64 .ptr .align 1 _Z7reduce7IfLj64ELb0EEvPKT_PS0_j_param_0,
	.param .u64 .ptr .align 1 _Z7reduce7IfLj64ELb0EEvPKT_PS0_j_param_1,
	.param .u32 _Z7reduce7IfLj64ELb0EEvPKT_PS0_j_param_2
)
{
	.reg .pred 	%p<18>;
	.reg .b32 	%r<40>;
	.reg .b32 	%f<30>;
	.reg .b64 	%rd<9>;

	ld.param.u64 	%rd2, [_Z7reduce7IfLj64ELb0EEvPKT_PS0_j_param_0];
	ld.param.u64 	%rd3, [_Z7reduce7IfLj64ELb0EEvPKT_PS0_j_param_1];
	ld.param.u32 	%r8, [_Z7reduce7IfLj64ELb0EEvPKT_PS0_j_param_2];
	mov.u32 	%r1, %tid.x;
	mov.u32 	%r2, %ctaid.x;
	shl.b32 	%r9, %r2, 6;
	add.s32 	%r39, %r9, %r1;
	setp.ge.u32 	%p1, %r39, %r8;
	mov.f32 	%f29, 0f00000000;
	@%p1 bra 	$L__BB122_3;
	mov.u32 	%r10, %nctaid.x;
	shl.b32 	%r4, %r10, 6;
	cvta.to.global.u64 	%rd1, %rd2;
	mov.f32 	%f29, 0f00000000;
$L__BB122_2:
	mul.wide.u32 	%rd4, %r39, 4;
	add.s64 	%rd5, %rd1, %rd4;
	ld.global.nc.f32 	%f8, [%rd5];
	add.f32 	%f29, %f29, %f8;
	add.s32 	%r39, %r39, %r4;
	setp.lt.u32 	%p2, %r39, %r8;
	@%p2 bra 	$L__BB122_2;
$L__BB122_3:
	mov.b32 	%r11, %f29;
	shfl.sync.down.b32	%r12|%p3, %r11, 16, 31, -1;
	mov.b32 	%f9, %r12;
	add.f32 	%f10, %f29, %f9;
	mov.b32 	%r13, %f10;
	shfl.sync.down.b32	%r14|%p4, %r13, 8, 31, -1;
	mov.b32 	%f11, %r14;
	add.f32 	%f12, %f10, %f11;
	mov.b32 	%r15, %f12;
	shfl.sync.down.b32	%r16|%p5, %r15, 4, 31, -1;
	mov.b32 	%f13, %r16;
	add.f32 	%f14, %f12, %f13;
	mov.b32 	%r17, %f14;
	shfl.sync.down.b32	%r18|%p6, %r17, 2, 31, -1;
	mov.b32 	%f15, %r18;
	add.f32 	%f16, %f14, %f15;
	mov.b32 	%r19, %f16;
	shfl.sync.down.b32	%r20|%p7, %r19, 1, 31, -1;
	mov.b32 	%f17, %r20;
	add.f32 	%f4, %f16, %f17;
	and.b32  	%r21, %r1, 31;
	setp.ne.s32 	%p8, %r21, 0;
	@%p8 bra 	$L__BB122_5;
	shr.u32 	%r22, %r1, 3;
	mov.u32 	%r23, __smem;
	add.s32 	%r24, %r23, %r22;
	st.shared.f32 	[%r24], %f4;
$L__BB122_5:
	bar.sync 	0;
	setp.gt.u32 	%p9, %r1, 1;
	setp.lt.u32 	%p10, %r1, 2;
	mov.b32 	%r25, -1;
	vote.sync.ballot.b32 	%r7, %p10, %r25;
	@%p9 bra 	$L__BB122_8;
	shl.b32 	%r26, %r1, 2;
	mov.u32 	%r27, __smem;
	add.s32 	%r28, %r27, %r26;
	ld.shared.f32 	%f18, [%r28];
	mov.b32 	%r29, %f18;
	shfl.sync.down.b32	%r30|%p12, %r29, 16, 31, %r7;
	mov.b32 	%f19, %r30;
	add.f32 	%f20, %f18, %f19;
	mov.b32 	%r31, %f20;
	shfl.sync.down.b32	%r32|%p13, %r31, 8, 31, %r7;
	mov.b32 	%f21, %r32;
	add.f32 	%f22, %f20, %f21;
	mov.b32 	%r33, %f22;
	shfl.sync.down.b32	%r34|%p14, %r33, 4, 31, %r7;
	mov.b32 	%f23, %r34;
	add.f32 	%f24, %f22, %f23;
	mov.b32 	%r35, %f24;
	shfl.sync.down.b32	%r36|%p15, %r35, 2, 31, %r7;
	mov.b32 	%f25, %r36;
	add.f32 	%f26, %f24, %f25;
	mov.b32 	%r37, %f26;
	shfl.sync.down.b32	%r38|%p16, %r37, 1, 31, %r7;
	mov.b32 	%f27, %r38;
	add.f32 	%f5, %f26, %f27;
	setp.ne.s32 	%p17, %r1, 0;
	@%p17 bra 	$L__BB122_8;
	cvta.to.global.u64 	%rd6, %rd3;
	mul.wide.u32 	%rd7, %r2, 4;
	add.s64 	%rd8, %rd6, %rd7;
	st.global.f32 	[%rd8], %f5;
$L__BB122_8:
	ret;

}
	// .globl	_Z7reduce7IfLj32ELb0EEvPKT_PS0_j
.visible .entry _Z7reduce7IfLj32ELb0EEvPKT_PS0_j(
	.param .u64 .ptr .align 1 _Z7reduce7IfLj32ELb0EEvPKT_PS0_j_param_0,
	.param .u64 .ptr .align 1 _Z7reduce7IfLj32ELb0EEvPKT_PS0_j_param_1,
	.param .u32 _Z7reduce7IfLj32ELb0EEvPKT_PS0_j_param_2
)
{
	.reg .pred 	%p<17>;
	.reg .b32 	%r<37>;
	.reg .b32 	%f<30>;
	.reg .b64 	%rd<9>;

	ld.param.u64 	%rd2, [_Z7reduce7IfLj32ELb0EEvPKT_PS0_j_param_0];
	ld.param.u64 	%rd3, [_Z7reduce7IfLj32ELb0EEvPKT_PS0_j_param_1];
	ld.param.u32 	%r8, [_Z7reduce7IfLj32ELb0EEvPKT_PS0_j_param_2];
	mov.u32 	%r1, %tid.x;
	mov.u32 	%r2, %ctaid.x;
	shl.b32 	%r9, %r2, 5;
	add.s32 	%r36, %r9, %r1;
	setp.ge.u32 	%p1, %r36, %r8;
	mov.f32 	%f29, 0f00000000;
	@%p1 bra 	$L__BB123_3;
	mov.u32 	%r10, %nctaid.x;
	shl.b32 	%r4, %r10, 5;
	cvta.to.global.u64 	%rd1, %rd2;
	mov.f32 	%f29, 0f00000000;
$L__BB123_2:
	mul.wide.u32 	%rd4, %r36, 4;
	add.s64 	%rd5, %rd1, %rd4;
	ld.global.nc.f32 	%f7, [%rd5];
	add.f32 	%f29, %f29, %f7;
	add.s32 	%r36, %r36, %r4;
	setp.lt.u32 	%p2, %r36, %r8;
	@%p2 bra 	$L__BB123_2;
$L__BB123_3:
	mov.b32 	%r11, %f29;
	shfl.sync.down.b32	%r12|%p3, %r11, 16, 31, -1;
	mov.b32 	%f8, %r12;
	add.f32 	%f9, %f29, %f8;
	mov.b32 	%r13, %f9;
	shfl.sync.down.b32	%r14|%p4, %r13, 8, 31, -1;
	mov.b32 	%f10, %r14;
	add.f32 	%f11, %f9, %f10;
	mov.b32 	%r15, %f11;
	shfl.sync.down.b32	%r16|%p5, %r15, 4, 31, -1;
	mov.b32 	%f12, %r16;
	add.f32 	%f13, %f11, %f12;
	mov.b32 	%r17, %f13;
	shfl.sync.down.b32	%r18|%p6, %r17, 2, 31, -1;
	mov.b32 	%f14, %r18;
	add.f32 	%f15, %f13, %f14;
	mov.b32 	%r19, %f15;
	shfl.sync.down.b32	%r20|%p7, %r19, 1, 31, -1;
	mov.b32 	%f16, %r20;
	add.f32 	%f4, %f15, %f16;
	and.b32  	%r21, %r1, 31;
	setp.ne.s32 	%p8, %r21, 0;
	@%p8 bra 	$L__BB123_5;
	shr.u32 	%r22, %r1, 3;
	mov.u32 	%r23, __smem;
	add.s32 	%r24, %r23, %r22;
	st.shared.f32 	[%r24], %f4;
$L__BB123_5:
	bar.sync 	0;
	setp.ne.s32 	%p9, %r1, 0;
	setp.eq.s32 	%p10, %r1, 0;
	mov.b32 	%r25, -1;
	vote.sync.ballot.b32 	%r7, %p10, %r25;
	@%p9 bra 	$L__BB123_7;
	ld.shared.f32 	%f17, [__smem];
	mov.b32 	%r26, %f17;
	shfl.sync.down.b32	%r27|%p12, %r26, 16, 31, %r7;
	mov.b32 	%f18, %r27;
	add.f32 	%f19, %f17, %f18;
	mov.b32 	%r28, %f19;
	shfl.sync.down.b32	%r29|%p13, %r28, 8, 31, %r7;
	mov.b32 	%f20, %r29;
	add.f32 	%f21, %f19, %f20;
	mov.b32 	%r30, %f21;
	shfl.sync.down.b32	%r31|%p14, %r30, 4, 31, %r7;
	mov.b32 	%f22, %r31;
	add.f32 	%f23, %f21, %f22;
	mov.b32 	%r32, %f23;
	shfl.sync.down.b32	%r33|%p15, %r32, 2, 31, %r7;
	mov.b32 	%f24, %r33;
	add.f32 	%f25, %f23, %f24;
	mov.b32 	%r34, %f25;
	shfl.sync.down.b32	%r35|%p16, %r34, 1, 31, %r7;
	mov.b32 	%f26, %r35;
	add.f32 	%f27, %f25, %f26;
	cvta.to.global.u64 	%rd6, %rd3;
	mul.wide.u32 	%rd7, %r2, 4;
	add.s64 	%rd8, %rd6, %rd7;
	st.global.f32 	[%rd8], %f27;
$L__BB123_7:
	ret;

}
	// .globl	_Z7reduce7IfLj16ELb0EEvPKT_PS0_j
.visible .entry _Z7reduce7IfLj16ELb0EEvPKT_PS0_j(
	.param .u64 .ptr .align 1 _Z7reduce7IfLj16ELb0EEvPKT_PS0_j_param_0,
	.param .u64 .ptr .align 1 _Z7reduce7IfLj16ELb0EEvPKT_PS0_j_param_1,
	.param .u32 _Z7reduce7IfLj16ELb0EEvPKT_PS0_j_param_2
)
{
	.reg .pred 	%p<17>;
	.reg .b32 	%r<37>;
	.reg .b32 	%f<30>;
	.reg .b64 	%rd<9>;

	ld.param.u64 	%rd2, [_Z7reduce7IfLj16ELb0EEvPKT_PS0_j_param_0];
	ld.param.u64 	%rd3, [_Z7reduce7IfLj16ELb0EEvPKT_PS0_j_param_1];
	ld.param.u32 	%r8, [_Z7reduce7IfLj16ELb0EEvPKT_PS0_j_param_2];
	mov.u32 	%r1, %tid.x;
	mov.u32 	%r2, %ctaid.x;
	shl.b32 	%r9, %r2, 4;
	add.s32 	%r36, %r9, %r1;
	setp.ge.u32 	%p1, %r36, %r8;
	mov.f32 	%f29, 0f00000000;
	@%p1 bra 	$L__BB124_3;
	mov.u32 	%r10, %nctaid.x;
	shl.b32 	%r4, %r10, 4;
	cvta.to.global.u64 	%rd1, %rd2;
	mov.f32 	%f29, 0f00000000;
$L__BB124_2:
	mul.wide.u32 	%rd4, %r36, 4;
	add.s64 	%rd5, %rd1, %rd4;
	ld.global.nc.f32 	%f7, [%rd5];
	add.f32 	%f29, %f29, %f7;
	add.s32 	%r36, %r36, %r4;
	setp.lt.u32 	%p2, %r36, %r8;
	@%p2 bra 	$L__BB124_2;
$L__BB124_3:
	mov.b32 	%r11, %f29;
	shfl.sync.down.b32	%r12|%p3, %r11, 16, 31, 65535;
	mov.b32 	%f8, %r12;
	add.f32 	%f9, %f29, %f8;
	mov.b32 	%r13, %f9;
	shfl.sync.down.b32	%r14|%p4, %r13, 8, 31, 65535;
	mov.b32 	%f10, %r14;
	add.f32 	%f11, %f9, %f10;
	mov.b32 	%r15, %f11;
	shfl.sync.down.b32	%r16|%p5, %r15, 4, 31, 65535;
	mov.b32 	%f12, %r16;
	add.f32 	%f13, %f11, %f12;
	mov.b32 	%r17, %f13;
	shfl.sync.down.b32	%r18|%p6, %r17, 2, 31, 65535;
	mov.b32 	%f14, %r18;
	add.f32 	%f15, %f13, %f14;
	mov.b32 	%r19, %f15;
	shfl.sync.down.b32	%r20|%p7, %r19, 1, 31, 65535;
	mov.b32 	%f16, %r20;
	add.f32 	%f4, %f15, %f16;
	and.b32  	%r21, %r1, 31;
	setp.ne.s32 	%p8, %r21, 0;
	@%p8 bra 	$L__BB124_5;
	shr.u32 	%r22, %r1, 3;
	mov.u32 	%r23, __smem;
	add.s32 	%r24, %r23, %r22;
	st.shared.f32 	[%r24], %f4;
$L__BB124_5:
	bar.sync 	0;
	setp.ne.s32 	%p9, %r1, 0;
	setp.eq.s32 	%p10, %r1, 0;
	mov.b32 	%r25, 65535;
	vote.sync.ballot.b32 	%r7, %p10, %r25;
	@%p9 bra 	$L__BB124_7;
	ld.shared.f32 	%f17, [__smem];
	mov.b32 	%r26, %f17;
	shfl.sync.down.b32	%r27|%p12, %r26, 16, 31, %r7;
	mov.b32 	%f18, %r27;
	add.f32 	%f19, %f17, %f18;
	mov.b32 	%r28, %f19;
	shfl.sync.down.b32	%r29|%p13, %r28, 8, 31, %r7;
	mov.b32 	%f20, %r29;
	add.f32 	%f21, %f19, %f20;
	mov.b32 	%r30, %f21;
	shfl.sync.down.b32	%r31|%p14, %r30, 4, 31, %r7;
	mov.b32 	%f22, %r31;
	add.f32 	%f23, %f21, %f22;
	mov.b32 	%r32, %f23;
	shfl.sync.down.b32	%r33|%p15, %r32, 2, 31, %r7;
	mov.b32 	%f24, %r33;
	add.f32 	%f25, %f23, %f24;
	mov.b32 	%r34, %f25;
	shfl.sync.down.b32	%r35|%p16, %r34, 1, 31, %r7;
	mov.b32 	%f26, %r35;
	add.f32 	%f27, %f25, %f26;
	cvta.to.global.u64 	%rd6, %rd3;
	mul.wide.u32 	%rd7, %r2, 4;
	add.s64 	%rd8, %rd6, %rd7;
	st.global.f32 	[%rd8], %f27;
$L__BB124_7:
	ret;

}
	// .globl	_Z7reduce7IfLj8ELb0EEvPKT_PS0_j
.visible .entry _Z7reduce7IfLj8ELb0EEvPKT_PS0_j(
	.param .u64 .ptr .align 1 _Z7reduce7IfLj8ELb0EEvPKT_PS0_j_param_0,
	.param .u64 .ptr .align 1 _Z7reduce7IfLj8ELb0EEvPKT_PS0_j_param_1,
	.param .u32 _Z7reduce7IfLj8ELb0EEvPKT_PS0_j_param_2
)
{
	.reg .pred 	%p<17>;
	.reg .b32 	%r<37>;
	.reg .b32 	%f<30>;
	.reg .b64 	%rd<9>;

	ld.param.u64 	%rd2, [_Z7reduce7IfLj8ELb0EEvPKT_PS0_j_param_0];
	ld.param.u64 	%rd3, [_Z7reduce7IfLj8ELb0EEvPKT_PS0_j_param_1];
	ld.param.u32 	%r8, [_Z7reduce7IfLj8ELb0EEvPKT_PS0_j_param_2];
	mov.u32 	%r1, %tid.x;
	mov.u32 	%r2, %ctaid.x;
	shl.b32 	%r9, %r2, 3;
	add.s32 	%r36, %r9, %r1;
	setp.ge.u32 	%p1, %r36, %r8;
	mov.f32 	%f29, 0f00000000;
	@%p1 bra 	$L__BB125_3;
	mov.u32 	%r10, %nctaid.x;
	shl.b32 	%r4, %r10, 3;
	cvta.to.global.u64 	%rd1, %rd2;
	mov.f32 	%f29, 0f00000000;
$L__BB125_2:
	mul.wide.u32 	%rd4, %r36, 4;
	add.s64 	%rd5, %rd1, %rd4;
	ld.global.nc.f32 	%f7, [%rd5];
	add.f32 	%f29, %f29, %f7;
	add.s32 	%r36, %r36, %r4;
	setp.lt.u32 	%p2, %r36, %r8;
	@%p2 bra 	$L__BB125_2;
$L__BB125_3:
	mov.b32 	%r11, %f29;
	shfl.sync.down.b32	%r12|%p3, %r11, 16, 31, 255;
	mov.b32 	%f8, %r12;
	add.f32 	%f9, %f29, %f8;
	mov.b32 	%r13, %f9;
	shfl.sync.down.b32	%r14|%p4, %r13, 8, 31, 255;
	mov.b32 	%f10, %r14;
	add.f32 	%f11, %f9, %f10;
	mov.b32 	%r15, %f11;
	shfl.sync.down.b32	%r16|%p5, %r15, 4, 31, 255;
	mov.b32 	%f12, %r16;
	add.f32 	%f13, %f11, %f12;
	mov.b32 	%r17, %f13;
	shfl.sync.down.b32	%r18|%p6, %r17, 2, 31, 255;
	mov.b32 	%f14, %r18;
	add.f32 	%f15, %f13, %f14;
	mov.b32 	%r19, %f15;
	shfl.sync.down.b32	%r20|%p7, %r19, 1, 31, 255;
	mov.b32 	%f16, %r20;
	add.f32 	%f4, %f15, %f16;
	and.b32  	%r21, %r1, 31;
	setp.ne.s32 	%p8, %r21, 0;
	@%p8 bra 	$L__BB125_5;
	shr.u32 	%r22, %r1, 3;
	mov.u32 	%r23, __smem;
	add.s32 	%r24, %r23, %r22;
	st.shared.f32 	[%r24], %f4;
$L__BB125_5:
	bar.sync 	0;
	setp.ne.s32 	%p9, %r1, 0;
	setp.eq.s32 	%p10, %r1, 0;
	mov.b32 	%r25, 255;
	vote.sync.ballot.b32 	%r7, %p10, %r25;
	@%p9 bra 	$L__BB125_7;
	ld.shared.f32 	%f17, [__smem];
	mov.b32 	%r26, %f17;
	shfl.sync.down.b32	%r27|%p12, %r26, 16, 31, %r7;
	mov.b32 	%f18, %r27;
	add.f32 	%f19, %f17, %f18;
	mov.b32 	%r28, %f19;
	shfl.sync.down.b32	%r29|%p13, %r28, 8, 31, %r7;
	mov.b32 	%f20, %r29;
	add.f32 	%f21, %f19, %f20;
	mov.b32 	%r30, %f21;
	shfl.sync.down.b32	%r31|%p14, %r30, 4, 31, %r7;
	mov.b32 	%f22, %r31;
	add.f32 	%f23, %f21, %f22;
	mov.b32 	%r32, %f23;
	shfl.sync.down.b32	%r33|%p15, %r32, 2, 31, %r7;
	mov.b32 	%f24, %r33;
	add.f32 	%f25, %f23, %f24;
	mov.b32 	%r34, %f25;
	shfl.sync.down.b32	%r35|%p16, %r34, 1, 31, %r7;
	mov.b32 	%f26, %r35;
	add.f32 	%f27, %f25, %f26;
	cvta.to.global.u64 	%rd6, %rd3;
	mul.wide.u32 	%rd7, %r2, 4;
	add.s64 	%rd8, %rd6, %rd7;
	st.global.f32 	[%rd8], %f27;
$L__BB125_7:
	ret;

}
	// .globl	_Z7reduce7IfLj4ELb0EEvPKT_PS0_j
.visible .entry _Z7reduce7IfLj4ELb0EEvPKT_PS0_j(
	.param .u64 .ptr .align 1 _Z7reduce7IfLj4ELb0EEvPKT_PS0_j_param_0,
	.param .u64 .ptr .align 1 _Z7reduce7IfLj4ELb0EEvPKT_PS0_j_param_1,
	.param .u32 _Z7reduce7IfLj4ELb0EEvPKT_PS0_j_param_2
)
{
	.reg .pred 	%p<17>;
	.reg .b32 	%r<37>;
	.reg .b32 	%f<30>;
	.reg .b64 	%rd<9>;

	ld.param.u64 	%rd2, [_Z7reduce7IfLj4ELb0EEvPKT_PS0_j_param_0];
	ld.param.u64 	%rd3, [_Z7reduce7IfLj4ELb0EEvPKT_PS0_j_param_1];
	ld.param.u32 	%r8, [_Z7reduce7IfLj4ELb0EEvPKT_PS0_j_param_2];
	mov.u32 	%r1, %tid.x;
	mov.u32 	%r2, %ctaid.x;
	shl.b32 	%r9, %r2, 2;
	add.s32 	%r36, %r9, %r1;
	setp.ge.u32 	%p1, %r36, %r8;
	mov.f32 	%f29, 0f00000000;
	@%p1 bra 	$L__BB126_3;
	mov.u32 	%r10, %nctaid.x;
	shl.b32 	%r4, %r10, 2;
	cvta.to.global.u64 	%rd1, %rd2;
	mov.f32 	%f29, 0f00000000;
$L__BB126_2:
	mul.wide.u32 	%rd4, %r36, 4;
	add.s64 	%rd5, %rd1, %rd4;
	ld.global.nc.f32 	%f7, [%rd5];
	add.f32 	%f29, %f29, %f7;
	add.s32 	%r36, %r36, %r4;
	setp.lt.u32 	%p2, %r36, %r8;
	@%p2 bra 	$L__BB126_2;
$L__BB126_3:
	mov.b32 	%r11, %f29;
	shfl.sync.down.b32	%r12|%p3, %r11, 16, 31, 15;
	mov.b32 	%f8, %r12;
	add.f32 	%f9, %f29, %f8;
	mov.b32 	%r13, %f9;
	shfl.sync.down.b32	%r14|%p4, %r13, 8, 31, 15;
	mov.b32 	%f10, %r14;
	add.f32 	%f11, %f9, %f10;
	mov.b32 	%r15, %f11;
	shfl.sync.down.b32	%r16|%p5, %r15, 4, 31, 15;
	mov.b32 	%f12, %r16;
	add.f32 	%f13, %f11, %f12;
	mov.b32 	%r17, %f13;
	shfl.sync.down.b32	%r18|%p6, %r17, 2, 31, 15;
	mov.b32 	%f14, %r18;
	add.f32 	%f15, %f13, %f14;
	mov.b32 	%r19, %f15;
	shfl.sync.down.b32	%r20|%p7, %r19, 1, 31, 15;
	mov.b32 	%f16, %r20;
	add.f32 	%f4, %f15, %f16;
	and.b32  	%r21, %r1, 31;
	setp.ne.s32 	%p8, %r21, 0;
	@%p8 bra 	$L__BB126_5;
	shr.u32 	%r22, %r1, 3;
	mov.u32 	%r23, __smem;
	add.s32 	%r24, %r23, %r22;
	st.shared.f32 	[%r24], %f4;
$L__BB126_5:
	bar.sync 	0;
	setp.ne.s32 	%p9, %r1, 0;
	setp.eq.s32 	%p10, %r1, 0;
	mov.b32 	%r25, 15;
	vote.sync.ballot.b32 	%r7, %p10, %r25;
	@%p9 bra 	$L__BB126_7;
	ld.shared.f32 	%f17, [__smem];
	mov.b32 	%r26, %f17;
	shfl.sync.down.b32	%r27|%p12, %r26, 16, 31, %r7;
	mov.b32 	%f18, %r27;
	add.f32 	%f19, %f17, %f18;
	mov.b32 	%r28, %f19;
	shfl.sync.down.b32	%r29|%p13, %r28, 8, 31, %r7;
	mov.b32 	%f20, %r29;
	add.f32 	%f21, %f19, %f20;
	mov.b32 	%r30, %f21;
	shfl.sync.down.b32	%r31|%p14, %r30, 4, 31, %r7;
	mov.b32 	%f22, %r31;
	add.f32 	%f23, %f21, %f22;
	mov.b32 	%r32, %f23;
	shfl.sync.down.b32	%r33|%p15, %r32, 2, 31, %r7;
	mov.b32 	%f24, %r33;
	add.f32 	%f25, %f23, %f24;
	mov.b32 	%r34, %f25;
	shfl.sync.down.b32	%r35|%p16, %r34, 1, 31, %r7;
	mov.b32 	%f26, %r35;
	add.f32 	%f27, %f25, %f26;
	cvta.to.global.u64 	%rd6, %rd3;
	mul.wide.u32 	%rd7, %r2, 4;
	add.s64 	%rd8, %rd6, %rd7;
	st.global.f32 	[%rd8], %f27;
$L__BB126_7:
	ret;

}
	// .globl	_Z7reduce7IfLj2ELb0EEvPKT_PS0_j
.visible .entry _Z7reduce7IfLj2ELb0EEvPKT_PS0_j(
	.param .u64 .ptr .align 1 _Z7reduce7IfLj2ELb0EEvPKT_PS0_j_param_0,
	.param .u64 .ptr .align 1 _Z7reduce7IfLj2ELb0EEvPKT_PS0_j_param_1,
	.param .u32 _Z7reduce7IfLj2ELb0EEvPKT_PS0_j_param_2
)
{
	.reg .pred 	%p<17>;
	.reg .b32 	%r<37>;
	.reg .b32 	%f<30>;
	.reg .b64 	%rd<9>;

	ld.param.u64 	%rd2, [_Z7reduce7IfLj2ELb0EEvPKT_PS0_j_param_0];
	ld.param.u64 	%rd3, [_Z7reduce7IfLj2ELb0EEvPKT_PS0_j_param_1];
	ld.param.u32 	%r8, [_Z7reduce7IfLj2ELb0EEvPKT_PS0_j_param_2];
	mov.u32 	%r1, %tid.x;
	mov.u32 	%r2, %ctaid.x;
	shl.b32 	%r9, %r2, 1;
	add.s32 	%r36, %r9, %r1;
	setp.ge.u32 	%p1, %r36, %r8;
	mov.f32 	%f29, 0f00000000;
	@%p1 bra 	$L__BB127_3;
	mov.u32 	%r10, %nctaid.x;
	shl.b32 	%r4, %r10, 1;
	cvta.to.global.u64 	%rd1, %rd2;
	mov.f32 	%f29, 0f00000000;
$L__BB127_2:
	mul.wide.u32 	%rd4, %r36, 4;
	add.s64 	%rd5, %rd1, %rd4;
	ld.global.nc.f32 	%f7, [%rd5];
	add.f32 	%f29, %f29, %f7;
	add.s32 	%r36, %r36, %r4;
	setp.lt.u32 	%p2, %r36, %r8;
	@%p2 bra 	$L__BB127_2;
$L__BB127_3:
	mov.b32 	%r11, %f29;
	shfl.sync.down.b32	%r12|%p3, %r11, 16, 31, 3;
	mov.b32 	%f8, %r12;
	add.f32 	%f9, %f29, %f8;
	mov.b32 	%r13, %f9;
	shfl.sync.down.b32	%r14|%p4, %r13, 8, 31, 3;
	mov.b32 	%f10, %r14;
	add.f32 	%f11, %f9, %f10;
	mov.b32 	%r15, %f11;
	shfl.sync.down.b32	%r16|%p5, %r15, 4, 31, 3;
	mov.b32 	%f12, %r16;
	add.f32 	%f13, %f11, %f12;
	mov.b32 	%r17, %f13;
	shfl.sync.down.b32	%r18|%p6, %r17, 2, 31, 3;
	mov.b32 	%f14, %r18;
	add.f32 	%f15, %f13, %f14;
	mov.b32 	%r19, %f15;
	shfl.sync.down.b32	%r20|%p7, %r19, 1, 31, 3;
	mov.b32 	%f16, %r20;
	add.f32 	%f4, %f15, %f16;
	and.b32  	%r21, %r1, 31;
	setp.ne.s32 	%p8, %r21, 0;
	@%p8 bra 	$L__BB127_5;
	shr.u32 	%r22, %r1, 3;
	mov.u32 	%r23, __smem;
	add.s32 	%r24, %r23, %r22;
	st.shared.f32 	[%r24], %f4;
$L__BB127_5:
	bar.sync 	0;
	setp.ne.s32 	%p9, %r1, 0;
	setp.eq.s32 	%p10, %r1, 0;
	mov.b32 	%r25, 3;
	vote.sync.ballot.b32 	%r7, %p10, %r25;
	@%p9 bra 	$L__BB127_7;
	ld.shared.f32 	%f17, [__smem];
	mov.b32 	%r26, %f17;
	shfl.sync.down.b32	%r27|%p12, %r26, 16, 31, %r7;
	mov.b32 	%f18, %r27;
	add.f32 	%f19, %f17, %f18;
	mov.b32 	%r28, %f19;
	shfl.sync.down.b32	%r29|%p13, %r28, 8, 31, %r7;
	mov.b32 	%f20, %r29;
	add.f32 	%f21, %f19, %f20;
	mov.b32 	%r30, %f21;
	shfl.sync.down.b32	%r31|%p14, %r30, 4, 31, %r7;
	mov.b32 	%f22, %r31;
	add.f32 	%f23, %f21, %f22;
	mov.b32 	%r32, %f23;
	shfl.sync.down.b32	%r33|%p15, %r32, 2, 31, %r7;
	mov.b32 	%f24, %r33;
	add.f32 	%f25, %f23, %f24;
	mov.b32 	%r34, %f25;
	shfl.sync.down.b32	%r35|%p16, %r34, 1, 31, %r7;
	mov.b32 	%f26, %r35;
	add.f32 	%f27, %f25, %f26;
	cvta.to.global.u64 	%rd6, %rd3;
	mul.wide.u32 	%rd7, %r2, 4;
	add.s64 	%rd8, %rd6, %rd7;
	st.global.f32 	[%rd8], %f27;
$L__BB127_7:
	ret;

}
	// .globl	_Z7reduce7IfLj1ELb0EEvPKT_PS0_j
.visible .entry _Z7reduce7IfLj1ELb0EEvPKT_PS0_j(
	.param .u64 .ptr .align 1 _Z7reduce7IfLj1ELb0EEvPKT_PS0_j_param_0,
	.param .u64 .ptr .align 1 _Z7reduce7IfLj1ELb0EEvPKT_PS0_j_param_1,
	.param .u32 _Z7reduce7IfLj1ELb0EEvPKT_PS0_j_param_2
)
{
	.reg .pred 	%p<17>;
	.reg .b32 	%r<35>;
	.reg .b32 	%f<30>;
	.reg .b64 	%rd<9>;

	ld.param.u64 	%rd2, [_Z7reduce7IfLj1ELb0EEvPKT_PS0_j_param_0];
	ld.param.u64 	%rd3, [_Z7reduce7IfLj1ELb0EEvPKT_PS0_j_param_1];
	ld.param.u32 	%r8, [_Z7reduce7IfLj1ELb0EEvPKT_PS0_j_param_2];
	mov.u32 	%r1, %tid.x;
	mov.u32 	%r2, %ctaid.x;
	add.s32 	%r34, %r2, %r1;
	setp.ge.u32 	%p1, %r34, %r8;
	mov.f32 	%f29, 0f00000000;
	@%p1 bra 	$L__BB128_3;
	mov.u32 	%r4, %nctaid.x;
	cvta.to.global.u64 	%rd1, %rd2;
	mov.f32 	%f29, 0f00000000;
$L__BB128_2:
	mul.wide.u32 	%rd4, %r34, 4;
	add.s64 	%rd5, %rd1, %rd4;
	ld.global.nc.f32 	%f7, [%rd5];
	add.f32 	%f29, %f29, %f7;
	add.s32 	%r34, %r34, %r4;
	setp.lt.u32 	%p2, %r34, %r8;
	@%p2 bra 	$L__BB128_2;
$L__BB128_3:
	mov.b32 	%r9, %f29;
	shfl.sync.down.b32	%r10|%p3, %r9, 16, 31, 1;
	mov.b32 	%f8, %r10;
	add.f32 	%f9, %f29, %f8;
	mov.b32 	%r11, %f9;
	shfl.sync.down.b32	%r12|%p4, %r11, 8, 31, 1;
	mov.b32 	%f10, %r12;
	add.f32 	%f11, %f9, %f10;
	mov.b32 	%r13, %f11;
	shfl.sync.down.b32	%r14|%p5, %r13, 4, 31, 1;
	mov.b32 	%f12, %r14;
	add.f32 	%f13, %f11, %f12;
	mov.b32 	%r15, %f13;
	shfl.sync.down.b32	%r16|%p6, %r15, 2, 31, 1;
	mov.b32 	%f14, %r16;
	add.f32 	%f15, %f13, %f14;
	mov.b32 	%r17, %f15;
	shfl.sync.down.b32	%r18|%p7, %r17, 1, 31, 1;
	mov.b32 	%f16, %r18;
	add.f32 	%f4, %f15, %f16;
	and.b32  	%r19, %r1, 31;
	setp.ne.s32 	%p8, %r19, 0;
	@%p8 bra 	$L__BB128_5;
	shr.u32 	%r20, %r1, 3;
	mov.u32 	%r21, __smem;
	add.s32 	%r22, %r21, %r20;
	st.shared.f32 	[%r22], %f4;
$L__BB128_5:
	bar.sync 	0;
	setp.ne.s32 	%p9, %r1, 0;
	setp.eq.s32 	%p10, %r1, 0;
	mov.b32 	%r23, 1;
	vote.sync.ballot.b32 	%r7, %p10, %r23;
	@%p9 bra 	$L__BB128_7;
	ld.shared.f32 	%f17, [__smem];
	mov.b32 	%r24, %f17;
	shfl.sync.down.b32	%r25|%p12, %r24, 16, 31, %r7;
	mov.b32 	%f18, %r25;
	add.f32 	%f19, %f17, %f18;
	mov.b32 	%r26, %f19;
	shfl.sync.down.b32	%r27|%p13, %r26, 8, 31, %r7;
	mov.b32 	%f20, %r27;
	add.f32 	%f21, %f19, %f20;
	mov.b32 	%r28, %f21;
	shfl.sync.down.b32	%r29|%p14, %r28, 4, 31, %r7;
	mov.b32 	%f22, %r29;
	add.f32 	%f23, %f21, %f22;
	mov.b32 	%r30, %f23;
	shfl.sync.down.b32	%r31|%p15, %r30, 2, 31, %r7;
	mov.b32 	%f24, %r31;
	add.f32 	%f25, %f23, %f24;
	mov.b32 	%r32, %f25;
	shfl.sync.down.b32	%r33|%p16, %r32, 1, 31, %r7;
	mov.b32 	%f26, %r33;
	add.f32 	%f27, %f25, %f26;
	cvta.to.global.u64 	%rd6, %rd3;
	mul.wide.u32 	%rd7, %r2, 4;
	add.s64 	%rd8, %rd6, %rd7;
	st.global.f32 	[%rd8], %f27;
$L__BB128_7:
	ret;

}
	// .globl	_Z9cg_reduceIfEvPT_S1_j
.visible .entry _Z9cg_reduceIfEvPT_S1_j(
	.param .u64 .ptr .align 1 _Z9cg_reduceIfEvPT_S1_j_param_0,
	.param .u64 .ptr .align 1 _Z9cg_reduceIfEvPT_S1_j_param_1,
	.param .u32 _Z9cg_reduceIfEvPT_S1_j_param_2
)
{
	.reg .pred 	%p<13>;
	.reg .b32 	%r<38>;
	.reg .b32 	%f<27>;
	.reg .b64 	%rd<9>;

	ld.param.u64 	%rd2, [_Z9cg_reduceIfEvPT_S1_j_param_0];
	ld.param.u64 	%rd3, [_Z9cg_reduceIfEvPT_S1_j_param_1];
	ld.param.u32 	%r11, [_Z9cg_reduceIfEvPT_S1_j_param_2];
	mov.u32 	%r12, %tid.x;
	mov.u32 	%r13, %tid.y;
	mov.u32 	%r14, %tid.z;
	mov.u32 	%r15, %ntid.x;
	mov.u32 	%r16, %ntid.y;
	mad.lo.s32 	%r17, %r14, %r16, %r13;
	mad.lo.s32 	%r1, %r17, %r15, %r12;
	mul.lo.s32 	%r18, %r15, %r16;
	mov.u32 	%r19, %ntid.z;
	mul.lo.s32 	%r37, %r18, %r19;
	mov.u32 	%r3, %ctaid.x;
	mad.lo.s32 	%r36, %r37, %r3, %r1;
	setp.ge.u32 	%p1, %r36, %r11;
	mov.f32 	%f25, 0f00000000;
	@%p1 bra 	$L__BB129_3;
	mov.u32 	%r20, %nctaid.x;
	mul.lo.s32 	%r5, %r37, %r20;
	cvta.to.global.u64 	%rd1, %rd2;
	mov.f32 	%f25, 0f00000000;
$L__BB129_2:
	mul.wide.u32 	%rd4, %r36, 4;
	add.s64 	%rd5, %rd1, %rd4;
	ld.global.f32 	%f11, [%rd5];
	add.f32 	%f25, %f25, %f11;
	add.s32 	%r36, %r36, %r5;
	setp.lt.u32 	%p2, %r36, %r11;
	@%p2 bra 	$L__BB129_2;
$L__BB129_3:
	shl.b32 	%r21, %r1, 2;
	mov.u32 	%r22, __smem;
	add.s32 	%r8, %r22, %r21;
	st.shared.f32 	[%r8], %f25;
	setp.lt.u32 	%p3, %r37, 64;
	@%p3 bra 	$L__BB129_7;
$L__BB129_4:
	shr.u32 	%r10, %r37, 1;
	barrier.sync 	0;
	setp.ge.u32 	%p4, %r1, %r10;
	@%p4 bra 	$L__BB129_6;
	shl.b32 	%r23, %r10, 2;
	add.s32 	%r24, %r8, %r23;
	ld.shared.f32 	%f12, [%r24];
	add.f32 	%f25, %f25, %f12;
	st.shared.f32 	[%r8], %f25;
$L__BB129_6:
	setp.gt.u32 	%p5, %r37, 127;
	mov.u32 	%r37, %r10;
	@%p5 bra 	$L__BB129_4;
$L__BB129_7:
	barrier.sync 	0;
	and.b32  	%r25, %r1, 2097120;
	setp.ne.s32 	%p6, %r25, 0;
	@%p6 bra 	$L__BB129_10;
	mov.b32 	%r26, %f25;
	shfl.sync.bfly.b32	%r27|%p7, %r26, 16, 31, -1;
	mov.b32 	%f13, %r27;
	add.f32 	%f14, %f25, %f13;
	mov.b32 	%r28, %f14;
	shfl.sync.bfly.b32	%r29|%p8, %r28, 8, 31, -1;
	mov.b32 	%f15, %r29;
	add.f32 	%f16, %f14, %f15;
	mov.b32 	%r30, %f16;
	shfl.sync.bfly.b32	%r31|%p9, %r30, 4, 31, -1;
	mov.b32 	%f17, %r31;
	add.f32 	%f18, %f16, %f17;
	mov.b32 	%r32, %f18;
	shfl.sync.bfly.b32	%r33|%p10, %r32, 2, 31, -1;
	mov.b32 	%f19, %r33;
	add.f32 	%f20, %f18, %f19;
	mov.b32 	%r34, %f20;
	shfl.sync.bfly.b32	%r35|%p11, %r34, 1, 31, -1;
	mov.b32 	%f21, %r35;
	add.f32 	%f8, %f20, %f21;
	setp.ne.s32 	%p12, %r1, 0;
	@%p12 bra 	$L__BB129_10;
	cvta.to.global.u64 	%rd6, %rd3;
	mul.wide.u32 	%rd7, %r3, 4;
	add.s64 	%rd8, %rd6, %rd7;
	st.global.f32 	[%rd8], %f8;
$L__BB129_10:
	ret;

}
	// .globl	_Z7reduce0IdEvPT_S1_j
.visible .entry _Z7reduce0IdEvPT_S1_j(
	.param .u64 .ptr .align 1 _Z7reduce0IdEvPT_S1_j_param_0,
	.param .u64 .ptr .align 1 _Z7reduce0IdEvPT_S1_j_param_1,
	.param .u32 _Z7reduce0IdEvPT_S1_j_param_2
)
{
	.reg .pred 	%p<6>;
	.reg .b32 	%r<17>;
	.reg .b64 	%rd<9>;
	.reg .b64 	%fd<9>;

	ld.param.u64 	%rd1, [_Z7reduce0IdEvPT_S1_j_param_0];
	ld.param.u64 	%rd2, [_Z7reduce0IdEvPT_S1_j_param_1];
	ld.param.u32 	%r8, [_Z7reduce0IdEvPT_S1_j_param_2];
	mov.u32 	%r1, %tid.x;
	mov.u32 	%r2, %ctaid.x;
	mov.u32 	%r3, %ntid.x;
	mad.lo.s32 	%r4, %r2, %r3, %r1;
	setp.ge.u32 	%p1, %r4, %r8;
	mov.f64 	%fd8, 0d0000000000000000;
	@%p1 bra 	$L__BB130_2;
	cvta.to.global.u64 	%rd3, %rd1;
	mul.wide.u32 	%rd4, %r4, 8;
	add.s64 	%rd5, %rd3, %rd4;
	ld.global.f64 	%fd8, [%rd5];
$L__BB130_2:
	shl.b32 	%r9, %r1, 3;
	mov.u32 	%r10, __smem_d;
	add.s32 	%r5, %r10, %r9;
	st.shared.f64 	[%r5], %fd8;
	barrier.sync 	0;
	setp.lt.u32 	%p2, %r3, 2;
	@%p2 bra 	$L__BB130_7;
	mov.b32 	%r16, 1;
$L__BB130_4:
	shl.b32 	%r7, %r16, 1;
	add.s32 	%r12, %r7, -1;
	and.b32  	%r13, %r12, %r1;
	setp.ne.s32 	%p3, %r13, 0;
	@%p3 bra 	$L__BB130_6;
	shl.b32 	%r14, %r16, 3;
	add.s32 	%r15, %r5, %r14;
	ld.shared.f64 	%fd4, [%r15];
	ld.shared.f64 	%fd5, [%r5];
	add.f64 	%fd6, %fd4, %fd5;
	st.shared.f64 	[%r5], %fd6;
$L__BB130_6:
	barrier.sync 	0;
	setp.lt.u32 	%p4, %r7, %r3;
	mov.u32 	%r16, %r7;
	@%p4 bra 	$L__BB130_4;
$L__BB130_7:
	setp.ne.s32 	%p5, %r1, 0;
	@%p5 bra 	$L__BB130_9;
	ld.shared.f64 	%fd7, [__smem_d];
	cvta.to.global.u64 	%rd6, %rd2;
	mul.wide.u32 	%rd7, %r2, 8;
	add.s64 	%rd8, %rd6, %rd7;
	st.global.f64 	[%rd8], %fd7;
$L__BB130_9:
	ret;

}
	// .globl	_Z7reduce1IdEvPT_S1_j
.visible .entry _Z7reduce1IdEvPT_S1_j(
	.param .u64 .ptr .align 1 _Z7reduce1IdEvPT_S1_j_param_0,
	.param .u64 .ptr .align 1 _Z7reduce1IdEvPT_S1_j_param_1,
	.param .u32 _Z7reduce1IdEvPT_S1_j_param_2
)
{
	.reg .pred 	%p<6>;
	.reg .b32 	%r<20>;
	.reg .b64 	%rd<9>;
	.reg .b64 	%fd<9>;

	ld.param.u64 	%rd1, [_Z7reduce1IdEvPT_S1_j_param_0];
	ld.param.u64 	%rd2, [_Z7reduce1IdEvPT_S1_j_param_1];
	ld.param.u32 	%r8, [_Z7reduce1IdEvPT_S1_j_param_2];
	mov.u32 	%r1, %tid.x;
	mov.u32 	%r2, %ctaid.x;
	mov.u32 	%r3, %ntid.x;
	mad.lo.s32 	%r4, %r2, %r3, %r1;
	setp.ge.u32 	%p1, %r4, %r8;
	mov.f64 	%fd8, 0d0000000000000000;
	@%p1 bra 	$L__BB131_2;
	cvta.to.global.u64 	%rd3, %rd1;
	mul.wide.u32 	%rd4, %r4, 8;
	add.s64 	%rd5, %rd3, %rd4;
	ld.global.f64 	%fd8, [%rd5];
$L__BB131_2:
	shl.b32 	%r9, %r1, 3;
	mov.u32 	%r10, __smem_d;
	add.s32 	%r11, %r10, %r9;
	st.shared.f64 	[%r11], %fd8;
	barrier.sync 	0;
	setp.lt.u32 	%p2, %r3, 2;
	@%p2 bra 	$L__BB131_7;
	mov.b32 	%r19, 1;
$L__BB131_4:
	shl.b32 	%r6, %r19, 1;
	mul.lo.s32 	%r7, %r6, %r1;
	setp.ge.u32 	%p3, %r7, %r3;
	@%p3 bra 	$L__BB131_6;
	add.s32 	%r13, %r7, %r19;
	shl.b32 	%r14, %r13, 3;
	add.s32 	%r16, %r10, %r14;
	ld.shared.f64 	%fd4, [%r16];
	shl.b32 	%r17, %r7, 3;
	add.s32 	%r18, %r10, %r17;
	ld.shared.f64 	%fd5, [%r18];
	add.f64 	%fd6, %fd4, %fd5;
	st.shared.f64 	[%r18], %fd6;
$L__BB131_6:
	barrier.sync 	0;
	setp.lt.u32 	%p4, %r6, %r3;
	mov.u32 	%r19, %r6;
	@%p4 bra 	$L__BB131_4;
$L__BB131_7:
	setp.ne.s32 	%p5, %r1, 0;
	@%p5 bra 	$L__BB131_9;
	ld.shared.f64 	%fd7, [__smem_d];
	cvta.to.global.u64 	%rd6, %rd2;
	mul.wide.u32 	%rd7, %r2, 8;
	add.s64 	%rd8, %rd6, %rd7;
	st.global.f64 	[%rd8], %fd7;
$L__BB131_9:
	ret;

}
	// .globl	_Z7reduce2IdEvPT_S1_j
.visible .entry _Z7reduce2IdEvPT_S1_j(
	.param .u64 .ptr .align 1 _Z7reduce2IdEvPT_S1_j_param_0,
	.param .u64 .ptr .align 1 _Z7reduce2IdEvPT_S1_j_param_1,
	.param .u32 _Z7reduce2IdEvPT_S1_j_param_2
)
{
	.reg .pred 	%p<6>;
	.reg .b32 	%r<14>;
	.reg .b64 	%rd<9>;
	.reg .b64 	%fd<9>;

	ld.param.u64 	%rd1, [_Z7reduce2IdEvPT_S1_j_param_0];
	ld.param.u64 	%rd2, [_Z7reduce2IdEvPT_S1_j_param_1];
	ld.param.u32 	%r8, [_Z7reduce2IdEvPT_S1_j_param_2];
	mov.u32 	%r1, %tid.x;
	mov.u32 	%r2, %ctaid.x;
	mov.u32 	%r13, %ntid.x;
	mad.lo.s32 	%r4, %r2, %r13, %r1;
	setp.ge.u32 	%p1, %r4, %r8;
	mov.f64 	%fd8, 0d0000000000000000;
	@%p1 bra 	$L__BB132_2;
	cvta.to.global.u64 	%rd3, %rd1;
	mul.wide.u32 	%rd4, %r4, 8;
	add.s64 	%rd5, %rd3, %rd4;
	ld.global.f64 	%fd8, [%rd5];
$L__BB132_2:
	shl.b32 	%r9, %r1, 3;
	mov.u32 	%r10, __smem_d;
	add.s32 	%r5, %r10, %r9;
	st.shared.f64 	[%r5], %fd8;
	barrier.sync 	0;
	setp.lt.u32 	%p2, %r13, 2;
	@%p2 bra 	$L__BB132_6;
$L__BB132_3:
	shr.u32 	%r7, %r13, 1;
	setp.ge.u32 	%p3, %r1, %r7;
	@%p3 bra 	$L__BB132_5;
	shl.b32 	%r11, %r7, 3;
	add.s32 	%r12, %r5, %r11;
	ld.shared.f64 	%fd4, [%r12];
	ld.shared.f64 	%fd5, [%r5];
	add.f64 	%fd6, %fd4, %fd5;
	st.shared.f64 	[%r5], %fd6;
$L__BB132_5:
	barrier.sync 	0;
	setp.gt.u32 	%p4, %r13, 3;
	mov.u32 	%r13, %r7;
	@%p4 bra 	$L__BB132_3;
$L__BB132_6:
	setp.ne.s32 	%p5, %r1, 0;
	@%p5 bra 	$L__BB132_8;
	ld.shared.f64 	%fd7, [__smem_d];
	cvta.to.global.u64 	%rd6, %rd2;
	mul.wide.u32 	%rd7, %r2, 8;
	add.s64 	%rd8, %rd6, %rd7;
	st.global.f64 	[%rd8], %fd7;
$L__BB132_8:
	ret;

}
	// .globl	_Z7reduce3IdEvPT_S1_j
.visible .entry _Z7reduce3IdEvPT_S1_j(
	.param .u64 .ptr .align 1 _Z7reduce3IdEvPT_S1_j_param_0,
	.param .u64 .ptr .align 1 _Z7reduce3IdEvPT_S1_j_param_1,
	.param .u32 _Z7reduce3IdEvPT_S1_j_param_2
)
{
	.reg .pred 	%p<7>;
	.reg .b32 	%r<17>;
	.reg .b64 	%rd<11>;
	.reg .b64 	%fd<17>;

	ld.param.u64 	%rd3, [_Z7reduce3IdEvPT_S1_j_param_0];
	ld.param.u64 	%rd2, [_Z7reduce3IdEvPT_S1_j_param_1];
	ld.param.u32 	%r9, [_Z7reduce3IdEvPT_S1_j_param_2];
	cvta.to.global.u64 	%rd1, %rd3;
	mov.u32 	%r1, %tid.x;
	mov.u32 	%r2, %ctaid.x;
	mov.u32 	%r16, %ntid.x;
	mul.lo.s32 	%r10, %r16, %r2;
	shl.b32 	%r11, %r10, 1;
	add.s32 	%r4, %r11, %r1;
	setp.ge.u32 	%p1, %r4, %r9;
	mov.f64 	%fd15, 0d0000000000000000;
	@%p1 bra 	$L__BB133_2;
	mul.wide.u32 	%rd4, %r4, 8;
	add.s64 	%rd5, %rd1, %rd4;
	ld.global.f64 	%fd15, [%rd5];
$L__BB133_2:
	add.s32 	%r5, %r4, %r16;
	setp.ge.u32 	%p2, %r5, %r9;
	@%p2 bra 	$L__BB133_4;
	mul.wide.u32 	%rd6, %r5, 8;
	add.s64 	%rd7, %rd1, %rd6;
	ld.global.f64 	%fd10, [%rd7];
	add.f64 	%fd15, %fd15, %fd10;
$L__BB133_4:
	shl.b32 	%r12, %r1, 3;
	mov.u32 	%r13, __smem_d;
	add.s32 	%r6, %r13, %r12;
	st.shared.f64 	[%r6], %fd15;
	barrier.sync 	0;
	setp.lt.u32 	%p3, %r16, 2;
	@%p3 bra 	$L__BB133_8;
$L__BB133_5:
	shr.u32 	%r8, %r16, 1;
	setp.ge.u32 	%p4, %r1, %r8;
	@%p4 bra 	$L__BB133_7;
	shl.b32 	%r14, %r8, 3;
	add.s32 	%r15, %r6, %r14;
	ld.shared.f64 	%fd11, [%r15];
	add.f64 	%fd15, %fd15, %fd11;
	st.shared.f64 	[%r6], %fd15;
$L__BB133_7:
	barrier.sync 	0;
	setp.gt.u32 	%p5, %r16, 3;
	mov.u32 	%r16, %r8;
	@%p5 bra 	$L__BB133_5;
$L__BB133_8:
	setp.ne.s32 	%p6, %r1, 0;
	@%p6 bra 	$L__BB133_10;
	cvta.to.global.u64 	%rd8, %rd2;
	mul.wide.u32 	%rd9, %r2, 8;
	add.s64 	%rd10, %rd8, %rd9;
	st.global.f64 	[%rd10], %fd15;
$L__BB133_10:
	ret;

}
	// .globl	_Z7reduce4IdLj512EEvPT_S1_j
.visible .entry _Z7reduce4IdLj512EEvPT_S1_j(
	.param .u64 .ptr .align 1 _Z7reduce4IdLj512EEvPT_S1_j_param_0,
	.param .u64 .ptr .align 1 _Z7reduce4IdLj512EEvPT_S1_j_param_1,
	.param .u32 _Z7reduce4IdLj512EEvPT_S1_j_param_2
)
{
	.reg .pred 	%p<18>;
	.reg .b32 	%r<44>;
	.reg .b64 	%rd<11>;
	.reg .b64 	%fd<31>;

	ld.param.u64 	%rd3, [_Z7reduce4IdLj512EEvPT_S1_j_param_0];
	ld.param.u64 	%rd2, [_Z7reduce4IdLj512EEvPT_S1_j_param_1];
	ld.param.u32 	%r10, [_Z7reduce4IdLj512EEvPT_S1_j_param_2];
	cvta.to.global.u64 	%rd1, %rd3;
	mov.u32 	%r1, %tid.x;
	mov.u32 	%r2, %ctaid.x;
	mov.u32 	%r3, %ntid.x;
	mul.lo.s32 	%r11, %r3, %r2;
	shl.b32 	%r12, %r11, 1;
	add.s32 	%r4, %r12, %r1;
	setp.ge.u32 	%p1, %r4, %r10;
	mov.f64 	%fd28, 0d0000000000000000;
	@%p1 bra 	$L__BB134_2;
	mul.wide.u32 	%rd4, %r4, 8;
	add.s64 	%rd5, %rd1, %rd4;
	ld.global.f64 	%fd28, [%rd5];
$L__BB134_2:
	add.s32 	%r5, %r4, 512;
	setp.ge.u32 	%p2, %r5, %r10;
	@%p2 bra 	$L__BB134_4;
	mul.wide.u32 	%rd6, %r5, 8;
	add.s64 	%rd7, %rd1, %rd6;
	ld.global.f64 	%fd12, [%rd7];
	add.f64 	%fd28, %fd28, %fd12;
$L__BB134_4:
	shl.b32 	%r13, %r1, 3;
	mov.u32 	%r14, __smem_d;
	add.s32 	%r6, %r14, %r13;
	st.shared.f64 	[%r6], %fd28;
	barrier.sync 	0;
	setp.lt.u32 	%p3, %r3, 66;
	@%p3 bra 	$L__BB134_9;
	mov.u32 	%r43, %r3;
$L__BB134_6:
	shr.u32 	%r8, %r43, 1;
	setp.ge.u32 	%p4, %r1, %r8;
	@%p4 bra 	$L__BB134_8;
	shl.b32 	%r15, %r8, 3;
	add.s32 	%r16, %r6, %r15;
	ld.shared.f64 	%fd13, [%r16];
	add.f64 	%fd28, %fd28, %fd13;
	st.shared.f64 	[%r6], %fd28;
$L__BB134_8:
	barrier.sync 	0;
	setp.gt.u32 	%p5, %r43, 131;
	mov.u32 	%r43, %r8;
	@%p5 bra 	$L__BB134_6;
$L__BB134_9:
	mov.u32 	%r17, %tid.y;
	mov.u32 	%r18, %tid.z;
	mov.u32 	%r19, %ntid.y;
	mad.lo.s32 	%r20, %r18, %r19, %r17;
	mul.lo.s32 	%r9, %r20, %r3;
	add.s32 	%r21, %r9, %r1;
	setp.gt.u32 	%p6, %r21, 31;
	@%p6 bra 	$L__BB134_11;
	ld.shared.f64 	%fd24, [%r6+256];
	add.f64 	%fd14, %fd28, %fd24;
	// begin inline asm
	mov.b64 {%r22,%r23}, %fd14;
	// end inline asm
	shfl.sync.down.b32	%r25|%p7, %r23, 16, 31, -1;
	shfl.sync.down.b32	%r24|%p8, %r22, 16, 31, -1;
	// begin inline asm
	mov.b64 %fd15, {%r24,%r25};
	// end inline asm
	add.f64 	%fd16, %fd14, %fd15;
	// begin inline asm
	mov.b64 {%r26,%r27}, %fd16;
	// end inline asm
	shfl.sync.down.b32	%r29|%p9, %r27, 8, 31, -1;
	shfl.sync.down.b32	%r28|%p10, %r26, 8, 31, -1;
	// begin inline asm
	mov.b64 %fd17, {%r28,%r29};
	// end inline asm
	add.f64 	%fd18, %fd16, %fd17;
	// begin inline asm
	mov.b64 {%r30,%r31}, %fd18;
	// end inline asm
	shfl.sync.down.b32	%r33|%p11, %r31, 4, 31, -1;
	shfl.sync.down.b32	%r32|%p12, %r30, 4, 31, -1;
	// begin inline asm
	mov.b64 %fd19, {%r32,%r33};
	// end inline asm
	add.f64 	%fd20, %fd18, %fd19;
	// begin inline asm
	mov.b64 {%r34,%r35}, %fd20;
	// end inline asm
	shfl.sync.down.b32	%r37|%p13, %r35, 2, 31, -1;
	shfl.sync.down.b32	%r36|%p14, %r34, 2, 31, -1;
	// begin inline asm
	mov.b64 %fd21, {%r36,%r37};
	// end inline asm
	add.f64 	%fd22, %fd20, %fd21;
	// begin inline asm
	mov.b64 {%r38,%r39}, %fd22;
	// end inline asm
	shfl.sync.down.b32	%r41|%p15, %r39, 1, 31, -1;
	shfl.sync.down.b32	%r40|%p16, %r38, 1, 31, -1;
	// begin inline asm
	mov.b64 %fd23, {%r40,%r41};
	// end inline asm
	add.f64 	%fd28, %fd22, %fd23;
$L__BB134_11:
	or.b32  	%r42, %r9, %r1;
	setp.ne.s32 	%p17, %r42, 0;
	@%p17 bra 	$L__BB134_13;
	cvta.to.global.u64 	%rd8, %rd2;
	mul.wide.u32 	%rd9, %r2, 8;
	add.s64 	%rd10, %rd8, %rd9;
	st.global.f64 	[%rd10], %fd28;
$L__BB134_13:
	ret;

}
	// .globl	_Z7reduce4IdLj256EEvPT_S1_j
.visible .entry _Z7reduce4IdLj256EEvPT_S1_j(
	.param .u64 .ptr .align 1 _Z7reduce4IdLj256EEvPT_S1_j_param_0,
	.param .u64 .ptr .align 1 _Z7reduce4IdLj256EEvPT_S1_j_param_1,
	.param .u32 _Z7reduce4IdLj256EEvPT_S1_j_param_2
)
{
	.reg .pred 	%p<18>;
	.reg .b32 	%r<44>;
	.reg .b64 	%rd<11>;
	.reg .b64 	%fd<31>;

	ld.param.u64 	%rd3, [_Z7reduce4IdLj256EEvPT_S1_j_param_0];
	ld.param.u64 	%rd2, [_Z7reduce4IdLj256EEvPT_S1_j_param_1];
	ld.param.u32 	%r10, [_Z7reduce4IdLj256EEvPT_S1_j_param_2];
	cvta.to.global.u64 	%rd1, %rd3;
	mov.u32 	%r1, %tid.x;
	mov.u32 	%r2, %ctaid.x;
	mov.u32 	%r3, %ntid.x;
	mul.lo.s32 	%r11, %r3, %r2;
	shl.b32 	%r12, %r11, 1;
	add.s32 	%r4, %r12, %r1;
	setp.ge.u32 	%p1, %r4, %r10;
	mov.f64 	%fd28, 0d0000000000000000;
	@%p1 bra 	$L__BB135_2;
	mul.wide.u32 	%rd4, %r4, 8;
	add.s64 	%rd5, %rd1, %rd4;
	ld.global.f64 	%fd28, [%rd5];
$L__BB135_2:
	add.s32 	%r5, %r4, 256;
	setp.ge.u32 	%p2, %r5, %r10;
	@%p2 bra 	$L__BB135_4;
	mul.wide.u32 	%rd6, %r5, 8;
	add.s64 	%rd7, %rd1, %rd6;
	ld.global.f64 	%fd12, [%rd7];
	add.f64 	%fd28, %fd28, %fd12;
$L__BB135_4:
	shl.b32 	%r13, %r1, 3;
	mov.u32 	%r14, __smem_d;
	add.s32 	%r6, %r14, %r13;
	st.shared.f64 	[%r6], %fd28;
	barrier.sync 	0;
	setp.lt.u32 	%p3, %r3, 66;
	@%p3 bra 	$L__BB135_9;
	mov.u32 	%r43, %r3;
$L__BB135_6:
	shr.u32 	%r8, %r43, 1;
	setp.ge.u32 	%p4, %r1, %r8;
	@%p4 bra 	$L__BB135_8;
	shl.b32 	%r15, %r8, 3;
	add.s32 	%r16, %r6, %r15;
	ld.shared.f64 	%fd13, [%r16];
	add.f64 	%fd28, %fd28, %fd13;
	st.shared.f64 	[%r6], %fd28;
$L__BB135_8:
	barrier.sync 	0;
	setp.gt.u32 	%p5, %r43, 131;
	mov.u32 	%r43, %r8;
	@%p5 bra 	$L__BB135_6;
$L__BB135_9:
	mov.u32 	%r17, %tid.y;
	mov.u32 	%r18, %tid.z;
	mov.u32 	%r19, %ntid.y;
	mad.lo.s32 	%r20, %r18, %r19, %r17;
	mul.lo.s32 	%r9, %r20, %r3;
	add.s32 	%r21, %r9, %r1;
	setp.gt.u32 	%p6, %r21, 31;
	@%p6 bra 	$L__BB135_11;
	ld.shared.f64 	%fd24, [%r6+256];
	add.f64 	%fd14, %fd28, %fd24;
	// begin inline asm
	mov.b64 {%r22,%r23}, %fd14;
	// end inline asm
	shfl.sync.down.b32	%r25|%p7, %r23, 16, 31, -1;
	shfl.sync.down.b32	%r24|%p8, %r22, 16, 31, -1;
	// begin inline asm
	mov.b64 %fd15, {%r24,%r25};
	// end inline asm
	add.f64 	%fd16, %fd14, %fd15;
	// begin inline asm
	mov.b64 {%r26,%r27}, %fd16;
	// end inline asm
	shfl.sync.down.b32	%r29|%p9, %r27, 8, 31, -1;
	shfl.sync.down.b32	%r28|%p10, %r26, 8, 31, -1;
	// begin inline asm
	mov.b64 %fd17, {%r28,%r29};
	// end inline asm
	add.f64 	%fd18, %fd16, %fd17;
	// begin inline asm
	mov.b64 {%r30,%r31}, %fd18;
	// end inline asm
	shfl.sync.down.b32	%r33|%p11, %r31, 4, 31, -1;
	shfl.sync.down.b32	%r32|%p12, %r30, 4, 31, -1;
	// begin inline asm
	mov.b64 %fd19, {%r32,%r33};
	// end inline asm
	add.f64 	%fd20, %fd18, %fd19;
	// begin inline asm
	mov.b64 {%r34,%r35}, %fd20;
	// end inline asm
	shfl.sync.down.b32	%r37|%p13, %r35, 2, 31, -1;
	shfl.sync.down.b32	%r36|%p14, %r34, 2, 31, -1;
	// begin inline asm
	mov.b64 %fd21, {%r36,%r37};
	// end inline asm
	add.f64 	%fd22, %fd20, %fd21;
	// begin inline asm
	mov.b64 {%r38,%r39}, %fd22;
	// end inline asm
	shfl.sync.down.b32	%r41|%p15, %r39, 1, 31, -1;
	shfl.sync.down.b32	%r40|%p16, %r38, 1, 31, -1;
	// begin inline asm
	mov.b64 %fd23, {%r40,%r41};
	// end inline asm
	add.f64 	%fd28, %fd22, %fd23;
$L__BB135_11:
	or.b32  	%r42, %r9, %r1;
	setp.ne.s32 	%p17, %r42, 0;
	@%p17 bra 	$L__BB135_13;
	cvta.to.global.u64 	%rd8, %rd2;
	mul.wide.u32 	%rd9, %r2, 8;
	add.s64 	%rd10, %rd8, %rd9;
	st.global.f64 	[%rd10], %fd28;
$L__BB135_13:
	ret;

}
	// .globl	_Z7reduce4IdLj128EEvPT_S1_j
.visible .entry _Z7reduce4IdLj128EEvPT_S1_j(
	.param .u64 .ptr .align 1 _Z7reduce4IdLj128EEvPT_S1_j_param_0,
	.param .u64 .ptr .align 1 _Z7reduce4IdLj128EEvPT_S1_j_param_1,
	.param .u32 _Z7reduce4IdLj128EEvPT_S1_j_param_2
)
{
	.reg .pred 	%p<18>;
	.reg .b32 	%r<44>;
	.reg .b64 	%rd<11>;
	.reg .b64 	%fd<31>;

	ld.param.u64 	%rd3, [_Z7reduce4IdLj128EEvPT_S1_j_param_0];
	ld.param.u64 	%rd2, [_Z7reduce4IdLj128EEvPT_S1_j_param_1];
	ld.param.u32 	%r10, [_Z7reduce4IdLj128EEvPT_S1_j_param_2];
	cvta.to.global.u64 	%rd1, %rd3;
	mov.u32 	%r1, %tid.x;
	mov.u32 	%r2, %ctaid.x;
	mov.u32 	%r3, %ntid.x;
	mul.lo.s32 	%r11, %r3, %r2;
	shl.b32 	%r12, %r11, 1;
	add.s32 	%r4, %r12, %r1;
	setp.ge.u32 	%p1, %r4, %r10;
	mov.f64 	%fd28, 0d0000000000000000;
	@%p1 bra 	$L__BB136_2;
	mul.wide.u32 	%rd4, %r4, 8;
	add.s64 	%rd5, %rd1, %rd4;
	ld.global.f64 	%fd28, [%rd5];
$L__BB136_2:
	add.s32 	%r5, %r4, 128;
	setp.ge.u32 	%p2, %r5, %r10;
	@%p2 bra 	$L__BB136_4;
	mul.wide.u32 	%rd6, %r5, 8;
	add.s64 	%rd7, %rd1, %rd6;
	ld.global.f64 	%fd12, [%rd7];
	add.f64 	%fd28, %fd28, %fd12;
$L__BB136_4:
	shl.b32 	%r13, %r1, 3;
	mov.u32 	%r14, __smem_d;
	add.s32 	%r6, %r14, %r13;
	st.shared.f64 	[%r6], %fd28;
	barrier.sync 	0;
	setp.lt.u32 	%p3, %r3, 66;
	@%p3 bra 	$L__BB136_9;
	mov.u32 	%r43, %r3;
$L__BB136_6:
	shr.u32 	%r8, %r43, 1;
	setp.ge.u32 	%p4, %r1, %r8;
	@%p4 bra 	$L__BB136_8;
	shl.b32 	%r15, %r8, 3;
	add.s32 	%r16, %r6, %r15;
	ld.shared.f64 	%fd13, [%r16];
	add.f64 	%fd28, %fd28, %fd13;
	st.shared.f64 	[%r6], %fd28;
$L__BB136_8:
	barrier.sync 	0;
	setp.gt.u32 	%p5, %r43, 131;
	mov.u32 	%r43, %r8;
	@%p5 bra 	$L__BB136_6;
$L__BB136_9:
	mov.u32 	%r17, %tid.y;
	mov.u32 	%r18, %tid.z;
	mov.u32 	%r19, %ntid.y;
	mad.lo.s32 	%r20, %r18, %r19, %r17;
	mul.lo.s32 	%r9, %r20, %r3;
	add.s32 	%r21, %r9, %r1;
	setp.gt.u32 	%p6, %r21, 31;
	@%p6 bra 	$L__BB136_11;
	ld.shared.f64 	%fd24, [%r6+256];
	add.f64 	%fd14, %fd28, %fd24;
	// begin inline asm
	mov.b64 {%r22,%r23}, %fd14;
	// end inline asm
	shfl.sync.down.b32	%r25|%p7, %r23, 16, 31, -1;
	shfl.sync.down.b32	%r24|%p8, %r22, 16, 31, -1;
	// begin inline asm
	mov.b64 %fd15, {%r24,%r25};
	// end inline asm
	add.f64 	%fd16, %fd14, %fd15;
	// begin inline asm
	mov.b64 {%r26,%r27}, %fd16;
	// end inline asm
	shfl.sync.down.b32	%r29|%p9, %r27, 8, 31, -1;
	shfl.sync.down.b32	%r28|%p10, %r26, 8, 31, -1;
	// begin inline asm
	mov.b64 %fd17, {%r28,%r29};
	// end inline asm
	add.f64 	%fd18, %fd16, %fd17;
	// begin inline asm
	mov.b64 {%r30,%r31}, %fd18;
	// end inline asm
	shfl.sync.down.b32	%r33|%p11, %r31, 4, 31, -1;
	shfl.sync.down.b32	%r32|%p12, %r30, 4, 31, -1;
	// begin inline asm
	mov.b64 %fd19, {%r32,%r33};
	// end inline asm
	add.f64 	%fd20, %fd18, %fd19;
	// begin inline asm
	mov.b64 {%r34,%r35}, %fd20;
	// end inline asm
	shfl.sync.down.b32	%r37|%p13, %r35, 2, 31, -1;
	shfl.sync.down.b32	%r36|%p14, %r34, 2, 31, -1;
	// begin inline asm
	mov.b64 %fd21, {%r36,%r37};
	// end inline asm
	add.f64 	%fd22, %fd20, %fd21;
	// begin inline asm
	mov.b64 {%r38,%r39}, %fd22;
	// end inline asm
	shfl.sync.down.b32	%r41|%p15, %r39, 1, 31, -1;
	shfl.sync.down.b32	%r40|%p16, %r38, 1, 31, -1;
	// begin inline asm
	mov.b64 %fd23, {%r40,%r41};
	// end inline asm
	add.f64 	%fd28, %fd22, %fd23;
$L__BB136_11:
	or.b32  	%r42, %r9, %r1;
	setp.ne.s32 	%p17, %r42, 0;
	@%p17 bra 	$L__BB136_13;
	cvta.to.global.u64 	%rd8, %rd2;
	mul.wide.u32 	%rd9, %r2, 8;
	add.s64 	%rd10, %rd8, %rd9;
	st.global.f64 	[%rd10], %fd28;
$L__BB136_13:
	ret;

}
	// .globl	_Z7reduce4IdLj64EEvPT_S1_j
.visible .entry _Z7reduce4IdLj64EEvPT_S1_j(
	.param .u64 .ptr .align 1 _Z7reduce4IdLj64EEvPT_S1_j_param_0,
	.param .u64 .ptr .align 1 _Z7reduce4IdLj64EEvPT_S1_j_param_1,
	.param .u32 _Z7reduce4IdLj64EEvPT_S1_j_param_2
)
{
	.reg .pred 	%p<18>;
	.reg .b32 	%r<44>;
	.reg .b64 	%rd<11>;
	.reg .b64 	%fd<31>;

	ld.param.u64 	%rd3, [_Z7reduce4IdLj64EEvPT_S1_j_param_0];
	ld.param.u64 	%rd2, [_Z7reduce4IdLj64EEvPT_S1_j_param_1];
	ld.param.u32 	%r10, [_Z7reduce4IdLj64EEvPT_S1_j_param_2];
	cvta.to.global.u64 	%rd1, %rd3;
	mov.u32 	%r1, %tid.x;
	mov.u32 	%r2, %ctaid.x;
	mov.u32 	%r3, %ntid.x;
	mul.lo.s32 	%r11, %r3, %r2;
	shl.b32 	%r12, %r11, 1;
	add.s32 	%r4, %r12, %r1;
	setp.ge.u32 	%p1, %r4, %r10;
	mov.f64 	%fd28, 0d0000000000000000;
	@%p1 bra 	$L__BB137_2;
	mul.wide.u32 	%rd4, %r4, 8;
	add.s64 	%rd5, %rd1, %rd4;
	ld.global.f64 	%fd28, [%rd5];
$L__BB137_2:
	add.s32 	%r5, %r4, 64;
	setp.ge.u32 	%p2, %r5, %r10;
	@%p2 bra 	$L__BB137_4;
	mul.wide.u32 	%rd6, %r5, 8;
	add.s64 	%rd7, %rd1, %rd6;
	ld.global.f64 	%fd12, [%rd7];
	add.f64 	%fd28, %fd28, %fd12;
$L__BB137_4:
	shl.b32 	%r13, %r1, 3;
	mov.u32 	%r14, __smem_d;
	add.s32 	%r6, %r14, %r13;
	st.shared.f64 	[%r6], %fd28;
	barrier.sync 	0;
	setp.lt.u32 	%p3, %r3, 66;
	@%p3 bra 	$L__BB137_9;
	mov.u32 	%r43, %r3;
$L__BB137_6:
	shr.u32 	%r8, %r43, 1;
	setp.ge.u32 	%p4, %r1, %r8;
	@%p4 bra 	$L__BB137_8;
	shl.b32 	%r15, %r8, 3;
	add.s32 	%r16, %r6, %r15;
	ld.shared.f64 	%fd13, [%r16];
	add.f64 	%fd28, %fd28, %fd13;
	st.shared.f64 	[%r6], %fd28;
$L__BB137_8:
	barrier.sync 	0;
	setp.gt.u32 	%p5, %r43, 131;
	mov.u32 	%r43, %r8;
	@%p5 bra 	$L__BB137_6;
$L__BB137_9:
	mov.u32 	%r17, %tid.y;
	mov.u32 	%r18, %tid.z;
	mov.u32 	%r19, %ntid.y;
	mad.lo.s32 	%r20, %r18, %r19, %r17;
	mul.lo.s32 	%r9, %r20, %r3;
	add.s32 	%r21, %r9, %r1;
	setp.gt.u32 	%p6, %r21, 31;
	@%p6 bra 	$L__BB137_11;
	ld.shared.f64 	%fd24, [%r6+256];
	add.f64 	%fd14, %fd28, %fd24;
	// begin inline asm
	mov.b64 {%r22,%r23}, %fd14;
	// end inline asm
	shfl.sync.down.b32	%r25|%p7, %r23, 16, 31, -1;
	shfl.sync.down.b32	%r24|%p8, %r22, 16, 31, -1;
	// begin inline asm
	mov.b64 %fd15, {%r24,%r25};
	// end inline asm
	add.f64 	%fd16, %fd14, %fd15;
	// begin inline asm
	mov.b64 {%r26,%r27}, %fd16;
	// end inline asm
	shfl.sync.down.b32	%r29|%p9, %r27, 8, 31, -1;
	shfl.sync.down.b32	%r28|%p10, %r26, 8, 31, -1;
	// begin inline asm
	mov.b64 %fd17, {%r28,%r29};
	// end inline asm
	add.f64 	%fd18, %fd16, %fd17;
	// begin inline asm
	mov.b64 {%r30,%r31}, %fd18;
	// end inline asm
	shfl.sync.down.b32	%r33|%p11, %r31, 4, 31, -1;
	shfl.sync.down.b32	%r32|%p12, %r30, 4, 31, -1;
	// begin inline asm
	mov.b64 %fd19, {%r32,%r33};
	// end inline asm
	add.f64 	%fd20, %fd18, %fd19;
	// begin inline asm
	mov.b64 {%r34,%r35}, %fd20;
	// end inline asm
	shfl.sync.down.b32	%r37|%p13, %r35, 2, 31, -1;
	shfl.sync.down.b32	%r36|%p14, %r34, 2, 31, -1;
	// begin inline asm
	mov.b64 %fd21, {%r36,%r37};
	// end inline asm
	add.f64 	%fd22, %fd20, %fd21;
	// begin inline asm
	mov.b64 {%r38,%r39}, %fd22;
	// end inline asm
	shfl.sync.down.b32	%r41|%p15, %r39, 1, 31, -1;
	shfl.sync.down.b32	%r40|%p16, %r38, 1, 31, -1;
	// begin inline asm
	mov.b64 %fd23, {%r40,%r41};
	// end inline asm
	add.f64 	%fd28, %fd22, %fd23;
$L__BB137_11:
	or.b32  	%r42, %r9, %r1;
	setp.ne.s32 	%p17, %r42, 0;
	@%p17 bra 	$L__BB137_13;
	cvta.to.global.u64 	%rd8, %rd2;
	mul.wide.u32 	%rd9, %r2, 8;
	add.s64 	%rd10, %rd8, %rd9;
	st.global.f64 	[%rd10], %fd28;
$L__BB137_13:
	ret;

}
	// .globl	_Z7reduce4IdLj32EEvPT_S1_j
.visible .entry _Z7reduce4IdLj32EEvPT_S1_j(
	.param .u64 .ptr .align 1 _Z7reduce4IdLj32EEvPT_S1_j_param_0,
	.param .u64 .ptr .align 1 _Z7reduce4IdLj32EEvPT_S1_j_param_1,
	.param .u32 _Z7reduce4IdLj32EEvPT_S1_j_param_2
)
{
	.reg .pred 	%p<18>;
	.reg .b32 	%r<44>;
	.reg .b64 	%rd<11>;
	.reg .b64 	%fd<30>;

	ld.param.u64 	%rd3, [_Z7reduce4IdLj32EEvPT_S1_j_param_0];
	ld.param.u64 	%rd2, [_Z7reduce4IdLj32EEvPT_S1_j_param_1];
	ld.param.u32 	%r10, [_Z7reduce4IdLj32EEvPT_S1_j_param_2];
	cvta.to.global.u64 	%rd1, %rd3;
	mov.u32 	%r1, %tid.x;
	mov.u32 	%r2, %ctaid.x;
	mov.u32 	%r3, %ntid.x;
	mul.lo.s32 	%r11, %r3, %r2;
	shl.b32 	%r12, %r11, 1;
	add.s32 	%r4, %r12, %r1;
	setp.ge.u32 	%p1, %r4, %r10;
	mov.f64 	%fd27, 0d0000000000000000;
	@%p1 bra 	$L__BB138_2;
	mul.wide.u32 	%rd4, %r4, 8;
	add.s64 	%rd5, %rd1, %rd4;
	ld.global.f64 	%fd27, [%rd5];
$L__BB138_2:
	add.s32 	%r5, %r4, 32;
	setp.ge.u32 	%p2, %r5, %r10;
	@%p2 bra 	$L__BB138_4;
	mul.wide.u32 	%rd6, %r5, 8;
	add.s64 	%rd7, %rd1, %rd6;
	ld.global.f64 	%fd12, [%rd7];
	add.f64 	%fd27, %fd27, %fd12;
$L__BB138_4:
	shl.b32 	%r13, %r1, 3;
	mov.u32 	%r14, __smem_d;
	add.s32 	%r6, %r14, %r13;
	st.shared.f64 	[%r6], %fd27;
	barrier.sync 	0;
	setp.lt.u32 	%p3, %r3, 66;
	@%p3 bra 	$L__BB138_9;
	mov.u32 	%r43, %r3;
$L__BB138_6:
	shr.u32 	%r8, %r43, 1;
	setp.ge.u32 	%p4, %r1, %r8;
	@%p4 bra 	$L__BB138_8;
	shl.b32 	%r15, %r8, 3;
	add.s32 	%r16, %r6, %r15;
	ld.shared.f64 	%fd13, [%r16];
	add.f64 	%fd27, %fd27, %fd13;
	st.shared.f64 	[%r6], %fd27;
$L__BB138_8:
	barrier.sync 	0;
	setp.gt.u32 	%p5, %r43, 131;
	mov.u32 	%r43, %r8;
	@%p5 bra 	$L__BB138_6;
$L__BB138_9:
	mov.u32 	%r17, %tid.y;
	mov.u32 	%r18, %tid.z;
	mov.u32 	%r19, %ntid.y;
	mad.lo.s32 	%r20, %r18, %r19, %r17;
	mul.lo.s32 	%r9, %r20, %r3;
	add.s32 	%r21, %r9, %r1;
	setp.gt.u32 	%p6, %r21, 31;
	@%p6 bra 	$L__BB138_11;
	// begin inline asm
	mov.b64 {%r22,%r23}, %fd27;
	// end inline asm
	shfl.sync.down.b32	%r25|%p7, %r23, 16, 31, -1;
	shfl.sync.down.b32	%r24|%p8, %r22, 16, 31, -1;
	// begin inline asm
	mov.b64 %fd15, {%r24,%r25};
	// end inline asm
	add.f64 	%fd16, %fd27, %fd15;
	// begin inline asm
	mov.b64 {%r26,%r27}, %fd16;
	// end inline asm
	shfl.sync.down.b32	%r29|%p9, %r27, 8, 31, -1;
	shfl.sync.down.b32	%r28|%p10, %r26, 8, 31, -1;
	// begin inline asm
	mov.b64 %fd17, {%r28,%r29};
	// end inline asm
	add.f64 	%fd18, %fd16, %fd17;
	// begin inline asm
	mov.b64 {%r30,%r31}, %fd18;
	// end inline asm
	shfl.sync.down.b32	%r33|%p11, %r31, 4, 31, -1;
	shfl.sync.down.b32	%r32|%p12, %r30, 4, 31, -1;
	// begin inline asm
	mov.b64 %fd19, {%r32,%r33};
	// end inline asm
	add.f64 	%fd20, %fd18, %fd19;
	// begin inline asm
	mov.b64 {%r34,%r35}, %fd20;
	// end inline asm
	shfl.sync.down.b32	%r37|%p13, %r35, 2, 31, -1;
	shfl.sync.down.b32	%r36|%p14, %r34, 2, 31, -1;
	// begin inline asm
	mov.b64 %fd21, {%r36,%r37};
	// end inline asm
	add.f64 	%fd22, %fd20, %fd21;
	// begin inline asm
	mov.b64 {%r38,%r39}, %fd22;
	// end inline asm
	shfl.sync.down.b32	%r41|%p15, %r39, 1, 31, -1;
	shfl.sync.down.b32	%r40|%p16, %r38, 1, 31, -1;
	// begin inline asm
	mov.b64 %fd23, {%r40,%r41};
	// end inline asm
	add.f64 	%fd27, %fd22, %fd23;
$L__BB138_11:
	or.b32  	%r42, %r9, %r1;
	setp.ne.s32 	%p17, %r42, 0;
	@%p17 bra 	$L__BB138_13;
	cvta.to.global.u64 	%rd8, %rd2;
	mul.wide.u32 	%rd9, %r2, 8;
	add.s64 	%rd10, %rd8, %rd9;
	st.global.f64 	[%rd10], %fd27;
$L__BB138_13:
	ret;

}
	// .globl	_Z7reduce4IdLj16EEvPT_S1_j
.visible .entry _Z7reduce4IdLj16EEvPT_S1_j(
	.param .u64 .ptr .align 1 _Z7reduce4IdLj16EEvPT_S1_j_param_0,
	.param .u64 .ptr .align 1 _Z7reduce4IdLj16EEvPT_S1_j_param_1,
	.param .u32 _Z7reduce4IdLj16EEvPT_S1_j_param_2
)
{
	.reg .pred 	%p<18>;
	.reg .b32 	%r<44>;
	.reg .b64 	%rd<11>;
	.reg .b64 	%fd<30>;

	ld.param.u64 	%rd3, [_Z7reduce4IdLj16EEvPT_S1_j_param_0];
	ld.param.u64 	%rd2, [_Z7reduce4IdLj16EEvPT_S1_j_param_1];
	ld.param.u32 	%r10, [_Z7reduce4IdLj16EEvPT_S1_j_param_2];
	cvta.to.global.u64 	%rd1, %rd3;
	mov.u32 	%r1, %tid.x;
	mov.u32 	%r2, %ctaid.x;
	mov.u32 	%r3, %ntid.x;
	mul.lo.s32 	%r11, %r3, %r2;
	shl.b32 	%r12, %r11, 1;
	add.s32 	%r4, %r12, %r1;
	setp.ge.u32 	%p1, %r4, %r10;
	mov.f64 	%fd27, 0d0000000000000000;
	@%p1 bra 	$L__BB139_2;
	mul.wide.u32 	%rd4, %r4, 8;
	add.s64 	%rd5, %rd1, %rd4;
	ld.global.f64 	%fd27, [%rd5];
$L__BB139_2:
	add.s32 	%r5, %r4, 16;
	setp.ge.u32 	%p2, %r5, %r10;
	@%p2 bra 	$L__BB139_4;
	mul.wide.u32 	%rd6, %r5, 8;
	add.s64 	%rd7, %rd1, %rd6;
	ld.global.f64 	%fd12, [%rd7];
	add.f64 	%fd27, %fd27, %fd12;
$L__BB139_4:
	shl.b32 	%r13, %r1, 3;
	mov.u32 	%r14, __smem_d;
	add.s32 	%r6, %r14, %r13;
	st.shared.f64 	[%r6], %fd27;
	barrier.sync 	0;
	setp.lt.u32 	%p3, %r3, 66;
	@%p3 bra 	$L__BB139_9;
	mov.u32 	%r43, %r3;
$L__BB139_6:
	shr.u32 	%r8, %r43, 1;
	setp.ge.u32 	%p4, %r1, %r8;
	@%p4 bra 	$L__BB139_8;
	shl.b32 	%r15, %r8, 3;
	add.s32 	%r16, %r6, %r15;
	ld.shared.f64 	%fd13, [%r16];
	add.f64 	%fd27, %fd27, %fd13;
	st.shared.f64 	[%r6], %fd27;
$L__BB139_8:
	barrier.sync 	0;
	setp.gt.u32 	%p5, %r43, 131;
	mov.u32 	%r43, %r8;
	@%p5 bra 	$L__BB139_6;
$L__BB139_9:
	mov.u32 	%r17, %tid.y;
	mov.u32 	%r18, %tid.z;
	mov.u32 	%r19, %ntid.y;
	mad.lo.s32 	%r20, %r18, %r19, %r17;
	mul.lo.s32 	%r9, %r20, %r3;
	add.s32 	%r21, %r9, %r1;
	setp.gt.u32 	%p6, %r21, 31;
	@%p6 bra 	$L__BB139_11;
	// begin inline asm
	mov.b64 {%r22,%r23}, %fd27;
	// end inline asm
	shfl.sync.down.b32	%r25|%p7, %r23, 16, 31, -1;
	shfl.sync.down.b32	%r24|%p8, %r22, 16, 31, -1;
	// begin inline asm
	mov.b64 %fd15, {%r24,%r25};
	// end inline asm
	add.f64 	%fd16, %fd27, %fd15;
	// begin inline asm
	mov.b64 {%r26,%r27}, %fd16;
	// end inline asm
	shfl.sync.down.b32	%r29|%p9, %r27, 8, 31, -1;
	shfl.sync.down.b32	%r28|%p10, %r26, 8, 31, -1;
	// begin inline asm
	mov.b64 %fd17, {%r28,%r29};
	// end inline asm
	add.f64 	%fd18, %fd16, %fd17;
	// begin inline asm
	mov.b64 {%r30,%r31}, %fd18;
	// end inline asm
	shfl.sync.down.b32	%r33|%p11, %r31, 4, 31, -1;
	shfl.sync.down.b32	%r32|%p12, %r30, 4, 31, -1;
	// begin inline asm
	mov.b64 %fd19, {%r32,%r33};
	// end inline asm
	add.f64 	%fd20, %fd18, %fd19;
	// begin inline asm
	mov.b64 {%r34,%r35}, %fd20;
	// end inline asm
	shfl.sync.down.b32	%r37|%p13, %r35, 2, 31, -1;
	shfl.sync.down.b32	%r36|%p14, %r34, 2, 31, -1;
	// begin inline asm
	mov.b64 %fd21, {%r36,%r37};
	// end inline asm
	add.f64 	%fd22, %fd20, %fd21;
	// begin inline asm
	mov.b64 {%r38,%r39}, %fd22;
	// end inline asm
	shfl.sync.down.b32	%r41|%p15, %r39, 1, 31, -1;
	shfl.sync.down.b32	%r40|%p16, %r38, 1, 31, -1;
	// begin inline asm
	mov.b64 %fd23, {%r40,%r41};
	// end inline asm
	add.f64 	%fd27, %fd22, %fd23;
$L__BB139_11:
	or.b32  	%r42, %r9, %r1;
	setp.ne.s32 	%p17, %r42, 0;
	@%p17 bra 	$L__BB139_13;
	cvta.to.global.u64 	%rd8, %rd2;
	mul.wide.u32 	%rd9, %r2, 8;
	add.s64 	%rd10, %rd8, %rd9;
	st.global.f64 	[%rd10], %fd27;
$L__BB139_13:
	ret;

}
	// .globl	_Z7reduce4IdLj8EEvPT_S1_j
.visible .entry _Z7reduce4IdLj8EEvPT_S1_j(
	.param .u64 .ptr .align 1 _Z7reduce4IdLj8EEvPT_S1_j_param_0,
	.param .u64 .ptr .align 1 _Z7reduce4IdLj8EEvPT_S1_j_param_1,
	.param .u32 _Z7reduce4IdLj8EEvPT_S1_j_param_2
)
{
	.reg .pred 	%p<18>;
	.reg .b32 	%r<44>;
	.reg .b64 	%rd<11>;
	.reg .b64 	%fd<30>;

	ld.param.u64 	%rd3, [_Z7reduce4IdLj8EEvPT_S1_j_param_0];
	ld.param.u64 	%rd2, [_Z7reduce4IdLj8EEvPT_S1_j_param_1];
	ld.param.u32 	%r10, [_Z7reduce4IdLj8EEvPT_S1_j_param_2];
	cvta.to.global.u64 	%rd1, %rd3;
	mov.u32 	%r1, %tid.x;
	mov.u32 	%r2, %ctaid.x;
	mov.u32 	%r3, %ntid.x;
	mul.lo.s32 	%r11, %r3, %r2;
	shl.b32 	%r12, %r11, 1;
	add.s32 	%r4, %r12, %r1;
	setp.ge.u32 	%p1, %r4, %r10;
	mov.f64 	%fd27, 0d0000000000000000;
	@%p1 bra 	$L__BB140_2;
	mul.wide.u32 	%rd4, %r4, 8;
	add.s64 	%rd5, %rd1, %rd4;
	ld.global.f64 	%fd27, [%rd5];
$L__BB140_2:
	add.s32 	%r5, %r4, 8;
	setp.ge.u32 	%p2, %r5, %r10;
	@%p2 bra 	$L__BB140_4;
	mul.wide.u32 	%rd6, %r5, 8;
	add.s64 	%rd7, %rd1, %rd6;
	ld.global.f64 	%fd12, [%rd7];
	add.f64 	%fd27, %fd27, %fd12;
$L__BB140_4:
	shl.b32 	%r13, %r1, 3;
	mov.u32 	%r14, __smem_d;
	add.s32 	%r6, %r14, %r13;
	st.shared.f64 	[%r6], %fd27;
	barrier.sync 	0;
	setp.lt.u32 	%p3, %r3, 66;
	@%p3 bra 	$L__BB140_9;
	mov.u32 	%r43, %r3;
$L__BB140_6:
	shr.u32 	%r8, %r43, 1;
	setp.ge.u32 	%p4, %r1, %r8;
	@%p4 bra 	$L__BB140_8;
	shl.b32 	%r15, %r8, 3;
	add.s32 	%r16, %r6, %r15;
	ld.shared.f64 	%fd13, [%r16];
	add.f64 	%fd27, %fd27, %fd13;
	st.shared.f64 	[%r6], %fd27;
$L__BB140_8:
	barrier.sync 	0;
	setp.gt.u32 	%p5, %r43, 131;
	mov.u32 	%r43, %r8;
	@%p5 bra 	$L__BB140_6;
$L__BB140_9:
	mov.u32 	%r17, %tid.y;
	mov.u32 	%r18, %tid.z;
	mov.u32 	%r19, %ntid.y;
	mad.lo.s32 	%r20, %r18, %r19, %r17;
	mul.lo.s32 	%r9, %r20, %r3;
	add.s32 	%r21, %r9, %r1;
	setp.gt.u32 	%p6, %r21, 31;
	@%p6 bra 	$L__BB140_11;
	// begin inline asm
	mov.b64 {%r22,%r23}, %fd27;
	// end inline asm
	shfl.sync.down.b32	%r25|%p7, %r23, 16, 31, -1;
	shfl.sync.down.b32	%r24|%p8, %r22, 16, 31, -1;
	// begin inline asm
	mov.b64 %fd15, {%r24,%r25};
	// end inline asm
	add.f64 	%fd16, %fd27, %fd15;
	// begin inline asm
	mov.b64 {%r26,%r27}, %fd16;
	// end inline asm
	shfl.sync.down.b32	%r29|%p9, %r27, 8, 31, -1;
	shfl.sync.down.b32	%r28|%p10, %r26, 8, 31, -1;
	// begin inline asm
	mov.b64 %fd17, {%r28,%r29};
	// end inline asm
	add.f64 	%fd18, %fd16, %fd17;
	// begin inline asm
	mov.b64 {%r30,%r31}, %fd18;
	// end inline asm
	shfl.sync.down.b32	%r33|%p11, %r31, 4, 31, -1;
	shfl.sync.down.b32	%r32|%p12, %r30, 4, 31, -1;
	// begin inline asm
	mov.b64 %fd19, {%r32,%r33};
	// end inline asm
	add.f64 	%fd20, %fd18, %fd19;
	// begin inline asm
	mov.b64 {%r34,%r35}, %fd20;
	// end inline asm
	shfl.sync.down.b32	%r37|%p13, %r35, 2, 31, -1;
	shfl.sync.down.b32	%r36|%p14, %r34, 2, 31, -1;
	// begin inline asm
	mov.b64 %fd21, {%r36,%r37};
	// end inline asm
	add.f64 	%fd22, %fd20, %fd21;
	// begin inline asm
	mov.b64 {%r38,%r39}, %fd22;
	// end inline asm
	shfl.sync.down.b32	%r41|%p15, %r39, 1, 31, -1;
	shfl.sync.down.b32	%r40|%p16, %r38, 1, 31, -1;
	// begin inline asm
	mov.b64 %fd23, {%r40,%r41};
	// end inline asm
	add.f64 	%fd27, %fd22, %fd23;
$L__BB140_11:
	or.b32  	%r42, %r9, %r1;
	setp.ne.s32 	%p17, %r42, 0;
	@%p17 bra 	$L__BB140_13;
	cvta.to.global.u64 	%rd8, %rd2;
	mul.wide.u32 	%rd9, %r2, 8;
	add.s64 	%rd10, %rd8, %rd9;
	st.global.f64 	[%rd10], %fd27;
$L__BB140_13:
	ret;

}
	// .globl	_Z7reduce4IdLj4EEvPT_S1_j
.visible .entry _Z7reduce4IdLj4EEvPT_S1_j(
	.param .u64 .ptr .align 1 _Z7reduce4IdLj4EEvPT_S1_j_param_0,
	.param .u64 .ptr .align 1 _Z7reduce4IdLj4EEvPT_S1_j_param_1,
	.param .u32 _Z7reduce4IdLj4EEvPT_S1_j_param_2
)
{
	.reg .pred 	%p<18>;
	.reg .b32 	%r<44>;
	.reg .b64 	%rd<11>;
	.reg .b64 	%fd<30>;

	ld.param.u64 	%rd3, [_Z7reduce4IdLj4EEvPT_S1_j_param_0];
	ld.param.u64 	%rd2, [_Z7reduce4IdLj4EEvPT_S1_j_param_1];
	ld.param.u32 	%r10, [_Z7reduce4IdLj4EEvPT_S1_j_param_2];
	cvta.to.global.u64 	%rd1, %rd3;
	mov.u32 	%r1, %tid.x;
	mov.u32 	%r2, %ctaid.x;
	mov.u32 	%r3, %ntid.x;
	mul.lo.s32 	%r11, %r3, %r2;
	shl.b32 	%r12, %r11, 1;
	add.s32 	%r4, %r12, %r1;
	setp.ge.u32 	%p1, %r4, %r10;
	mov.f64 	%fd27, 0d0000000000000000;
	@%p1 bra 	$L__BB141_2;
	mul.wide.u32 	%rd4, %r4, 8;
	add.s64 	%rd5, %rd1, %rd4;
	ld.global.f64 	%fd27, [%rd5];
$L__BB141_2:
	add.s32 	%r5, %r4, 4;
	setp.ge.u32 	%p2, %r5, %r10;
	@%p2 bra 	$L__BB141_4;
	mul.wide.u32 	%rd6, %r5, 8;
	add.s64 	%rd7, %rd1, %rd6;
	ld.global.f64 	%fd12, [%rd7];
	add.f64 	%fd27, %fd27, %fd12;
$L__BB141_4:
	shl.b32 	%r13, %r1, 3;
	mov.u32 	%r14, __smem_d;
	add.s32 	%r6, %r14, %r13;
	st.shared.f64 	[%r6], %fd27;
	barrier.sync 	0;
	setp.lt.u32 	%p3, %r3, 66;
	@%p3 bra 	$L__BB141_9;
	mov.u32 	%r43, %r3;
$L__BB141_6:
	shr.u32 	%r8, %r43, 1;
	setp.ge.u32 	%p4, %r1, %r8;
	@%p4 bra 	$L__BB141_8;
	shl.b32 	%r15, %r8, 3;
	add.s32 	%r16, %r6, %r15;
	ld.shared.f64 	%fd13, [%r16];
	add.f64 	%fd27, %fd27, %fd13;
	st.shared.f64 	[%r6], %fd27;
$L__BB141_8:
	barrier.sync 	0;
	setp.gt.u32 	%p5, %r43, 131;
	mov.u32 	%r43, %r8;
	@%p5 bra 	$L__BB141_6;
$L__BB141_9:
	mov.u32 	%r17, %tid.y;
	mov.u32 	%r18, %tid.z;
	mov.u32 	%r19, %ntid.y;
	mad.lo.s32 	%r20, %r18, %r19, %r17;
	mul.lo.s32 	%r9, %r20, %r3;
	add.s32 	%r21, %r9, %r1;
	setp.gt.u32 	%p6, %r21, 31;
	@%p6 bra 	$L__BB141_11;
	// begin inline asm
	mov.b64 {%r22,%r23}, %fd27;
	// end inline asm
	shfl.sync.down.b32	%r25|%p7, %r23, 16, 31, -1;
	shfl.sync.down.b32	%r24|%p8, %r22, 16, 31, -1;
	// begin inline asm
	mov.b64 %fd15, {%r24,%r25};
	// end inline asm
	add.f64 	%fd16, %fd27, %fd15;
	// begin inline asm
	mov.b64 {%r26,%r27}, %fd16;
	// end inline asm
	shfl.sync.down.b32	%r29|%p9, %r27, 8, 31, -1;
	shfl.sync.down.b32	%r28|%p10, %r26, 8, 31, -1;
	// begin inline asm
	mov.b64 %fd17, {%r28,%r29};
	// end inline asm
	add.f64 	%fd18, %fd16, %fd17;
	// begin inline asm
	mov.b64 {%r30,%r31}, %fd18;
	// end inline asm
	shfl.sync.down.b32	%r33|%p11, %r31, 4, 31, -1;
	shfl.sync.down.b32	%r32|%p12, %r30, 4, 31, -1;
	// begin inline asm
	mov.b64 %fd19, {%r32,%r33};
	// end inline asm
	add.f64 	%fd20, %fd18, %fd19;
	// begin inline asm
	mov.b64 {%r34,%r35}, %fd20;
	// end inline asm
	shfl.sync.down.b32	%r37|%p13, %r35, 2, 31, -1;
	shfl.sync.down.b32	%r36|%p14, %r34, 2, 31, -1;
	// begin inline asm
	mov.b64 %fd21, {%r36,%r37};
	// end inline asm
	add.f64 	%fd22, %fd20, %fd21;
	// begin inline asm
	mov.b64 {%r38,%r39}, %fd22;
	// end inline asm
	shfl.sync.down.b32	%r41|%p15, %r39, 1, 31, -1;
	shfl.sync.down.b32	%r40|%p16, %r38, 1, 31, -1;
	// begin inline asm
	mov.b64 %fd23, {%r40,%r41};
	// end inline asm
	add.f64 	%fd27, %fd22, %fd23;
$L__BB141_11:
	or.b32  	%r42, %r9, %r1;
	setp.ne.s32 	%p17, %r42, 0;
	@%p17 bra 	$L__BB141_13;
	cvta.to.global.u64 	%rd8, %rd2;
	mul.wide.u32 	%rd9, %r2, 8;
	add.s64 	%rd10, %rd8, %rd9;
	st.global.f64 	[%rd10], %fd27;
$L__BB141_13:
	ret;

}
	// .globl	_Z7reduce4IdLj2EEvPT_S1_j
.visible .entry _Z7reduce4IdLj2EEvPT_S1_j(
	.param .u64 .ptr .align 1 _Z7reduce4IdLj2EEvPT_S1_j_param_0,
	.param .u64 .ptr .align 1 _Z7reduce4IdLj2EEvPT_S1_j_param_1,
	.param .u32 _Z7reduce4IdLj2EEvPT_S1_j_param_2
)
{
	.reg .pred 	%p<18>;
	.reg .b32 	%r<44>;
	.reg .b64 	%rd<11>;
	.reg .b64 	%fd<30>;

	ld.param.u64 	%rd3, [_Z7reduce4IdLj2EEvPT_S1_j_param_0];
	ld.param.u64 	%rd2, [_Z7reduce4IdLj2EEvPT_S1_j_param_1];
	ld.param.u32 	%r10, [_Z7reduce4IdLj2EEvPT_S1_j_param_2];
	cvta.to.global.u64 	%rd1, %rd3;
	mov.u32 	%r1, %tid.x;
	mov.u32 	%r2, %ctaid.x;
	mov.u32 	%r3, %ntid.x;
	mul.lo.s32 	%r11, %r3, %r2;
	shl.b32 	%r12, %r11, 1;
	add.s32 	%r4, %r12, %r1;
	setp.ge.u32 	%p1, %r4, %r10;
	mov.f64 	%fd27, 0d0000000000000000;
	@%p1 bra 	$L__BB142_2;
	mul.wide.u32 	%rd4, %r4, 8;
	add.s64 	%rd5, %rd1, %rd4;
	ld.global.f64 	%fd27, [%rd5];
$L__BB142_2:
	add.s32 	%r5, %r4, 2;
	setp.ge.u32 	%p2, %r5, %r10;
	@%p2 bra 	$L__BB142_4;
	mul.wide.u32 	%rd6, %r5, 8;
	add.s64 	%rd7, %rd1, %rd6;
	ld.global.f64 	%fd12, [%rd7];
	add.f64 	%fd27, %fd27, %fd12;
$L__BB142_4:
	shl.b32 	%r13, %r1, 3;
	mov.u32 	%r14, __smem_d;
	add.s32 	%r6, %r14, %r13;
	st.shared.f64 	[%r6], %fd27;
	barrier.sync 	0;
	setp.lt.u32 	%p3, %r3, 66;
	@%p3 bra 	$L__BB142_9;
	mov.u32 	%r43, %r3;
$L__BB142_6:
	shr.u32 	%r8, %r43, 1;
	setp.ge.u32 	%p4, %r1, %r8;
	@%p4 bra 	$L__BB142_8;
	shl.b32 	%r15, %r8, 3;
	add.s32 	%r16, %r6, %r15;
	ld.shared.f64 	%fd13, [%r16];
	add.f64 	%fd27, %fd27, %fd13;
	st.shared.f64 	[%r6], %fd27;
$L__BB142_8:
	barrier.sync 	0;
	setp.gt.u32 	%p5, %r43, 131;
	mov.u32 	%r43, %r8;
	@%p5 bra 	$L__BB142_6;
$L__BB142_9:
	mov.u32 	%r17, %tid.y;
	mov.u32 	%r18, %tid.z;
	mov.u32 	%r19, %ntid.y;
	mad.lo.s32 	%r20, %r18, %r19, %r17;
	mul.lo.s32 	%r9, %r20, %r3;
	add.s32 	%r21, %r9, %r1;
	setp.gt.u32 	%p6, %r21, 31;
	@%p6 bra 	$L__BB142_11;
	// begin inline asm
	mov.b64 {%r22,%r23}, %fd27;
	// end inline asm
	shfl.sync.down.b32	%r25|%p7, %r23, 16, 31, -1;
	shfl.sync.down.b32	%r24|%p8, %r22, 16, 31, -1;
	// begin inline asm
	mov.b64 %fd15, {%r24,%r25};
	// end inline asm
	add.f64 	%fd16, %fd27, %fd15;
	// begin inline asm
	mov.b64 {%r26,%r27}, %fd16;
	// end inline asm
	shfl.sync.down.b32	%r29|%p9, %r27, 8, 31, -1;
	shfl.sync.down.b32	%r28|%p10, %r26, 8, 31, -1;
	// begin inline asm
	mov.b64 %fd17, {%r28,%r29};
	// end inline asm
	add.f64 	%fd18, %fd16, %fd17;
	// begin inline asm
	mov.b64 {%r30,%r31}, %fd18;
	// end inline asm
	shfl.sync.down.b32	%r33|%p11, %r31, 4, 31, -1;
	shfl.sync.down.b32	%r32|%p12, %r30, 4, 31, -1;
	// begin inline asm
	mov.b64 %fd19, {%r32,%r33};
	// end inline asm
	add.f64 	%fd20, %fd18, %fd19;
	// begin inline asm
	mov.b64 {%r34,%r35}, %fd20;
	// end inline asm
	shfl.sync.down.b32	%r37|%p13, %r35, 2, 31, -1;
	shfl.sync.down.b32	%r36|%p14, %r34, 2, 31, -1;
	// begin inline asm
	mov.b64 %fd21, {%r36,%r37};
	// end inline asm
	add.f64 	%fd22, %fd20, %fd21;
	// begin inline asm
	mov.b64 {%r38,%r39}, %fd22;
	// end inline asm
	shfl.sync.down.b32	%r41|%p15, %r39, 1, 31, -1;
	shfl.sync.down.b32	%r40|%p16, %r38, 1, 31, -1;
	// begin inline asm
	mov.b64 %fd23, {%r40,%r41};
	// end inline asm
	add.f64 	%fd27, %fd22, %fd23;
$L__BB142_11:
	or.b32  	%r42, %r9, %r1;
	setp.ne.s32 	%p17, %r42, 0;
	@%p17 bra 	$L__BB142_13;
	cvta.to.global.u64 	%rd8, %rd2;
	mul.wide.u32 	%rd9, %r2, 8;
	add.s64 	%rd10, %rd8, %rd9;
	st.global.f64 	[%rd10], %fd27;
$L__BB142_13:
	ret;

}
	// .globl	_Z7reduce4IdLj1EEvPT_S1_j
.visible .entry _Z7reduce4IdLj1EEvPT_S1_j(
	.param .u64 .ptr .align 1 _Z7reduce4IdLj1EEvPT_S1_j_param_0,
	.param .u64 .ptr .align 1 _Z7reduce4IdLj1EEvPT_S1_j_param_1,
	.param .u32 _Z7reduce4IdLj1EEvPT_S1_j_param_2
)
{
	.reg .pred 	%p<18>;
	.reg .b32 	%r<44>;
	.reg .b64 	%rd<11>;
	.reg .b64 	%fd<30>;

	ld.param.u64 	%rd3, [_Z7reduce4IdLj1EEvPT_S1_j_param_0];
	ld.param.u64 	%rd2, [_Z7reduce4IdLj1EEvPT_S1_j_param_1];
	ld.param.u32 	%r10, [_Z7reduce4IdLj1EEvPT_S1_j_param_2];
	cvta.to.global.u64 	%rd1, %rd3;
	mov.u32 	%r1, %tid.x;
	mov.u32 	%r2, %ctaid.x;
	mov.u32 	%r3, %ntid.x;
	mul.lo.s32 	%r11, %r3, %r2;
	shl.b32 	%r12, %r11, 1;
	add.s32 	%r4, %r12, %r1;
	setp.ge.u32 	%p1, %r4, %r10;
	mov.f64 	%fd27, 0d0000000000000000;
	@%p1 bra 	$L__BB143_2;
	mul.wide.u32 	%rd4, %r4, 8;
	add.s64 	%rd5, %rd1, %rd4;
	ld.global.f64 	%fd27, [%rd5];
$L__BB143_2:
	add.s32 	%r5, %r4, 1;
	setp.ge.u32 	%p2, %r5, %r10;
	@%p2 bra 	$L__BB143_4;
	mul.wide.u32 	%rd6, %r5, 8;
	add.s64 	%rd7, %rd1, %rd6;
	ld.global.f64 	%fd12, [%rd7];
	add.f64 	%fd27, %fd27, %fd12;
$L__BB143_4:
	shl.b32 	%r13, %r1, 3;
	mov.u32 	%r14, __smem_d;
	add.s32 	%r6, %r14, %r13;
	st.shared.f64 	[%r6], %fd27;
	barrier.sync 	0;
	setp.lt.u32 	%p3, %r3, 66;
	@%p3 bra 	$L__BB143_9;
	mov.u32 	%r43, %r3;
$L__BB143_6:
	shr.u32 	%r8, %r43, 1;
	setp.ge.u32 	%p4, %r1, %r8;
	@%p4 bra 	$L__BB143_8;
	shl.b32 	%r15, %r8, 3;
	add.s32 	%r16, %r6, %r15;
	ld.shared.f64 	%fd13, [%r16];
	add.f64 	%fd27, %fd27, %fd13;
	st.shared.f64 	[%r6], %fd27;
$L__BB143_8:
	barrier.sync 	0;
	setp.gt.u32 	%p5, %r43, 131;
	mov.u32 	%r43, %r8;
	@%p5 bra 	$L__BB143_6;
$L__BB143_9:
	mov.u32 	%r17, %tid.y;
	mov.u32 	%r18, %tid.z;
	mov.u32 	%r19, %ntid.y;
	mad.lo.s32 	%r20, %r18, %r19, %r17;
	mul.lo.s32 	%r9, %r20, %r3;
	add.s32 	%r21, %r9, %r1;
	setp.gt.u32 	%p6, %r21, 31;
	@%p6 bra 	$L__BB143_11;
	// begin inline asm
	mov.b64 {%r22,%r23}, %fd27;
	// end inline asm
	shfl.sync.down.b32	%r25|%p7, %r23, 16, 31, -1;
	shfl.sync.down.b32	%r24|%p8, %r22, 16, 31, -1;
	// begin inline asm
	mov.b64 %fd15, {%r24,%r25};
	// end inline asm
	add.f64 	%fd16, %fd27, %fd15;
	// begin inline asm
	mov.b64 {%r26,%r27}, %fd16;
	// end inline asm
	shfl.sync.down.b32	%r29|%p9, %r27, 8, 31, -1;
	shfl.sync.down.b32	%r28|%p10, %r26, 8, 31, -1;
	// begin inline asm
	mov.b64 %fd17, {%r28,%r29};
	// end inline asm
	add.f64 	%fd18, %fd16, %fd17;
	// begin inline asm
	mov.b64 {%r30,%r31}, %fd18;
	// end inline asm
	shfl.sync.down.b32	%r33|%p11, %r31, 4, 31, -1;
	shfl.sync.down.b32	%r32|%p12, %r30, 4, 31, -1;
	// begin inline asm
	mov.b64 %fd19, {%r32,%r33};
	// end inline asm
	add.f64 	%fd20, %fd18, %fd19;
	// begin inline asm
	mov.b64 {%r34,%r35}, %fd20;
	// end inline asm
	shfl.sync.down.b32	%r37|%p13, %r35, 2, 31, -1;
	shfl.sync.down.b32	%r36|%p14, %r34, 2, 31, -1;
	// begin inline asm
	mov.b64 %fd21, {%r36,%r37};
	// end inline asm
	add.f64 	%fd22, %fd20, %fd21;
	// begin inline asm
	mov.b64 {%r38,%r39}, %fd22;
	// end inline asm
	shfl.sync.down.b32	%r41|%p15, %r39, 1, 31, -1;
	shfl.sync.down.b32	%r40|%p16, %r38, 1, 31, -1;
	// begin inline asm
	mov.b64 %fd23, {%r40,%r41};
	// end inline asm
	add.f64 	%fd27, %fd22, %fd23;
$L__BB143_11:
	or.b32  	%r42, %r9, %r1;
	setp.ne.s32 	%p17, %r42, 0;
	@%p17 bra 	$L__BB143_13;
	cvta.to.global.u64 	%rd8, %rd2;
	mul.wide.u32 	%rd9, %r2, 8;
	add.s64 	%rd10, %rd8, %rd9;
	st.global.f64 	[%rd10], %fd27;
$L__BB143_13:
	ret;

}
	// .globl	_Z7reduce5IdLj512EEvPT_S1_j
.visible .entry _Z7reduce5IdLj512EEvPT_S1_j(
	.param .u64 .ptr .align 1 _Z7reduce5IdLj512EEvPT_S1_j_param_0,
	.param .u64 .ptr .align 1 _Z7reduce5IdLj512EEvPT_S1_j_param_1,
	.param .u32 _Z7reduce5IdLj512EEvPT_S1_j_param_2
)
{
	.reg .pred 	%p<18>;
	.reg .b32 	%r<38>;
	.reg .b64 	%rd<11>;
	.reg .b64 	%fd<35>;

	ld.param.u64 	%rd3, [_Z7reduce5IdLj512EEvPT_S1_j_param_0];
	ld.param.u64 	%rd2, [_Z7reduce5IdLj512EEvPT_S1_j_param_1];
	ld.param.u32 	%r7, [_Z7reduce5IdLj512EEvPT_S1_j_param_2];
	cvta.to.global.u64 	%rd1, %rd3;
	mov.u32 	%r1, %tid.x;
	mov.u32 	%r2, %ctaid.x;
	shl.b32 	%r8, %r2, 10;
	or.b32  	%r3, %r8, %r1;
	setp.ge.u32 	%p1, %r3, %r7;
	mov.f64 	%fd30, 0d0000000000000000;
	@%p1 bra 	$L__BB144_2;
	mul.wide.u32 	%rd4, %r3, 8;
	add.s64 	%rd5, %rd1, %rd4;
	ld.global.f64 	%fd30, [%rd5];
$L__BB144_2:
	add.s32 	%r4, %r3, 512;
	setp.ge.u32 	%p2, %r4, %r7;
	@%p2 bra 	$L__BB144_4;
	mul.wide.u32 	%rd6, %r4, 8;
	add.s64 	%rd7, %rd1, %rd6;
	ld.global.f64 	%fd14, [%rd7];
	add.f64 	%fd30, %fd30, %fd14;
$L__BB144_4:
	shl.b32 	%r9, %r1, 3;
	mov.u32 	%r10, __smem_d;
	add.s32 	%r5, %r10, %r9;
	st.shared.f64 	[%r5], %fd30;
	barrier.sync 	0;
	setp.gt.u32 	%p3, %r1, 255;
	@%p3 bra 	$L__BB144_6;
	ld.shared.f64 	%fd15, [%r5+2048];
	add.f64 	%fd30, %fd30, %fd15;
	st.shared.f64 	[%r5], %fd30;
$L__BB144_6:
	barrier.sync 	0;
	setp.gt.u32 	%p4, %r1, 127;
	@%p4 bra 	$L__BB144_8;
	ld.shared.f64 	%fd16, [%r5+1024];
	add.f64 	%fd30, %fd30, %fd16;
	st.shared.f64 	[%r5], %fd30;
$L__BB144_8:
	barrier.sync 	0;
	setp.gt.u32 	%p5, %r1, 63;
	@%p5 bra 	$L__BB144_10;
	ld.shared.f64 	%fd17, [%r5+512];
	add.f64 	%fd30, %fd30, %fd17;
	st.shared.f64 	[%r5], %fd30;
$L__BB144_10:
	barrier.sync 	0;
	mov.u32 	%r11, %tid.y;
	mov.u32 	%r12, %tid.z;
	mov.u32 	%r13, %ntid.x;
	mov.u32 	%r14, %ntid.y;
	mad.lo.s32 	%r15, %r12, %r14, %r11;
	mul.lo.s32 	%r6, %r15, %r13;
	add.s32 	%r16, %r6, %r1;
	setp.gt.u32 	%p6, %r16, 31;
	@%p6 bra 	$L__BB144_12;
	ld.shared.f64 	%fd28, [%r5+256];
	add.f64 	%fd18, %fd30, %fd28;
	// begin inline asm
	mov.b64 {%r17,%r18}, %fd18;
	// end inline asm
	shfl.sync.down.b32	%r20|%p7, %r18, 16, 31, -1;
	shfl.sync.down.b32	%r19|%p8, %r17, 16, 31, -1;
	// begin inline asm
	mov.b64 %fd19, {%r19,%r20};
	// end inline asm
	add.f64 	%fd20, %fd18, %fd19;
	// begin inline asm
	mov.b64 {%r21,%r22}, %fd20;
	// end inline asm
	shfl.sync.down.b32	%r24|%p9, %r22, 8, 31, -1;
	shfl.sync.down.b32	%r23|%p10, %r21, 8, 31, -1;
	// begin inline asm
	mov.b64 %fd21, {%r23,%r24};
	// end inline asm
	add.f64 	%fd22, %fd20, %fd21;
	// begin inline asm
	mov.b64 {%r25,%r26}, %fd22;
	// end inline asm
	shfl.sync.down.b32	%r28|%p11, %r26, 4, 31, -1;
	shfl.sync.down.b32	%r27|%p12, %r25, 4, 31, -1;
	// begin inline asm
	mov.b64 %fd23, {%r27,%r28};
	// end inline asm
	add.f64 	%fd24, %fd22, %fd23;
	// begin inline asm
	mov.b64 {%r29,%r30}, %fd24;
	// end inline asm
	shfl.sync.down.b32	%r32|%p13, %r30, 2, 31, -1;
	shfl.sync.down.b32	%r31|%p14, %r29, 2, 31, -1;
	// begin inline asm
	mov.b64 %fd25, {%r31,%r32};
	// end inline asm
	add.f64 	%fd26, %fd24, %fd25;
	// begin inline asm
	mov.b64 {%r33,%r34}, %fd26;
	// end inline asm
	shfl.sync.down.b32	%r36|%p15, %r34, 1, 31, -1;
	shfl.sync.down.b32	%r35|%p16, %r33, 1, 31, -1;
	// begin inline asm
	mov.b64 %fd27, {%r35,%r36};
	// end inline asm
	add.f64 	%fd30, %fd26, %fd27;
$L__BB144_12:
	or.b32  	%r37, %r6, %r1;
	setp.ne.s32 	%p17, %r37, 0;
	@%p17 bra 	$L__BB144_14;
	cvta.to.global.u64 	%rd8, %rd2;
	mul.wide.u32 	%rd9, %r2, 8;
	add.s64 	%rd10, %rd8, %rd9;
	st.global.f64 	[%rd10], %fd30;
$L__BB144_14:
	ret;

}
	// .globl	_Z7reduce5IdLj256EEvPT_S1_j
.visible .entry _Z7reduce5IdLj256EEvPT_S1_j(
	.param .u64 .ptr .align 1 _Z7reduce5IdLj256EEvPT_S1_j_param_0,
	.param .u64 .ptr .align 1 _Z7reduce5IdLj256EEvPT_S1_j_param_1,
	.param .u32 _Z7reduce5IdLj256EEvPT_S1_j_param_2
)
{
	.reg .pred 	%p<17>;
	.reg .b32 	%r<38>;
	.reg .b64 	%rd<11>;
	.reg .b64 	%fd<31>;

	ld.param.u64 	%rd3, [_Z7reduce5IdLj256EEvPT_S1_j_param_0];
	ld.param.u64 	%rd2, [_Z7reduce5IdLj256EEvPT_S1_j_param_1];
	ld.param.u32 	%r7, [_Z7reduce5IdLj256EEvPT_S1_j_param_2];
	cvta.to.global.u64 	%rd1, %rd3;
	mov.u32 	%r1, %tid.x;
	mov.u32 	%r2, %ctaid.x;
	shl.b32 	%r8, %r2, 9;
	add.s32 	%r3, %r8, %r1;
	setp.ge.u32 	%p1, %r3, %r7;
	mov.f64 	%fd27, 0d0000000000000000;
	@%p1 bra 	$L__BB145_2;
	mul.wide.u32 	%rd4, %r3, 8;
	add.s64 	%rd5, %rd1, %rd4;
	ld.global.f64 	%fd27, [%rd5];
$L__BB145_2:
	add.s32 	%r4, %r3, 256;
	setp.ge.u32 	%p2, %r4, %r7;
	@%p2 bra 	$L__BB145_4;
	mul.wide.u32 	%rd6, %r4, 8;
	add.s64 	%rd7, %rd1, %rd6;
	ld.global.f64 	%fd12, [%rd7];
	add.f64 	%fd27, %fd27, %fd12;
$L__BB145_4:
	shl.b32 	%r9, %r1, 3;
	mov.u32 	%r10, __smem_d;
	add.s32 	%r5, %r10, %r9;
	st.shared.f64 	[%r5], %fd27;
	barrier.sync 	0;
	barrier.sync 	0;
	setp.gt.u32 	%p3, %r1, 127;
	@%p3 bra 	$L__BB145_6;
	ld.shared.f64 	%fd13, [%r5+1024];
	add.f64 	%fd27, %fd27, %fd13;
	st.shared.f64 	[%r5], %fd27;
$L__BB145_6:
	barrier.sync 	0;
	setp.gt.u32 	%p4, %r1, 63;
	@%p4 bra 	$L__BB145_8;
	ld.shared.f64 	%fd14, [%r5+512];
	add.f64 	%fd27, %fd27, %fd14;
	st.shared.f64 	[%r5], %fd27;
$L__BB145_8:
	barrier.sync 	0;
	mov.u32 	%r11, %tid.y;
	mov.u32 	%r12, %tid.z;
	mov.u32 	%r13, %ntid.x;
	mov.u32 	%r14, %ntid.y;
	mad.lo.s32 	%r15, %r12, %r14, %r11;
	mul.lo.s32 	%r6, %r15, %r13;
	add.s32 	%r16, %r6, %r1;
	setp.gt.u32 	%p5, %r16, 31;
	@%p5 bra 	$L__BB145_10;
	ld.shared.f64 	%fd25, [%r5+256];
	add.f64 	%fd15, %fd27, %fd25;
	// begin inline asm
	mov.b64 {%r17,%r18}, %fd15;
	// end inline asm
	shfl.sync.down.b32	%r20|%p6, %r18, 16, 31, -1;
	shfl.sync.down.b32	%r19|%p7, %r17, 16, 31, -1;
	// begin inline asm
	mov.b64 %fd16, {%r19,%r20};
	// end inline asm
	add.f64 	%fd17, %fd15, %fd16;
	// begin inline asm
	mov.b64 {%r21,%r22}, %fd17;
	// end inline asm
	shfl.sync.down.b32	%r24|%p8, %r22, 8, 31, -1;
	shfl.sync.down.b32	%r23|%p9, %r21, 8, 31, -1;
	// begin inline asm
	mov.b64 %fd18, {%r23,%r24};
	// end inline asm
	add.f64 	%fd19, %fd17, %fd18;
	// begin inline asm
	mov.b64 {%r25,%r26}, %fd19;
	// end inline asm
	shfl.sync.down.b32	%r28|%p10, %r26, 4, 31, -1;
	shfl.sync.down.b32	%r27|%p11, %r25, 4, 31, -1;
	// begin inline asm
	mov.b64 %fd20, {%r27,%r28};
	// end inline asm
	add.f64 	%fd21, %fd19, %fd20;
	// begin inline asm
	mov.b64 {%r29,%r30}, %fd21;
	// end inline asm
	shfl.sync.down.b32	%r32|%p12, %r30, 2, 31, -1;
	shfl.sync.down.b32	%r31|%p13, %r29, 2, 31, -1;
	// begin inline asm
	mov.b64 %fd22, {%r31,%r32};
	// end inline asm
	add.f64 	%fd23, %fd21, %fd22;
	// begin inline asm
	mov.b64 {%r33,%r34}, %fd23;
	// end inline asm
	shfl.sync.down.b32	%r36|%p14, %r34, 1, 31, -1;
	shfl.sync.down.b32	%r35|%p15, %r33, 1, 31, -1;
	// begin inline asm
	mov.b64 %fd24, {%r35,%r36};
	// end inline asm
	add.f64 	%fd27, %fd23, %fd24;
$L__BB145_10:
	or.b32  	%r37, %r6, %r1;
	setp.ne.s32 	%p16, %r37, 0;
	@%p16 bra 	$L__BB145_12;
	cvta.to.global.u64 	%rd8, %rd2;
	mul.wide.u32 	%rd9, %r2, 8;
	add.s64 	%rd10, %rd8, %rd9;
	st.global.f64 	[%rd10], %fd27;
$L__BB145_12:
	ret;

}
	// .globl	_Z7reduce5IdLj128EEvPT_S1_j
.visible .entry _Z7reduce5IdLj128EEvPT_S1_j(
	.param .u64 .ptr .align 1 _Z7reduce5IdLj128EEvPT_S1_j_param_0,
	.param .u64 .ptr .align 1 _Z7reduce5IdLj128EEvPT_S1_j_param_1,
	.param .u32 _Z7reduce5IdLj128EEvPT_S1_j_param_2
)
{
	.reg .pred 	%p<16>;
	.reg .b32 	%r<38>;
	.reg .b64 	%rd<11>;
	.reg .b64 	%fd<27>;

	ld.param.u64 	%rd3, [_Z7reduce5IdLj128EEvPT_S1_j_param_0];
	ld.param.u64 	%rd2, [_Z7reduce5IdLj128EEvPT_S1_j_param_1];
	ld.param.u32 	%r7, [_Z7reduce5IdLj128EEvPT_S1_j_param_2];
	cvta.to.global.u64 	%rd1, %rd3;
	mov.u32 	%r1, %tid.x;
	mov.u32 	%r2, %ctaid.x;
	shl.b32 	%r8, %r2, 8;
	add.s32 	%r3, %r8, %r1;
	setp.ge.u32 	%p1, %r3, %r7;
	mov.f64 	%fd24, 0d0000000000000000;
	@%p1 bra 	$L__BB146_2;
	mul.wide.u32 	%rd4, %r3, 8;
	add.s64 	%rd5, %rd1, %rd4;
	ld.global.f64 	%fd24, [%rd5];
$L__BB146_2:
	add.s32 	%r4, %r3, 128;
	setp.ge.u32 	%p2, %r4, %r7;
	@%p2 bra 	$L__BB146_4;
	mul.wide.u32 	%rd6, %r4, 8;
	add.s64 	%rd7, %rd1, %rd6;
	ld.global.f64 	%fd10, [%rd7];
	add.f64 	%fd24, %fd24, %fd10;
$L__BB146_4:
	shl.b32 	%r9, %r1, 3;
	mov.u32 	%r10, __smem_d;
	add.s32 	%r5, %r10, %r9;
	st.shared.f64 	[%r5], %fd24;
	barrier.sync 	0;
	barrier.sync 	0;
	barrier.sync 	0;
	setp.gt.u32 	%p3, %r1, 63;
	@%p3 bra 	$L__BB146_6;
	ld.shared.f64 	%fd11, [%r5+512];
	add.f64 	%fd24, %fd24, %fd11;
	st.shared.f64 	[%r5], %fd24;
$L__BB146_6:
	barrier.sync 	0;
	mov.u32 	%r11, %tid.y;
	mov.u32 	%r12, %tid.z;
	mov.u32 	%r13, %ntid.x;
	mov.u32 	%r14, %ntid.y;
	mad.lo.s32 	%r15, %r12, %r14, %r11;
	mul.lo.s32 	%r6, %r15, %r13;
	add.s32 	%r16, %r6, %r1;
	setp.gt.u32 	%p4, %r16, 31;
	@%p4 bra 	$L__BB146_8;
	ld.shared.f64 	%fd22, [%r5+256];
	add.f64 	%fd12, %fd24, %fd22;
	// begin inline asm
	mov.b64 {%r17,%r18}, %fd12;
	// end inline asm
	shfl.sync.down.b32	%r20|%p5, %r18, 16, 31, -1;
	shfl.sync.down.b32	%r19|%p6, %r17, 16, 31, -1;
	// begin inline asm
	mov.b64 %fd13, {%r19,%r20};
	// end inline asm
	add.f64 	%fd14, %fd12, %fd13;
	// begin inline asm
	mov.b64 {%r21,%r22}, %fd14;
	// end inline asm
	shfl.sync.down.b32	%r24|%p7, %r22, 8, 31, -1;
	shfl.sync.down.b32	%r23|%p8, %r21, 8, 31, -1;
	// begin inline asm
	mov.b64 %fd15, {%r23,%r24};
	// end inline asm
	add.f64 	%fd16, %fd14, %fd15;
	// begin inline asm
	mov.b64 {%r25,%r26}, %fd16;
	// end inline asm
	shfl.sync.down.b32	%r28|%p9, %r26, 4, 31, -1;
	shfl.sync.down.b32	%r27|%p10, %r25, 4, 31, -1;
	// begin inline asm
	mov.b64 %fd17, {%r27,%r28};
	// end inline asm
	add.f64 	%fd18, %fd16, %fd17;
	// begin inline asm
	mov.b64 {%r29,%r30}, %fd18;
	// end inline asm
	shfl.sync.down.b32	%r32|%p11, %r30, 2, 31, -1;
	shfl.sync.down.b32	%r31|%p12, %r29, 2, 31, -1;
	// begin inline asm
	mov.b64 %fd19, {%r31,%r32};
	// end inline asm
	add.f64 	%fd20, %fd18, %fd19;
	// begin inline asm
	mov.b64 {%r33,%r34}, %fd20;
	// end inline asm
	shfl.sync.down.b32	%r36|%p13, %r34, 1, 31, -1;
	shfl.sync.down.b32	%r35|%p14, %r33, 1, 31, -1;
	// begin inline asm
	mov.b64 %fd21, {%r35,%r36};
	// end inline asm
	add.f64 	%fd24, %fd20, %fd21;
$L__BB146_8:
	or.b32  	%r37, %r6, %r1;
	setp.ne.s32 	%p15, %r37, 0;
	@%p15 bra 	$L__BB146_10;
	cvta.to.global.u64 	%rd8, %rd2;
	mul.wide.u32 	%rd9, %r2, 8;
	add.s64 	%rd10, %rd8, %rd9;
	st.global.f64 	[%rd10], %fd24;
$L__BB146_10:
	ret;

}
	// .globl	_Z7reduce5IdLj64EEvPT_S1_j
.visible .entry _Z7reduce5IdLj64EEvPT_S1_j(
	.param .u64 .ptr .align 1 _Z7reduce5IdLj64EEvPT_S1_j_param_0,
	.param .u64 .ptr .align 1 _Z7reduce5IdLj64EEvPT_S1_j_param_1,
	.param .u32 _Z7reduce5IdLj64EEvPT_S1_j_param_2
)
{
	.reg .pred 	%p<15>;
	.reg .b32 	%r<38>;
	.reg .b64 	%rd<11>;
	.reg .b64 	%fd<23>;

	ld.param.u64 	%rd3, [_Z7reduce5IdLj64EEvPT_S1_j_param_0];
	ld.param.u64 	%rd2, [_Z7reduce5IdLj64EEvPT_S1_j_param_1];
	ld.param.u32 	%r7, [_Z7reduce5IdLj64EEvPT_S1_j_param_2];
	cvta.to.global.u64 	%rd1, %rd3;
	mov.u32 	%r1, %tid.x;
	mov.u32 	%r2, %ctaid.x;
	shl.b32 	%r8, %r2, 7;
	add.s32 	%r3, %r8, %r1;
	setp.ge.u32 	%p1, %r3, %r7;
	mov.f64 	%fd21, 0d0000000000000000;
	@%p1 bra 	$L__BB147_2;
	mul.wide.u32 	%rd4, %r3, 8;
	add.s64 	%rd5, %rd1, %rd4;
	ld.global.f64 	%fd21, [%rd5];
$L__BB147_2:
	add.s32 	%r4, %r3, 64;
	setp.ge.u32 	%p2, %r4, %r7;
	@%p2 bra 	$L__BB147_4;
	mul.wide.u32 	%rd6, %r4, 8;
	add.s64 	%rd7, %rd1, %rd6;
	ld.global.f64 	%fd8, [%rd7];
	add.f64 	%fd21, %fd21, %fd8;
$L__BB147_4:
	shl.b32 	%r9, %r1, 3;
	mov.u32 	%r10, __smem_d;
	add.s32 	%r5, %r10, %r9;
	st.shared.f64 	[%r5], %fd21;
	barrier.sync 	0;
	barrier.sync 	0;
	barrier.sync 	0;
	barrier.sync 	0;
	mov.u32 	%r11, %tid.y;
	mov.u32 	%r12, %tid.z;
	mov.u32 	%r13, %ntid.x;
	mov.u32 	%r14, %ntid.y;
	mad.lo.s32 	%r15, %r12, %r14, %r11;
	mul.lo.s32 	%r6, %r15, %r13;
	add.s32 	%r16, %r6, %r1;
	setp.gt.u32 	%p3, %r16, 31;
	@%p3 bra 	$L__BB147_6;
	ld.shared.f64 	%fd19, [%r5+256];
	add.f64 	%fd9, %fd21, %fd19;
	// begin inline asm
	mov.b64 {%r17,%r18}, %fd9;
	// end inline asm
	shfl.sync.down.b32	%r20|%p4, %r18, 16, 31, -1;
	shfl.sync.down.b32	%r19|%p5, %r17, 16, 31, -1;
	// begin inline asm
	mov.b64 %fd10, {%r19,%r20};
	// end inline asm
	add.f64 	%fd11, %fd9, %fd10;
	// begin inline asm
	mov.b64 {%r21,%r22}, %fd11;
	// end inline asm
	shfl.sync.down.b32	%r24|%p6, %r22, 8, 31, -1;
	shfl.sync.down.b32	%r23|%p7, %r21, 8, 31, -1;
	// begin inline asm
	mov.b64 %fd12, {%r23,%r24};
	// end inline asm
	add.f64 	%fd13, %fd11, %fd12;
	// begin inline asm
	mov.b64 {%r25,%r26}, %fd13;
	// end inline asm
	shfl.sync.down.b32	%r28|%p8, %r26, 4, 31, -1;
	shfl.sync.down.b32	%r27|%p9, %r25, 4, 31, -1;
	// begin inline asm
	mov.b64 %fd14, {%r27,%r28};
	// end inline asm
	add.f64 	%fd15, %fd13, %fd14;
	// begin inline asm
	mov.b64 {%r29,%r30}, %fd15;
	// end inline asm
	shfl.sync.down.b32	%r32|%p10, %r30, 2, 31, -1;
	shfl.sync.down.b32	%r31|%p11, %r29, 2, 31, -1;
	// begin inline asm
	mov.b64 %fd16, {%r31,%r32};
	// end inline asm
	add.f64 	%fd17, %fd15, %fd16;
	// begin inline asm
	mov.b64 {%r33,%r34}, %fd17;
	// end inline asm
	shfl.sync.down.b32	%r36|%p12, %r34, 1, 31, -1;
	shfl.sync.down.b32	%r35|%p13, %r33, 1, 31, -1;
	// begin inline asm
	mov.b64 %fd18, {%r35,%r36};
	// end inline asm
	add.f64 	%fd21, %fd17, %fd18;
$L__BB147_6:
	or.b32  	%r37, %r6, %r1;
	setp.ne.s32 	%p14, %r37, 0;
	@%p14 bra 	$L__BB147_8;
	cvta.to.global.u64 	%rd8, %rd2;
	mul.wide.u32 	%rd9, %r2, 8;
	add.s64 	%rd10, %rd8, %rd9;
	st.global.f64 	[%rd10], %fd21;
$L__BB147_8:
	ret;

}
	// .globl	_Z7reduce5IdLj32EEvPT_S1_j
.visible .entry _Z7reduce5IdLj32EEvPT_S1_j(
	.param .u64 .ptr .align 1 _Z7reduce5IdLj32EEvPT_S1_j_param_0,
	.param .u64 .ptr .align 1 _Z7reduce5IdLj32EEvPT_S1_j_param_1,
	.param .u32 _Z7reduce5IdLj32EEvPT_S1_j_param_2
)
{
	.reg .pred 	%p<15>;
	.reg .b32 	%r<38>;
	.reg .b64 	%rd<11>;
	.reg .b64 	%fd<22>;

	ld.param.u64 	%rd3, [_Z7reduce5IdLj32EEvPT_S1_j_param_0];
	ld.param.u64 	%rd2, [_Z7reduce5IdLj32EEvPT_S1_j_param_1];
	ld.param.u32 	%r6, [_Z7reduce5IdLj32EEvPT_S1_j_param_2];
	cvta.to.global.u64 	%rd1, %rd3;
	mov.u32 	%r1, %tid.x;
	mov.u32 	%r2, %ctaid.x;
	shl.b32 	%r7, %r2, 6;
	add.s32 	%r3, %r7, %r1;
	setp.ge.u32 	%p1, %r3, %r6;
	mov.f64 	%fd20, 0d0000000000000000;
	@%p1 bra 	$L__BB148_2;
	mul.wide.u32 	%rd4, %r3, 8;
	add.s64 	%rd5, %rd1, %rd4;
	ld.global.f64 	%fd20, [%rd5];
$L__BB148_2:
	add.s32 	%r4, %r3, 32;
	setp.ge.u32 	%p2, %r4, %r6;
	@%p2 bra 	$L__BB148_4;
	mul.wide.u32 	%rd6, %r4, 8;
	add.s64 	%rd7, %rd1, %rd6;
	ld.global.f64 	%fd8, [%rd7];
	add.f64 	%fd20, %fd20, %fd8;
$L__BB148_4:
	shl.b32 	%r8, %r1, 3;
	mov.u32 	%r9, __smem_d;
	add.s32 	%r10, %r9, %r8;
	st.shared.f64 	[%r10], %fd20;
	barrier.sync 	0;
	barrier.sync 	0;
	barrier.sync 	0;
	barrier.sync 	0;
	mov.u32 	%r11, %tid.y;
	mov.u32 	%r12, %tid.z;
	mov.u32 	%r13, %ntid.x;
	mov.u32 	%r14, %ntid.y;
	mad.lo.s32 	%r15, %r12, %r14, %r11;
	mul.lo.s32 	%r5, %r15, %r13;
	add.s32 	%r16, %r5, %r1;
	setp.gt.u32 	%p3, %r16, 31;
	@%p3 bra 	$L__BB148_6;
	// begin inline asm
	mov.b64 {%r17,%r18}, %fd20;
	// end inline asm
	shfl.sync.down.b32	%r20|%p4, %r18, 16, 31, -1;
	shfl.sync.down.b32	%r19|%p5, %r17, 16, 31, -1;
	// begin inline asm
	mov.b64 %fd10, {%r19,%r20};
	// end inline asm
	add.f64 	%fd11, %fd20, %fd10;
	// begin inline asm
	mov.b64 {%r21,%r22}, %fd11;
	// end inline asm
	shfl.sync.down.b32	%r24|%p6, %r22, 8, 31, -1;
	shfl.sync.down.b32	%r23|%p7, %r21, 8, 31, -1;
	// begin inline asm
	mov.b64 %fd12, {%r23,%r24};
	// end inline asm
	add.f64 	%fd13, %fd11, %fd12;
	// begin inline asm
	mov.b64 {%r25,%r26}, %fd13;
	// end inline asm
	shfl.sync.down.b32	%r28|%p8, %r26, 4, 31, -1;
	shfl.sync.down.b32	%r27|%p9, %r25, 4, 31, -1;
	// begin inline asm
	mov.b64 %fd14, {%r27,%r28};
	// end inline asm
	add.f64 	%fd15, %fd13, %fd14;
	// begin inline asm
	mov.b64 {%r29,%r30}, %fd15;
	// end inline asm
	shfl.sync.down.b32	%r32|%p10, %r30, 2, 31, -1;
	shfl.sync.down.b32	%r31|%p11, %r29, 2, 31, -1;
	// begin inline asm
	mov.b64 %fd16, {%r31,%r32};
	// end inline asm
	add.f64 	%fd17, %fd15, %fd16;
	// begin inline asm
	mov.b64 {%r33,%r34}, %fd17;
	// end inline asm
	shfl.sync.down.b32	%r36|%p12, %r34, 1, 31, -1;
	shfl.sync.down.b32	%r35|%p13, %r33, 1, 31, -1;
	// begin inline asm
	mov.b64 %fd18, {%r35,%r36};
	// end inline asm
	add.f64 	%fd20, %fd17, %fd18;
$L__BB148_6:
	or.b32  	%r37, %r5, %r1;
	setp.ne.s32 	%p14, %r37, 0;
	@%p14 bra 	$L__BB148_8;
	cvta.to.global.u64 	%rd8, %rd2;
	mul.wide.u32 	%rd9, %r2, 8;
	add.s64 	%rd10, %rd8, %rd9;
	st.global.f64 	[%rd10], %fd20;
$L__BB148_8:
	ret;

}
	// .globl	_Z7reduce5IdLj16EEvPT_S1_j
.visible .entry _Z7reduce5IdLj16EEvPT_S1_j(
	.param .u64 .ptr .align 1 _Z7reduce5IdLj16EEvPT_S1_j_param_0,
	.param .u64 .ptr .align 1 _Z7reduce5IdLj16EEvPT_S1_j_param_1,
	.param .u32 _Z7reduce5IdLj16EEvPT_S1_j_param_2
)
{
	.reg .pred 	%p<15>;
	.reg .b32 	%r<38>;
	.reg .b64 	%rd<11>;
	.reg .b64 	%fd<22>;

	ld.param.u64 	%rd3, [_Z7reduce5IdLj16EEvPT_S1_j_param_0];
	ld.param.u64 	%rd2, [_Z7reduce5IdLj16EEvPT_S1_j_param_1];
	ld.param.u32 	%r6, [_Z7reduce5IdLj16EEvPT_S1_j_param_2];
	cvta.to.global.u64 	%rd1, %rd3;
	mov.u32 	%r1, %tid.x;
	mov.u32 	%r2, %ctaid.x;
	shl.b32 	%r7, %r2, 5;
	add.s32 	%r3, %r7, %r1;
	setp.ge.u32 	%p1, %r3, %r6;
	mov.f64 	%fd20, 0d0000000000000000;
	@%p1 bra 	$L__BB149_2;
	mul.wide.u32 	%rd4, %r3, 8;
	add.s64 	%rd5, %rd1, %rd4;
	ld.global.f64 	%fd20, [%rd5];
$L__BB149_2:
	add.s32 	%r4, %r3, 16;
	setp.ge.u32 	%p2, %r4, %r6;
	@%p2 bra 	$L__BB149_4;
	mul.wide.u32 	%rd6, %r4, 8;
	add.s64 	%rd7, %rd1, %rd6;
	ld.global.f64 	%fd8, [%rd7];
	add.f64 	%fd20, %fd20, %fd8;
$L__BB149_4:
	shl.b32 	%r8, %r1, 3;
	mov.u32 	%r9, __smem_d;
	add.s32 	%r10, %r9, %r8;
	st.shared.f64 	[%r10], %fd20;
	barrier.sync 	0;
	barrier.sync 	0;
	barrier.sync 	0;
	barrier.sync 	0;
	mov.u32 	%r11, %tid.y;
	mov.u32 	%r12, %tid.z;
	mov.u32 	%r13, %ntid.x;
	mov.u32 	%r14, %ntid.y;
	mad.lo.s32 	%r15, %r12, %r14, %r11;
	mul.lo.s32 	%r5, %r15, %r13;
	add.s32 	%r16, %r5, %r1;
	setp.gt.u32 	%p3, %r16, 31;
	@%p3 bra 	$L__BB149_6;
	// begin inline asm
	mov.b64 {%r17,%r18}, %fd20;
	// end inline asm
	shfl.sync.down.b32	%r20|%p4, %r18, 16, 31, -1;
	shfl.sync.down.b32	%r19|%p5, %r17, 16, 31, -1;
	// begin inline asm
	mov.b64 %fd10, {%r19,%r20};
	// end inline asm
	add.f64 	%fd11, %fd20, %fd10;
	// begin inline asm
	mov.b64 {%r21,%r22}, %fd11;
	// end inline asm
	shfl.sync.down.b32	%r24|%p6, %r22, 8, 31, -1;
	shfl.sync.down.b32	%r23|%p7, %r21, 8, 31, -1;
	// begin inline asm
	mov.b64 %fd12, {%r23,%r24};
	// end inline asm
	add.f64 	%fd13, %fd11, %fd12;
	// begin inline asm
	mov.b64 {%r25,%r26}, %fd13;
	// end inline asm
	shfl.sync.down.b32	%r28|%p8, %r26, 4, 31, -1;
	shfl.sync.down.b32	%r27|%p9, %r25, 4, 31, -1;
	// begin inline asm
	mov.b64 %fd14, {%r27,%r28};
	// end inline asm
	add.f64 	%fd15, %fd13, %fd14;
	// begin inline asm
	mov.b64 {%r29,%r30}, %fd15;
	// end inline asm
	shfl.sync.down.b32	%r32|%p10, %r30, 2, 31, -1;
	shfl.sync.down.b32	%r31|%p11, %r29, 2, 31, -1;
	// begin inline asm
	mov.b64 %fd16, {%r31,%r32};
	// end inline asm
	add.f64 	%fd17, %fd15, %fd16;
	// begin inline asm
	mov.b64 {%r33,%r34}, %fd17;
	// end inline asm
	shfl.sync.down.b32	%r36|%p12, %r34, 1, 31, -1;
	shfl.sync.down.b32	%r35|%p13, %r33, 1, 31, -1;
	// begin inline asm
	mov.b64 %fd18, {%r35,%r36};
	// end inline asm
	add.f64 	%fd20, %fd17, %fd18;
$L__BB149_6:
	or.b32  	%r37, %r5, %r1;
	setp.ne.s32 	%p14, %r37, 0;
	@%p14 bra 	$L__BB149_8;
	cvta.to.global.u64 	%rd8, %rd2;
	mul.wide.u32 	%rd9, %r2, 8;
	add.s64 	%rd10, %rd8, %rd9;
	st.global.f64 	[%rd10], %fd20;
$L__BB149_8:
	ret;

}
	// .globl	_Z7reduce5IdLj8EEvPT_S1_j
.visible .entry _Z7reduce5IdLj8EEvPT_S1_j(
	.param .u64 .ptr .align 1 _Z7reduce5IdLj8EEvPT_S1_j_param_0,
	.param .u64 .ptr .align 1 _Z7reduce5IdLj8EEvPT_S1_j_param_1,
	.param .u32 _Z7reduce5IdLj8EEvPT_S1_j_param_2
)
{
	.reg .pred 	%p<15>;
	.reg .b32 	%r<38>;
	.reg .b64 	%rd<11>;
	.reg .b64 	%fd<22>;

	ld.param.u64 	%rd3, [_Z7reduce5IdLj8EEvPT_S1_j_param_0];
	ld.param.u64 	%rd2, [_Z7reduce5IdLj8EEvPT_S1_j_param_1];
	ld.param.u32 	%r6, [_Z7reduce5IdLj8EEvPT_S1_j_param_2];
	cvta.to.global.u64 	%rd1, %rd3;
	mov.u32 	%r1, %tid.x;
	mov.u32 	%r2, %ctaid.x;
	shl.b32 	%r7, %r2, 4;
	add.s32 	%r3, %r7, %r1;
	setp.ge.u32 	%p1, %r3, %r6;
	mov.f64 	%fd20, 0d0000000000000000;
	@%p1 bra 	$L__BB150_2;
	mul.wide.u32 	%rd4, %r3, 8;
	add.s64 	%rd5, %rd1, %rd4;
	ld.global.f64 	%fd20, [%rd5];
$L__BB150_2:
	add.s32 	%r4, %r3, 8;
	setp.ge.u32 	%p2, %r4, %r6;
	@%p2 bra 	$L__BB150_4;
	mul.wide.u32 	%rd6, %r4, 8;
	add.s64 	%rd7, %rd1, %rd6;
	ld.global.f64 	%fd8, [%rd7];
	add.f64 	%fd20, %fd20, %fd8;
$L__BB150_4:
	shl.b32 	%r8, %r1, 3;
	mov.u32 	%r9, __smem_d;
	add.s32 	%r10, %r9, %r8;
	st.shared.f64 	[%r10], %fd20;
	barrier.sync 	0;
	barrier.sync 	0;
	barrier.sync 	0;
	barrier.sync 	0;
	mov.u32 	%r11, %tid.y;
	mov.u32 	%r12, %tid.z;
	mov.u32 	%r13, %ntid.x;
	mov.u32 	%r14, %ntid.y;
	mad.lo.s32 	%r15, %r12, %r14, %r11;
	mul.lo.s32 	%r5, %r15, %r13;
	add.s32 	%r16, %r5, %r1;
	setp.gt.u32 	%p3, %r16, 31;
	@%p3 bra 	$L__BB150_6;
	// begin inline asm
	mov.b64 {%r17,%r18}, %fd20;
	// end inline asm
	shfl.sync.down.b32	%r20|%p4, %r18, 16, 31, -1;
	shfl.sync.down.b32	%r19|%p5, %r17, 16, 31, -1;
	// begin inline asm
	mov.b64 %fd10, {%r19,%r20};
	// end inline asm
	add.f64 	%fd11, %fd20, %fd10;
	// begin inline asm
	mov.b64 {%r21,%r22}, %fd11;
	// end inline asm
	shfl.sync.down.b32	%r24|%p6, %r22, 8, 31, -1;
	shfl.sync.down.b32	%r23|%p7, %r21, 8, 31, -1;
	// begin inline asm
	mov.b64 %fd12, {%r23,%r24};
	// end inline asm
	add.f64 	%fd13, %fd11, %fd12;
	// begin inline asm
	mov.b64 {%r25,%r26}, %fd13;
	// end inline asm
	shfl.sync.down.b32	%r28|%p8, %r26, 4, 31, -1;
	shfl.sync.down.b32	%r27|%p9, %r25, 4, 31, -1;
	// begin inline asm
	mov.b64 %fd14, {%r27,%r28};
	// end inline asm
	add.f64 	%fd15, %fd13, %fd14;
	// begin inline asm
	mov.b64 {%r29,%r30}, %fd15;
	// end inline asm
	shfl.sync.down.b32	%r32|%p10, %r30, 2, 31, -1;
	shfl.sync.down.b32	%r31|%p11, %r29, 2, 31, -1;
	// begin inline asm
	mov.b64 %fd16, {%r31,%r32};
	// end inline asm
	add.f64 	%fd17, %fd15, %fd16;
	// begin inline asm
	mov.b64 {%r33,%r34}, %fd17;
	// end inline asm
	shfl.sync.down.b32	%r36|%p12, %r34, 1, 31, -1;
	shfl.sync.down.b32	%r35|%p13, %r33, 1, 31, -1;
	// begin inline asm
	mov.b64 %fd18, {%r35,%r36};
	// end inline asm
	add.f64 	%fd20, %fd17, %fd18;
$L__BB150_6:
	or.b32  	%r37, %r5, %r1;
	setp.ne.s32 	%p14, %r37, 0;
	@%p14 bra 	$L__BB150_8;
	cvta.to.global.u64 	%rd8, %rd2;
	mul.wide.u32 	%rd9, %r2, 8;
	add.s64 	%rd10, %rd8, %rd9;
	st.global.f64 	[%rd10], %fd20;
$L__BB150_8:
	ret;

}
	// .globl	_Z7reduce5IdLj4EEvPT_S1_j
.visible .entry _Z7reduce5IdLj4EEvPT_S1_j(
	.param .u64 .ptr .align 1 _Z7reduce5IdLj4EEvPT_S1_j_param_0,
	.param .u64 .ptr .align 1 _Z7reduce5IdLj4EEvPT_S1_j_param_1,
	.param .u32 _Z7reduce5IdLj4EEvPT_S1_j_param_2
)
{
	.reg .pred 	%p<15>;
	.reg .b32 	%r<38>;
	.reg .b64 	%rd<11>;
	.reg .b64 	%fd<22>;

	ld.param.u64 	%rd3, [_Z7reduce5IdLj4EEvPT_S1_j_param_0];
	ld.param.u64 	%rd2, [_Z7reduce5IdLj4EEvPT_S1_j_param_1];
	ld.param.u32 	%r6, [_Z7reduce5IdLj4EEvPT_S1_j_param_2];
	cvta.to.global.u64 	%rd1, %rd3;
	mov.u32 	%r1, %tid.x;
	mov.u32 	%r2, %ctaid.x;
	shl.b32 	%r7, %r2, 3;
	add.s32 	%r3, %r7, %r1;
	setp.ge.u32 	%p1, %r3, %r6;
	mov.f64 	%fd20, 0d0000000000000000;
	@%p1 bra 	$L__BB151_2;
	mul.wide.u32 	%rd4, %r3, 8;
	add.s64 	%rd5, %rd1, %rd4;
	ld.global.f64 	%fd20, [%rd5];
$L__BB151_2:
	add.s32 	%r4, %r3, 4;
	setp.ge.u32 	%p2, %r4, %r6;
	@%p2 bra 	$L__BB151_4;
	mul.wide.u32 	%rd6, %r4, 8;
	add.s64 	%rd7, %rd1, %rd6;
	ld.global.f64 	%fd8, [%rd7];
	add.f64 	%fd20, %fd20, %fd8;
$L__BB151_4:
	shl.b32 	%r8, %r1, 3;
	mov.u32 	%r9, __smem_d;
	add.s32 	%r10, %r9, %r8;
	st.shared.f64 	[%r10], %fd20;
	barrier.sync 	0;
	barrier.sync 	0;
	barrier.sync 	0;
	barrier.sync 	0;
	mov.u32 	%r11, %tid.y;
	mov.u32 	%r12, %tid.z;
	mov.u32 	%r13, %ntid.x;
	mov.u32 	%r14, %ntid.y;
	mad.lo.s32 	%r15, %r12, %r14, %r11;
	mul.lo.s32 	%r5, %r15, %r13;
	add.s32 	%r16, %r5, %r1;
	setp.gt.u32 	%p3, %r16, 31;
	@%p3 bra 	$L__BB151_6;
	// begin inline asm
	mov.b64 {%r17,%r18}, %fd20;
	// end inline asm
	shfl.sync.down.b32	%r20|%p4, %r18, 16, 31, -1;
	shfl.sync.down.b32	%r19|%p5, %r17, 16, 31, -1;
	// begin inline asm
	mov.b64 %fd10, {%r19,%r20};
	// end inline asm
	add.f64 	%fd11, %fd20, %fd10;
	// begin inline asm
	mov.b64 {%r21,%r22}, %fd11;
	// end inline asm
	shfl.sync.down.b32	%r24|%p6, %r22, 8, 31, -1;
	shfl.sync.down.b32	%r23|%p7, %r21, 8, 31, -1;
	// begin inline asm
	mov.b64 %fd12, {%r23,%r24};
	// end inline asm
	add.f64 	%fd13, %fd11, %fd12;
	// begin inline asm
	mov.b64 {%r25,%r26}, %fd13;
	// end inline asm
	shfl.sync.down.b32	%r28|%p8, %r26, 4, 31, -1;
	shfl.sync.down.b32	%r27|%p9, %r25, 4, 31, -1;
	// begin inline asm
	mov.b64 %fd14, {%r27,%r28};
	// end inline asm
	add.f64 	%fd15, %fd13, %fd14;
	// begin inline asm
	mov.b64 {%r29,%r30}, %fd15;
	// end inline asm
	shfl.sync.down.b32	%r32|%p10, %r30, 2, 31, -1;
	shfl.sync.down.b32	%r31|%p11, %r29, 2, 31, -1;
	// begin inline asm
	mov.b64 %fd16, {%r31,%r32};
	// end inline asm
	add.f64 	%fd17, %fd15, %fd16;
	// begin inline asm
	mov.b64 {%r33,%r34}, %fd17;
	// end inline asm
	shfl.sync.down.b32	%r36|%p12, %r34, 1, 31, -1;
	shfl.sync.down.b32	%r35|%p13, %r33, 1, 31, -1;
	// begin inline asm
	mov.b64 %fd18, {%r35,%r36};
	// end inline asm
	add.f64 	%fd20, %fd17, %fd18;
$L__BB151_6:
	or.b32  	%r37, %r5, %r1;
	setp.ne.s32 	%p14, %r37, 0;
	@%p14 bra 	$L__BB151_8;
	cvta.to.global.u64 	%rd8, %rd2;
	mul.wide.u32 	%rd9, %r2, 8;
	add.s64 	%rd10, %rd8, %rd9;
	st.global.f64 	[%rd10], %fd20;
$L__BB151_8:
	ret;

}
	// .globl	_Z7reduce5IdLj2EEvPT_S1_j
.visible .entry _Z7reduce5IdLj2EEvPT_S1_j(
	.param .u64 .ptr .align 1 _Z7reduce5IdLj2EEvPT_S1_j_param_0,
	.param .u64 .ptr .align 1 _Z7reduce5IdLj2EEvPT_S1_j_param_1,
	.param .u32 _Z7reduce5IdLj2EEvPT_S1_j_param_2
)
{
	.reg .pred 	%p<15>;
	.reg .b32 	%r<38>;
	.reg .b64 	%rd<11>;
	.reg .b64 	%fd<22>;

	ld.param.u64 	%rd3, [_Z7reduce5IdLj2EEvPT_S1_j_param_0];
	ld.param.u64 	%rd2, [_Z7reduce5IdLj2EEvPT_S1_j_param_1];
	ld.param.u32 	%r6, [_Z7reduce5IdLj2EEvPT_S1_j_param_2];
	cvta.to.global.u64 	%rd1, %rd3;
	mov.u32 	%r1, %tid.x;
	mov.u32 	%r2, %ctaid.x;
	shl.b32 	%r7, %r2, 2;
	add.s32 	%r3, %r7, %r1;
	setp.ge.u32 	%p1, %r3, %r6;
	mov.f64 	%fd20, 0d0000000000000000;
	@%p1 bra 	$L__BB152_2;
	mul.wide.u32 	%rd4, %r3, 8;
	add.s64 	%rd5, %rd1, %rd4;
	ld.global.f64 	%fd20, [%rd5];
$L__BB152_2:
	add.s32 	%r4, %r3, 2;
	setp.ge.u32 	%p2, %r4, %r6;
	@%p2 bra 	$L__BB152_4;
	mul.wide.u32 	%rd6, %r4, 8;
	add.s64 	%rd7, %rd1, %rd6;
	ld.global.f64 	%fd8, [%rd7];
	add.f64 	%fd20, %fd20, %fd8;
$L__BB152_4:
	shl.b32 	%r8, %r1, 3;
	mov.u32 	%r9, __smem_d;
	add.s32 	%r10, %r9, %r8;
	st.shared.f64 	[%r10], %fd20;
	barrier.sync 	0;
	barrier.sync 	0;
	barrier.sync 	0;
	barrier.sync 	0;
	mov.u32 	%r11, %tid.y;
	mov.u32 	%r12, %tid.z;
	mov.u32 	%r13, %ntid.x;
	mov.u32 	%r14, %ntid.y;
	mad.lo.s32 	%r15, %r12, %r14, %r11;
	mul.lo.s32 	%r5, %r15, %r13;
	add.s32 	%r16, %r5, %r1;
	setp.gt.u32 	%p3, %r16, 31;
	@%p3 bra 	$L__BB152_6;
	// begin inline asm
	mov.b64 {%r17,%r18}, %fd20;
	// end inline asm
	shfl.sync.down.b32	%r20|%p4, %r18, 16, 31, -1;
	shfl.sync.down.b32	%r19|%p5, %r17, 16, 31, -1;
	// begin inline asm
	mov.b64 %fd10, {%r19,%r20};
	// end inline asm
	add.f64 	%fd11, %fd20, %fd10;
	// begin inline asm
	mov.b64 {%r21,%r22}, %fd11;
	// end inline asm
	shfl.sync.down.b32	%r24|%p6, %r22, 8, 31, -1;
	shfl.sync.down.b32	%r23|%p7, %r21, 8, 31, -1;
	// begin inline asm
	mov.b64 %fd12, {%r23,%r24};
	// end inline asm
	add.f64 	%fd13, %fd11, %fd12;
	// begin inline asm
	mov.b64 {%r25,%r26}, %fd13;
	// end inline asm
	shfl.sync.down.b32	%r28|%p8, %r26, 4, 31, -1;
	shfl.sync.down.b32	%r27|%p9, %r25, 4, 31, -1;
	// begin inline asm
	mov.b64 %fd14, {%r27,%r28};
	// end inline asm
	add.f64 	%fd15, %fd13, %fd14;
	// begin inline asm
	mov.b64 {%r29,%r30}, %fd15;
	// end inline asm
	shfl.sync.down.b32	%r32|%p10, %r30, 2, 31, -1;
	shfl.sync.down.b32	%r31|%p11, %r29, 2, 31, -1;
	// begin inline asm
	mov.b64 %fd16, {%r31,%r32};
	// end inline asm
	add.f64 	%fd17, %fd15, %fd16;
	// begin inline asm
	mov.b64 {%r33,%r34}, %fd17;
	// end inline asm
	shfl.sync.down.b32	%r36|%p12, %r34, 1, 31, -1;
	shfl.sync.down.b32	%r35|%p13, %r33, 1, 31, -1;
	// begin inline asm
	mov.b64 %fd18, {%r35,%r36};
	// end inline asm
	add.f64 	%fd20, %fd17, %fd18;
$L__BB152_6:
	or.b32  	%r37, %r5, %r1;
	setp.ne.s32 	%p14, %r37, 0;
	@%p14 bra 	$L__BB152_8;
	cvta.to.global.u64 	%rd8, %rd2;
	mul.wide.u32 	%rd9, %r2, 8;
	add.s64 	%rd10, %rd8, %rd9;
	st.global.f64 	[%rd10], %fd20;
$L__BB152_8:
	ret;

}
	// .globl	_Z7reduce5IdLj1EEvPT_S1_j
.visible .entry _Z7reduce5IdLj1EEvPT_S1_j(
	.param .u64 .ptr .align 1 _Z7reduce5IdLj1EEvPT_S1_j_param_0,
	.param .u64 .ptr .align 1 _Z7reduce5IdLj1EEvPT_S1_j_param_1,
	.param .u32 _Z7reduce5IdLj1EEvPT_S1_j_param_2
)
{
	.reg .pred 	%p<15>;
	.reg .b32 	%r<38>;
	.reg .b64 	%rd<11>;
	.reg .b64 	%fd<22>;

	ld.param.u64 	%rd3, [_Z7reduce5IdLj1EEvPT_S1_j_param_0];
	ld.param.u64 	%rd2, [_Z7reduce5IdLj1EEvPT_S1_j_param_1];
	ld.param.u32 	%r6, [_Z7reduce5IdLj1EEvPT_S1_j_param_2];
	cvta.to.global.u64 	%rd1, %rd3;
	mov.u32 	%r1, %tid.x;
	mov.u32 	%r2, %ctaid.x;
	shl.b32 	%r7, %r2, 1;
	add.s32 	%r3, %r7, %r1;
	setp.ge.u32 	%p1, %r3, %r6;
	mov.f64 	%fd20, 0d0000000000000000;
	@%p1 bra 	$L__BB153_2;
	mul.wide.u32 	%rd4, %r3, 8;
	add.s64 	%rd5, %rd1, %rd4;
	ld.global.f64 	%fd20, [%rd5];
$L__BB153_2:
	add.s32 	%r4, %r3, 1;
	setp.ge.u32 	%p2, %r4, %r6;
	@%p2 bra 	$L__BB153_4;
	mul.wide.u32 	%rd6, %r4, 8;
	add.s64 	%rd7, %rd1, %rd6;
	ld.global.f64 	%fd8, [%rd7];
	add.f64 	%fd20, %fd20, %fd8;
$L__BB153_4:
	shl.b32 	%r8, %r1, 3;
	mov.u32 	%r9, __smem_d;
	add.s32 	%r10, %r9, %r8;
	st.shared.f64 	[%r10], %fd20;
	barrier.sync 	0;
	barrier.sync 	0;
	barrier.sync 	0;
	barrier.sync 	0;
	mov.u32 	%r11, %tid.y;
	mov.u32 	%r12, %tid.z;
	mov.u32 	%r13, %ntid.x;
	mov.u32 	%r14, %ntid.y;
	mad.lo.s32 	%r15, %r12, %r14, %r11;
	mul.lo.s32 	%r5, %r15, %r13;
	add.s32 	%r16, %r5, %r1;
	setp.gt.u32 	%p3, %r16, 31;
	@%p3 bra 	$L__BB153_6;
	// begin inline asm
	mov.b64 {%r17,%r18}, %fd20;
	// end inline asm
	shfl.sync.down.b32	%r20|%p4, %r18, 16, 31, -1;
	shfl.sync.down.b32	%r19|%p5, %r17, 16, 31, -1;
	// begin inline asm
	mov.b64 %fd10, {%r19,%r20};
	// end inline asm
	add.f64 	%fd11, %fd20, %fd10;
	// begin inline asm
	mov.b64 {%r21,%r22}, %fd11;
	// end inline asm
	shfl.sync.down.b32	%r24|%p6, %r22, 8, 31, -1;
	shfl.sync.down.b32	%r23|%p7, %r21, 8, 31, -1;
	// begin inline asm
	mov.b64 %fd12, {%r23,%r24};
	// end inline asm
	add.f64 	%fd13, %fd11, %fd12;
	// begin inline asm
	mov.b64 {%r25,%r26}, %fd13;
	// end inline asm
	shfl.sync.down.b32	%r28|%p8, %r26, 4, 31, -1;
	shfl.sync.down.b32	%r27|%p9, %r25, 4, 31, -1;
	// begin inline asm
	mov.b64 %fd14, {%r27,%r28};
	// end inline asm
	add.f64 	%fd15, %fd13, %fd14;
	// begin inline asm
	mov.b64 {%r29,%r30}, %fd15;
	// end inline asm
	shfl.sync.down.b32	%r32|%p10, %r30, 2, 31, -1;
	shfl.sync.down.b32	%r31|%p11, %r29, 2, 31, -1;
	// begin inline asm
	mov.b64 %fd16, {%r31,%r32};
	// end inline asm
	add.f64 	%fd17, %fd15, %fd16;
	// begin inline asm
	mov.b64 {%r33,%r34}, %fd17;
	// end inline asm
	shfl.sync.down.b32	%r36|%p12, %r34, 1, 31, -1;
	shfl.sync.down.b32	%r35|%p13, %r33, 1, 31, -1;
	// begin inline asm
	mov.b64 %fd18, {%r35,%r36};
	// end inline asm
	add.f64 	%fd20, %fd17, %fd18;
$L__BB153_6:
	or.b32  	%r37, %r5, %r1;
	setp.ne.s32 	%p14, %r37, 0;
	@%p14 bra 	$L__BB153_8;
	cvta.to.global.u64 	%rd8, %rd2;
	mul.wide.u32 	%rd9, %r2, 8;
	add.s64 	%rd10, %rd8, %rd9;
	st.global.f64 	[%rd10], %fd20;
$L__BB153_8:
	ret;

}
	// .globl	_Z7reduce6IdLj512ELb1EEvPT_S1_j
.visible .entry _Z7reduce6IdLj512ELb1EEvPT_S1_j(
	.param .u64 .ptr .align 1 _Z7reduce6IdLj512ELb1EEvPT_S1_j_param_0,
	.param .u64 .ptr .align 1 _Z7reduce6IdLj512ELb1EEvPT_S1_j_param_1,
	.param .u32 _Z7reduce6IdLj512ELb1EEvPT_S1_j_param_2
)
{
	.reg .pred 	%p<19>;
	.reg .b32 	%r<43>;
	.reg .b64 	%rd<11>;
	.reg .b64 	%fd<39>;

	ld.param.u64 	%rd3, [_Z7reduce6IdLj512ELb1EEvPT_S1_j_param_0];
	ld.param.u64 	%rd2, [_Z7reduce6IdLj512ELb1EEvPT_S1_j_param_1];
	ld.param.u32 	%r10, [_Z7reduce6IdLj512ELb1EEvPT_S1_j_param_2];
	cvta.to.global.u64 	%rd1, %rd3;
	mov.u32 	%r1, %tid.x;
	mov.u32 	%r2, %ctaid.x;
	shl.b32 	%r11, %r2, 10;
	or.b32  	%r42, %r11, %r1;
	setp.ge.u32 	%p1, %r42, %r10;
	mov.f64 	%fd32, 0d0000000000000000;
	@%p1 bra 	$L__BB154_5;
	mov.u32 	%r12, %nctaid.x;
	shl.b32 	%r4, %r12, 10;
	mov.f64 	%fd32, 0d0000000000000000;
$L__BB154_2:
	mul.wide.u32 	%rd4, %r42, 8;
	add.s64 	%rd5, %rd1, %rd4;
	ld.global.f64 	%fd16, [%rd5];
	add.f64 	%fd32, %fd32, %fd16;
	add.s32 	%r6, %r42, 512;
	setp.ge.u32 	%p2, %r6, %r10;
	@%p2 bra 	$L__BB154_4;
	mul.wide.u32 	%rd6, %r6, 8;
	add.s64 	%rd7, %rd1, %rd6;
	ld.global.f64 	%fd17, [%rd7];
	add.f64 	%fd32, %fd32, %fd17;
$L__BB154_4:
	add.s32 	%r42, %r42, %r4;
	setp.lt.u32 	%p3, %r42, %r10;
	@%p3 bra 	$L__BB154_2;
$L__BB154_5:
	shl.b32 	%r13, %r1, 3;
	mov.u32 	%r14, __smem_d;
	add.s32 	%r8, %r14, %r13;
	st.shared.f64 	[%r8], %fd32;
	barrier.sync 	0;
	setp.gt.u32 	%p4, %r1, 255;
	@%p4 bra 	$L__BB154_7;
	ld.shared.f64 	%fd18, [%r8+2048];
	add.f64 	%fd32, %fd32, %fd18;
	st.shared.f64 	[%r8], %fd32;
$L__BB154_7:
	barrier.sync 	0;
	setp.gt.u32 	%p5, %r1, 127;
	@%p5 bra 	$L__BB154_9;
	ld.shared.f64 	%fd19, [%r8+1024];
	add.f64 	%fd32, %fd32, %fd19;
	st.shared.f64 	[%r8], %fd32;
$L__BB154_9:
	barrier.sync 	0;
	setp.gt.u32 	%p6, %r1, 63;
	@%p6 bra 	$L__BB154_11;
	ld.shared.f64 	%fd20, [%r8+512];
	add.f64 	%fd32, %fd32, %fd20;
	st.shared.f64 	[%r8], %fd32;
$L__BB154_11:
	barrier.sync 	0;
	mov.u32 	%r15, %tid.y;
	mov.u32 	%r16, %tid.z;
	mov.u32 	%r17, %ntid.x;
	mov.u32 	%r18, %ntid.y;
	mad.lo.s32 	%r19, %r16, %r18, %r15;
	mul.lo.s32 	%r9, %r19, %r17;
	add.s32 	%r20, %r9, %r1;
	setp.gt.u32 	%p7, %r20, 31;
	@%p7 bra 	$L__BB154_13;
	ld.shared.f64 	%fd31, [%r8+256];
	add.f64 	%fd21, %fd32, %fd31;
	// begin inline asm
	mov.b64 {%r21,%r22}, %fd21;
	// end inline asm
	shfl.sync.down.b32	%r24|%p8, %r22, 16, 31, -1;
	shfl.sync.down.b32	%r23|%p9, %r21, 16, 31, -1;
	// begin inline asm
	mov.b64 %fd22, {%r23,%r24};
	// end inline asm
	add.f64 	%fd23, %fd21, %fd22;
	// begin inline asm
	mov.b64 {%r25,%r26}, %fd23;
	// end inline asm
	shfl.sync.down.b32	%r28|%p10, %r26, 8, 31, -1;
	shfl.sync.down.b32	%r27|%p11, %r25, 8, 31, -1;
	// begin inline asm
	mov.b64 %fd24, {%r27,%r28};
	// end inline asm
	add.f64 	%fd25, %fd23, %fd24;
	// begin inline asm
	mov.b64 {%r29,%r30}, %fd25;
	// end inline asm
	shfl.sync.down.b32	%r32|%p12, %r30, 4, 31, -1;
	shfl.sync.down.b32	%r31|%p13, %r29, 4, 31, -1;
	// begin inline asm
	mov.b64 %fd26, {%r31,%r32};
	// end inline asm
	add.f64 	%fd27, %fd25, %fd26;
	// begin inline asm
	mov.b64 {%r33,%r34}, %fd27;
	// end inline asm
	shfl.sync.down.b32	%r36|%p14, %r34, 2, 31, -1;
	shfl.sync.down.b32	%r35|%p15, %r33, 2, 31, -1;
	// begin inline asm
	mov.b64 %fd28, {%r35,%r36};
	// end inline asm
	add.f64 	%fd29, %fd27, %fd28;
	// begin inline asm
	mov.b64 {%r37,%r38}, %fd29;
	// end inline asm
	shfl.sync.down.b32	%r40|%p16, %r38, 1, 31, -1;
	shfl.sync.down.b32	%r39|%p17, %r37, 1, 31, -1;
	// begin inline asm
	mov.b64 %fd30, {%r39,%r40};
	// end inline asm
	add.f64 	%fd32, %fd29, %fd30;
$L__BB154_13:
	or.b32  	%r41, %r9, %r1;
	setp.ne.s32 	%p18, %r41, 0;
	@%p18 bra 	$L__BB154_15;
	cvta.to.global.u64 	%rd8, %rd2;
	mul.wide.u32 	%rd9, %r2, 8;
	add.s64 	%rd10, %rd8, %rd9;
	st.global.f64 	[%rd10], %fd32;
$L__BB154_15:
	ret;

}
	// .globl	_Z7reduce6IdLj256ELb1EEvPT_S1_j
.visible .entry _Z7reduce6IdLj256ELb1EEvPT_S1_j(
	.param .u64 .ptr .align 1 _Z7reduce6IdLj256ELb1EEvPT_S1_j_param_0,
	.param .u64 .ptr .align 1 _Z7reduce6IdLj256ELb1EEvPT_S1_j_param_1,
	.param .u32 _Z7reduce6IdLj256ELb1EEvPT_S1_j_param_2
)
{
	.reg .pred 	%p<18>;
	.reg .b32 	%r<43>;
	.reg .b64 	%rd<11>;
	.reg .b64 	%fd<35>;

	ld.param.u64 	%rd3, [_Z7reduce6IdLj256ELb1EEvPT_S1_j_param_0];
	ld.param.u64 	%rd2, [_Z7reduce6IdLj256ELb1EEvPT_S1_j_param_1];
	ld.param.u32 	%r10, [_Z7reduce6IdLj256ELb1EEvPT_S1_j_param_2];
	cvta.to.global.u64 	%rd1, %rd3;
	mov.u32 	%r1, %tid.x;
	mov.u32 	%r2, %ctaid.x;
	shl.b32 	%r11, %r2, 9;
	add.s32 	%r42, %r11, %r1;
	setp.ge.u32 	%p1, %r42, %r10;
	mov.f64 	%fd29, 0d0000000000000000;
	@%p1 bra 	$L__BB155_5;
	mov.u32 	%r12, %nctaid.x;
	shl.b32 	%r4, %r12, 9;
	mov.f64 	%fd29, 0d0000000000000000;
$L__BB155_2:
	mul.wide.u32 	%rd4, %r42, 8;
	add.s64 	%rd5, %rd1, %rd4;
	ld.global.f64 	%fd14, [%rd5];
	add.f64 	%fd29, %fd29, %fd14;
	add.s32 	%r6, %r42, 256;
	setp.ge.u32 	%p2, %r6, %r10;
	@%p2 bra 	$L__BB155_4;
	mul.wide.u32 	%rd6, %r6, 8;
	add.s64 	%rd7, %rd1, %rd6;
	ld.global.f64 	%fd15, [%rd7];
	add.f64 	%fd29, %fd29, %fd15;
$L__BB155_4:
	add.s32 	%r42, %r42, %r4;
	setp.lt.u32 	%p3, %r42, %r10;
	@%p3 bra 	$L__BB155_2;
$L__BB155_5:
	shl.b32 	%r13, %r1, 3;
	mov.u32 	%r14, __smem_d;
	add.s32 	%r8, %r14, %r13;
	st.shared.f64 	[%r8], %fd29;
	barrier.sync 	0;
	barrier.sync 	0;
	setp.gt.u32 	%p4, %r1, 127;
	@%p4 bra 	$L__BB155_7;
	ld.shared.f64 	%fd16, [%r8+1024];
	add.f64 	%fd29, %fd29, %fd16;
	st.shared.f64 	[%r8], %fd29;
$L__BB155_7:
	barrier.sync 	0;
	setp.gt.u32 	%p5, %r1, 63;
	@%p5 bra 	$L__BB155_9;
	ld.shared.f64 	%fd17, [%r8+512];
	add.f64 	%fd29, %fd29, %fd17;
	st.shared.f64 	[%r8], %fd29;
$L__BB155_9:
	barrier.sync 	0;
	mov.u32 	%r15, %tid.y;
	mov.u32 	%r16, %tid.z;
	mov.u32 	%r17, %ntid.x;
	mov.u32 	%r18, %ntid.y;
	mad.lo.s32 	%r19, %r16, %r18, %r15;
	mul.lo.s32 	%r9, %r19, %r17;
	add.s32 	%r20, %r9, %r1;
	setp.gt.u32 	%p6, %r20, 31;
	@%p6 bra 	$L__BB155_11;
	ld.shared.f64 	%fd28, [%r8+256];
	add.f64 	%fd18, %fd29, %fd28;
	// begin inline asm
	mov.b64 {%r21,%r22}, %fd18;
	// end inline asm
	shfl.sync.down.b32	%r24|%p7, %r22, 16, 31, -1;
	shfl.sync.down.b32	%r23|%p8, %r21, 16, 31, -1;
	// begin inline asm
	mov.b64 %fd19, {%r23,%r24};
	// end inline asm
	add.f64 	%fd20, %fd18, %fd19;
	// begin inline asm
	mov.b64 {%r25,%r26}, %fd20;
	// end inline asm
	shfl.sync.down.b32	%r28|%p9, %r26, 8, 31, -1;
	shfl.sync.down.b32	%r27|%p10, %r25, 8, 31, -1;
	// begin inline asm
	mov.b64 %fd21, {%r27,%r28};
	// end inline asm
	add.f64 	%fd22, %fd20, %fd21;
	// begin inline asm
	mov.b64 {%r29,%r30}, %fd22;
	// end inline asm
	shfl.sync.down.b32	%r32|%p11, %r30, 4, 31, -1;
	shfl.sync.down.b32	%r31|%p12, %r29, 4, 31, -1;
	// begin inline asm
	mov.b64 %fd23, {%r31,%r32};
	// end inline asm
	add.f64 	%fd24, %fd22, %fd23;
	// begin inline asm
	mov.b64 {%r33,%r34}, %fd24;
	// end inline asm
	shfl.sync.down.b32	%r36|%p13, %r34, 2, 31, -1;
	shfl.sync.down.b32	%r35|%p14, %r33, 2, 31, -1;
	// begin inline asm
	mov.b64 %fd25, {%r35,%r36};
	// end inline asm
	add.f64 	%fd26, %fd24, %fd25;
	// begin inline asm
	mov.b64 {%r37,%r38}, %fd26;
	// end inline asm
	shfl.sync.down.b32	%r40|%p15, %r38, 1, 31, -1;
	shfl.sync.down.b32	%r39|%p16, %r37, 1, 31, -1;
	// begin inline asm
	mov.b64 %fd27, {%r39,%r40};
	// end inline asm
	add.f64 	%fd29, %fd26, %fd27;
$L__BB155_11:
	or.b32  	%r41, %r9, %r1;
	setp.ne.s32 	%p17, %r41, 0;
	@%p17 bra 	$L__BB155_13;
	cvta.to.global.u64 	%rd8, %rd2;
	mul.wide.u32 	%rd9, %r2, 8;
	add.s64 	%rd10, %rd8, %rd9;
	st.global.f64 	[%rd10], %fd29;
$L__BB155_13:
	ret;

}
	// .globl	_Z7reduce6IdLj128ELb1EEvPT_S1_j
.visible .entry _Z7reduce6IdLj128ELb1EEvPT_S1_j(
	.param .u64 .ptr .align 1 _Z7reduce6IdLj128ELb1EEvPT_S1_j_param_0,
	.param .u64 .ptr .align 1 _Z7reduce6IdLj128ELb1EEvPT_S1_j_param_1,
	.param .u32 _Z7reduce6IdLj128ELb1EEvPT_S1_j_param_2
)
{
	.reg .pred 	%p<17>;
	.reg .b32 	%r<43>;
	.reg .b64 	%rd<11>;
	.reg .b64 	%fd<31>;

	ld.param.u64 	%rd3, [_Z7reduce6IdLj128ELb1EEvPT_S1_j_param_0];
	ld.param.u64 	%rd2, [_Z7reduce6IdLj128ELb1EEvPT_S1_j_param_1];
	ld.param.u32 	%r10, [_Z7reduce6IdLj128ELb1EEvPT_S1_j_param_2];
	cvta.to.global.u64 	%rd1, %rd3;
	mov.u32 	%r1, %tid.x;
	mov.u32 	%r2, %ctaid.x;
	shl.b32 	%r11, %r2, 8;
	add.s32 	%r42, %r11, %r1;
	setp.ge.u32 	%p1, %r42, %r10;
	mov.f64 	%fd26, 0d0000000000000000;
	@%p1 bra 	$L__BB156_5;
	mov.u32 	%r12, %nctaid.x;
	shl.b32 	%r4, %r12, 8;
	mov.f64 	%fd26, 0d0000000000000000;
$L__BB156_2:
	mul.wide.u32 	%rd4, %r42, 8;
	add.s64 	%rd5, %rd1, %rd4;
	ld.global.f64 	%fd12, [%rd5];
	add.f64 	%fd26, %fd26, %fd12;
	add.s32 	%r6, %r42, 128;
	setp.ge.u32 	%p2, %r6, %r10;
	@%p2 bra 	$L__BB156_4;
	mul.wide.u32 	%rd6, %r6, 8;
	add.s64 	%rd7, %rd1, %rd6;
	ld.global.f64 	%fd13, [%rd7];
	add.f64 	%fd26, %fd26, %fd13;
$L__BB156_4:
	add.s32 	%r42, %r42, %r4;
	setp.lt.u32 	%p3, %r42, %r10;
	@%p3 bra 	$L__BB156_2;
$L__BB156_5:
	shl.b32 	%r13, %r1, 3;
	mov.u32 	%r14, __smem_d;
	add.s32 	%r8, %r14, %r13;
	st.shared.f64 	[%r8], %fd26;
	barrier.sync 	0;
	barrier.sync 	0;
	barrier.sync 	0;
	setp.gt.u32 	%p4, %r1, 63;
	@%p4 bra 	$L__BB156_7;
	ld.shared.f64 	%fd14, [%r8+512];
	add.f64 	%fd26, %fd26, %fd14;
	st.shared.f64 	[%r8], %fd26;
$L__BB156_7:
	barrier.sync 	0;
	mov.u32 	%r15, %tid.y;
	mov.u32 	%r16, %tid.z;
	mov.u32 	%r17, %ntid.x;
	mov.u32 	%r18, %ntid.y;
	mad.lo.s32 	%r19, %r16, %r18, %r15;
	mul.lo.s32 	%r9, %r19, %r17;
	add.s32 	%r20, %r9, %r1;
	setp.gt.u32 	%p5, %r20, 31;
	@%p5 bra 	$L__BB156_9;
	ld.shared.f64 	%fd25, [%r8+256];
	add.f64 	%fd15, %fd26, %fd25;
	// begin inline asm
	mov.b64 {%r21,%r22}, %fd15;
	// end inline asm
	shfl.sync.down.b32	%r24|%p6, %r22, 16, 31, -1;
	shfl.sync.down.b32	%r23|%p7, %r21, 16, 31, -1;
	// begin inline asm
	mov.b64 %fd16, {%r23,%r24};
	// end inline asm
	add.f64 	%fd17, %fd15, %fd16;
	// begin inline asm
	mov.b64 {%r25,%r26}, %fd17;
	// end inline asm
	shfl.sync.down.b32	%r28|%p8, %r26, 8, 31, -1;
	shfl.sync.down.b32	%r27|%p9, %r25, 8, 31, -1;
	// begin inline asm
	mov.b64 %fd18, {%r27,%r28};
	// end inline asm
	add.f64 	%fd19, %fd17, %fd18;
	// begin inline asm
	mov.b64 {%r29,%r30}, %fd19;
	// end inline asm
	shfl.sync.down.b32	%r32|%p10, %r30, 4, 31, -1;
	shfl.sync.down.b32	%r31|%p11, %r29, 4, 31, -1;
	// begin inline asm
	mov.b64 %fd20, {%r31,%r32};
	// end inline asm
	add.f64 	%fd21, %fd19, %fd20;
	// begin inline asm
	mov.b64 {%r33,%r34}, %fd21;
	// end inline asm
	shfl.sync.down.b32	%r36|%p12, %r34, 2, 31, -1;
	shfl.sync.down.b32	%r35|%p13, %r33, 2, 31, -1;
	// begin inline asm
	mov.b64 %fd22, {%r35,%r36};
	// end inline asm
	add.f64 	%fd23, %fd21, %fd22;
	// begin inline asm
	mov.b64 {%r37,%r38}, %fd23;
	// end inline asm
	shfl.sync.down.b32	%r40|%p14, %r38, 1, 31, -1;
	shfl.sync.down.b32	%r39|%p15, %r37, 1, 31, -1;
	// begin inline asm
	mov.b64 %fd24, {%r39,%r40};
	// end inline asm
	add.f64 	%fd26, %fd23, %fd24;
$L__BB156_9:
	or.b32  	%r41, %r9, %r1;
	setp.ne.s32 	%p16, %r41, 0;
	@%p16 bra 	$L__BB156_11;
	cvta.to.global.u64 	%rd8, %rd2;
	mul.wide.u32 	%rd9, %r2, 8;
	add.s64 	%rd10, %rd8, %rd9;
	st.global.f64 	[%rd10], %fd26;
$L__BB156_11:
	ret;

}
	// .globl	_Z7reduce6IdLj64ELb1EEvPT_S1_j
.visible .entry _Z7reduce6IdLj64ELb1EEvPT_S1_j(
	.param .u64 .ptr .align 1 _Z7reduce6IdLj64ELb1EEvPT_S1_j_param_0,
	.param .u64 .ptr .align 1 _Z7reduce6IdLj64ELb1EEvPT_S1_j_param_1,
	.param .u32 _Z7reduce6IdLj64ELb1EEvPT_S1_j_param_2
)
{
	.reg .pred 	%p<16>;
	.reg .b32 	%r<43>;
	.reg .b64 	%rd<11>;
	.reg .b64 	%fd<27>;

	ld.param.u64 	%rd3, [_Z7reduce6IdLj64ELb1EEvPT_S1_j_param_0];
	ld.param.u64 	%rd2, [_Z7reduce6IdLj64ELb1EEvPT_S1_j_param_1];
	ld.param.u32 	%r10, [_Z7reduce6IdLj64ELb1EEvPT_S1_j_param_2];
	cvta.to.global.u64 	%rd1, %rd3;
	mov.u32 	%r1, %tid.x;
	mov.u32 	%r2, %ctaid.x;
	shl.b32 	%r11, %r2, 7;
	add.s32 	%r42, %r11, %r1;
	setp.ge.u32 	%p1, %r42, %r10;
	mov.f64 	%fd23, 0d0000000000000000;
	@%p1 bra 	$L__BB157_5;
	mov.u32 	%r12, %nctaid.x;
	shl.b32 	%r4, %r12, 7;
	mov.f64 	%fd23, 0d0000000000000000;
$L__BB157_2:
	mul.wide.u32 	%rd4, %r42, 8;
	add.s64 	%rd5, %rd1, %rd4;
	ld.global.f64 	%fd10, [%rd5];
	add.f64 	%fd23, %fd23, %fd10;
	add.s32 	%r6, %r42, 64;
	setp.ge.u32 	%p2, %r6, %r10;
	@%p2 bra 	$L__BB157_4;
	mul.wide.u32 	%rd6, %r6, 8;
	add.s64 	%rd7, %rd1, %rd6;
	ld.global.f64 	%fd11, [%rd7];
	add.f64 	%fd23, %fd23, %fd11;
$L__BB157_4:
	add.s32 	%r42, %r42, %r4;
	setp.lt.u32 	%p3, %r42, %r10;
	@%p3 bra 	$L__BB157_2;
$L__BB157_5:
	shl.b32 	%r13, %r1, 3;
	mov.u32 	%r14, __smem_d;
	add.s32 	%r8, %r14, %r13;
	st.shared.f64 	[%r8], %fd23;
	barrier.sync 	0;
	barrier.sync 	0;
	barrier.sync 	0;
	barrier.sync 	0;
	mov.u32 	%r15, %tid.y;
	mov.u32 	%r16, %tid.z;
	mov.u32 	%r17, %ntid.x;
	mov.u32 	%r18, %ntid.y;
	mad.lo.s32 	%r19, %r16, %r18, %r15;
	mul.lo.s32 	%r9, %r19, %r17;
	add.s32 	%r20, %r9, %r1;
	setp.gt.u32 	%p4, %r20, 31;
	@%p4 bra 	$L__BB157_7;
	ld.shared.f64 	%fd22, [%r8+256];
	add.f64 	%fd12, %fd23, %fd22;
	// begin inline asm
	mov.b64 {%r21,%r22}, %fd12;
	// end inline asm
	shfl.sync.down.b32	%r24|%p5, %r22, 16, 31, -1;
	shfl.sync.down.b32	%r23|%p6, %r21, 16, 31, -1;
	// begin inline asm
	mov.b64 %fd13, {%r23,%r24};
	// end inline asm
	add.f64 	%fd14, %fd12, %fd13;
	// begin inline asm
	mov.b64 {%r25,%r26}, %fd14;
	// end inline asm
	shfl.sync.down.b32	%r28|%p7, %r26, 8, 31, -1;
	shfl.sync.down.b32	%r27|%p8, %r25, 8, 31, -1;
	// begin inline asm
	mov.b64 %fd15, {%r27,%r28};
	// end inline asm
	add.f64 	%fd16, %fd14, %fd15;
	// begin inline asm
	mov.b64 {%r29,%r30}, %fd16;
	// end inline asm
	shfl.sync.down.b32	%r32|%p9, %r30, 4, 31, -1;
	shfl.sync.down.b32	%r31|%p10, %r29, 4, 31, -1;
	// begin inline asm
	mov.b64 %fd17, {%r31,%r32};
	// end inline asm
	add.f64 	%fd18, %fd16, %fd17;
	// begin inline asm
	mov.b64 {%r33,%r34}, %fd18;
	// end inline asm
	shfl.sync.down.b32	%r36|%p11, %r34, 2, 31, -1;
	shfl.sync.down.b32	%r35|%p12, %r33, 2, 31, -1;
	// begin inline asm
	mov.b64 %fd19, {%r35,%r36};
	// end inline asm
	add.f64 	%fd20, %fd18, %fd19;
	// begin inline asm
	mov.b64 {%r37,%r38}, %fd20;
	// end inline asm
	shfl.sync.down.b32	%r40|%p13, %r38, 1, 31, -1;
	shfl.sync.down.b32	%r39|%p14, %r37, 1, 31, -1;
	// begin inline asm
	mov.b64 %fd21, {%r39,%r40};
	// end inline asm
	add.f64 	%fd23, %fd20, %fd21;
$L__BB157_7:
	or.b32  	%r41, %r9, %r1;
	setp.ne.s32 	%p15, %r41, 0;
	@%p15 bra 	$L__BB157_9;
	cvta.to.global.u64 	%rd8, %rd2;
	mul.wide.u32 	%rd9, %r2, 8;
	add.s64 	%rd10, %rd8, %rd9;
	st.global.f64 	[%rd10], %fd23;
$L__BB157_9:
	ret;

}
	// .globl	_Z7reduce6IdLj32ELb1EEvPT_S1_j
.visible .entry _Z7reduce6IdLj32ELb1EEvPT_S1_j(
	.param .u64 .ptr .align 1 _Z7reduce6IdLj32ELb1EEvPT_S1_j_param_0,
	.param .u64 .ptr .align 1 _Z7reduce6IdLj32ELb1EEvPT_S1_j_param_1,
	.param .u32 _Z7reduce6IdLj32ELb1EEvPT_S1_j_param_2
)
{
	.reg .pred 	%p<16>;
	.reg .b32 	%r<43>;
	.reg .b64 	%rd<11>;
	.reg .b64 	%fd<26>;

	ld.param.u64 	%rd3, [_Z7reduce6IdLj32ELb1EEvPT_S1_j_param_0];
	ld.param.u64 	%rd2, [_Z7reduce6IdLj32ELb1EEvPT_S1_j_param_1];
	ld.param.u32 	%r9, [_Z7reduce6IdLj32ELb1EEvPT_S1_j_param_2];
	cvta.to.global.u64 	%rd1, %rd3;
	mov.u32 	%r1, %tid.x;
	mov.u32 	%r2, %ctaid.x;
	shl.b32 	%r10, %r2, 6;
	add.s32 	%r42, %r10, %r1;
	setp.ge.u32 	%p1, %r42, %r9;
	mov.f64 	%fd22, 0d0000000000000000;
	@%p1 bra 	$L__BB158_5;
	mov.u32 	%r11, %nctaid.x;
	shl.b32 	%r4, %r11, 6;
	mov.f64 	%fd22, 0d0000000000000000;
$L__BB158_2:
	mul.wide.u32 	%rd4, %r42, 8;
	add.s64 	%rd5, %rd1, %rd4;
	ld.global.f64 	%fd10, [%rd5];
	add.f64 	%fd22, %fd22, %fd10;
	add.s32 	%r6, %r42, 32;
	setp.ge.u32 	%p2, %r6, %r9;
	@%p2 bra 	$L__BB158_4;
	mul.wide.u32 	%rd6, %r6, 8;
	add.s64 	%rd7, %rd1, %rd6;
	ld.global.f64 	%fd11, [%rd7];
	add.f64 	%fd22, %fd22, %fd11;
$L__BB158_4:
	add.s32 	%r42, %r42, %r4;
	setp.lt.u32 	%p3, %r42, %r9;
	@%p3 bra 	$L__BB158_2;
$L__BB158_5:
	shl.b32 	%r12, %r1, 3;
	mov.u32 	%r13, __smem_d;
	add.s32 	%r14, %r13, %r12;
	st.shared.f64 	[%r14], %fd22;
	barrier.sync 	0;
	barrier.sync 	0;
	barrier.sync 	0;
	barrier.sync 	0;
	mov.u32 	%r15, %tid.y;
	mov.u32 	%r16, %tid.z;
	mov.u32 	%r17, %ntid.x;
	mov.u32 	%r18, %ntid.y;
	mad.lo.s32 	%r19, %r16, %r18, %r15;
	mul.lo.s32 	%r8, %r19, %r17;
	add.s32 	%r20, %r8, %r1;
	setp.gt.u32 	%p4, %r20, 31;
	@%p4 bra 	$L__BB158_7;
	// begin inline asm
	mov.b64 {%r21,%r22}, %fd22;
	// end inline asm
	shfl.sync.down.b32	%r24|%p5, %r22, 16, 31, -1;
	shfl.sync.down.b32	%r23|%p6, %r21, 16, 31, -1;
	// begin inline asm
	mov.b64 %fd13, {%r23,%r24};
	// end inline asm
	add.f64 	%fd14, %fd22, %fd13;
	// begin inline asm
	mov.b64 {%r25,%r26}, %fd14;
	// end inline asm
	shfl.sync.down.b32	%r28|%p7, %r26, 8, 31, -1;
	shfl.sync.down.b32	%r27|%p8, %r25, 8, 31, -1;
	// begin inline asm
	mov.b64 %fd15, {%r27,%r28};
	// end inline asm
	add.f64 	%fd16, %fd14, %fd15;
	// begin inline asm
	mov.b64 {%r29,%r30}, %fd16;
	// end inline asm
	shfl.sync.down.b32	%r32|%p9, %r30, 4, 31, -1;
	shfl.sync.down.b32	%r31|%p10, %r29, 4, 31, -1;
	// begin inline asm
	mov.b64 %fd17, {%r31,%r32};
	// end inline asm
	add.f64 	%fd18, %fd16, %fd17;
	// begin inline asm
	mov.b64 {%r33,%r34}, %fd18;
	// end inline asm
	shfl.sync.down.b32	%r36|%p11, %r34, 2, 31, -1;
	shfl.sync.down.b32	%r35|%p12, %r33, 2, 31, -1;
	// begin inline asm
	mov.b64 %fd19, {%r35,%r36};
	// end inline asm
	add.f64 	%fd20, %fd18, %fd19;
	// begin inline asm
	mov.b64 {%r37,%r38}, %fd20;
	// end inline asm
	shfl.sync.down.b32	%r40|%p13, %r38, 1, 31, -1;
	shfl.sync.down.b32	%r39|%p14, %r37, 1, 31, -1;
	// begin inline asm
	mov.b64 %fd21, {%r39,%r40};
	// end inline asm
	add.f64 	%fd22, %fd20, %fd21;
$L__BB158_7:
	or.b32  	%r41, %r8, %r1;
	setp.ne.s32 	%p15, %r41, 0;
	@%p15 bra 	$L__BB158_9;
	cvta.to.global.u64 	%rd8, %rd2;
	mul.wide.u32 	%rd9, %r2, 8;
	add.s64 	%rd10, %rd8, %rd9;
	st.global.f64 	[%rd10], %fd22;
$L__BB158_9:
	ret;

}
	// .globl	_Z7reduce6IdLj16ELb1EEvPT_S1_j
.visible .entry _Z7reduce6IdLj16ELb1EEvPT_S1_j(
	.param .u64 .ptr .align 1 _Z7reduce6IdLj16ELb1EEvPT_S1_j_param_0,
	.param .u64 .ptr .align 1 _Z7reduce6IdLj16ELb1EEvPT_S1_j_param_1,
	.param .u32 _Z7reduce6IdLj16ELb1EEvPT_S1_j_param_2
)
{
	.reg .pred 	%p<16>;
	.reg .b32 	%r<43>;
	.reg .b64 	%rd<11>;
	.reg .b64 	%fd<26>;

	ld.param.u64 	%rd3, [_Z7reduce6IdLj16ELb1EEvPT_S1_j_param_0];
	ld.param.u64 	%rd2, [_Z7reduce6IdLj16ELb1EEvPT_S1_j_param_1];
	ld.param.u32 	%r9, [_Z7reduce6IdLj16ELb1EEvPT_S1_j_param_2];
	cvta.to.global.u64 	%rd1, %rd3;
	mov.u32 	%r1, %tid.x;
	mov.u32 	%r2, %ctaid.x;
	shl.b32 	%r10, %r2, 5;
	add.s32 	%r42, %r10, %r1;
	setp.ge.u32 	%p1, %r42, %r9;
	mov.f64 	%fd22, 0d0000000000000000;
	@%p1 bra 	$L__BB159_5;
	mov.u32 	%r11, %nctaid.x;
	shl.b32 	%r4, %r11, 5;
	mov.f64 	%fd22, 0d0000000000000000;
$L__BB159_2:
	mul.wide.u32 	%rd4, %r42, 8;
	add.s64 	%rd5, %rd1, %rd4;
	ld.global.f64 	%fd10, [%rd5];
	add.f64 	%fd22, %fd22, %fd10;
	add.s32 	%r6, %r42, 16;
	setp.ge.u32 	%p2, %r6, %r9;
	@%p2 bra 	$L__BB159_4;
	mul.wide.u32 	%rd6, %r6, 8;
	add.s64 	%rd7, %rd1, %rd6;
	ld.global.f64 	%fd11, [%rd7];
	add.f64 	%fd22, %fd22, %fd11;
$L__BB159_4:
	add.s32 	%r42, %r42, %r4;
	setp.lt.u32 	%p3, %r42, %r9;
	@%p3 bra 	$L__BB159_2;
$L__BB159_5:
	shl.b32 	%r12, %r1, 3;
	mov.u32 	%r13, __smem_d;
	add.s32 	%r14, %r13, %r12;
	st.shared.f64 	[%r14], %fd22;
	barrier.sync 	0;
	barrier.sync 	0;
	barrier.sync 	0;
	barrier.sync 	0;
	mov.u32 	%r15, %tid.y;
	mov.u32 	%r16, %tid.z;
	mov.u32 	%r17, %ntid.x;
	mov.u32 	%r18, %ntid.y;
	mad.lo.s32 	%r19, %r16, %r18, %r15;
	mul.lo.s32 	%r8, %r19, %r17;
	add.s32 	%r20, %r8, %r1;
	setp.gt.u32 	%p4, %r20, 31;
	@%p4 bra 	$L__BB159_7;
	// begin inline asm
	mov.b64 {%r21,%r22}, %fd22;
	// end inline asm
	shfl.sync.down.b32	%r24|%p5, %r22, 16, 31, -1;
	shfl.sync.down.b32	%r23|%p6, %r21, 16, 31, -1;
	// begin inline asm
	mov.b64 %fd13, {%r23,%r24};
	// end inline asm
	add.f64 	%fd14, %fd22, %fd13;
	// begin inline asm
	mov.b64 {%r25,%r26}, %fd14;
	// end inline asm
	shfl.sync.down.b32	%r28|%p7, %r26, 8, 31, -1;
	shfl.sync.down.b32	%r27|%p8, %r25, 8, 31, -1;
	// begin inline asm
	mov.b64 %fd15, {%r27,%r28};
	// end inline asm
	add.f64 	%fd16, %fd14, %fd15;
	// begin inline asm
	mov.b64 {%r29,%r30}, %fd16;
	// end inline asm
	shfl.sync.down.b32	%r32|%p9, %r30, 4, 31, -1;
	shfl.sync.down.b32	%r31|%p10, %r29, 4, 31, -1;
	// begin inline asm
	mov.b64 %fd17, {%r31,%r32};
	// end inline asm
	add.f64 	%fd18, %fd16, %fd17;
	// begin inline asm
	mov.b64 {%r33,%r34}, %fd18;
	// end inline asm
	shfl.sync.down.b32	%r36|%p11, %r34, 2, 31, -1;
	shfl.sync.down.b32	%r35|%p12, %r33, 2, 31, -1;
	// begin inline asm
	mov.b64 %fd19, {%r35,%r36};
	// end inline asm
	add.f64 	%fd20, %fd18, %fd19;
	// begin inline asm
	mov.b64 {%r37,%r38}, %fd20;
	// end inline asm
	shfl.sync.down.b32	%r40|%p13, %r38, 1, 31, -1;
	shfl.sync.down.b32	%r39|%p14, %r37, 1, 31, -1;
	// begin inline asm
	mov.b64 %fd21, {%r39,%r40};
	// end inline asm
	add.f64 	%fd22, %fd20, %fd21;
$L__BB159_7:
	or.b32  	%r41, %r8, %r1;
	setp.ne.s32 	%p15, %r41, 0;
	@%p15 bra 	$L__BB159_9;
	cvta.to.global.u64 	%rd8, %rd2;
	mul.wide.u32 	%rd9, %r2, 8;
	add.s64 	%rd10, %rd8, %rd9;
	st.global.f64 	[%rd10], %fd22;
$L__BB159_9:
	ret;

}
	// .globl	_Z7reduce6IdLj8ELb1EEvPT_S1_j
.visible .entry _Z7reduce6IdLj8ELb1EEvPT_S1_j(
	.param .u64 .ptr .align 1 _Z7reduce6IdLj8ELb1EEvPT_S1_j_param_0,
	.param .u64 .ptr .align 1 _Z7reduce6IdLj8ELb1EEvPT_S1_j_param_1,
	.param .u32 _Z7reduce6IdLj8ELb1EEvPT_S1_j_param_2
)
{
	.reg .pred 	%p<16>;
	.reg .b32 	%r<43>;
	.reg .b64 	%rd<11>;
	.reg .b64 	%fd<26>;

	ld.param.u64 	%rd3, [_Z7reduce6IdLj8ELb1EEvPT_S1_j_param_0];
	ld.param.u64 	%rd2, [_Z7reduce6IdLj8ELb1EEvPT_S1_j_param_1];
	ld.param.u32 	%r9, [_Z7reduce6IdLj8ELb1EEvPT_S1_j_param_2];
	cvta.to.global.u64 	%rd1, %rd3;
	mov.u32 	%r1, %tid.x;
	mov.u32 	%r2, %ctaid.x;
	shl.b32 	%r10, %r2, 4;
	add.s32 	%r42, %r10, %r1;
	setp.ge.u32 	%p1, %r42, %r9;
	mov.f64 	%fd22, 0d0000000000000000;
	@%p1 bra 	$L__BB160_5;
	mov.u32 	%r11, %nctaid.x;
	shl.b32 	%r4, %r11, 4;
	mov.f64 	%fd22, 0d0000000000000000;
$L__BB160_2:
	mul.wide.u32 	%rd4, %r42, 8;
	add.s64 	%rd5, %rd1, %rd4;
	ld.global.f64 	%fd10, [%rd5];
	add.f64 	%fd22, %fd22, %fd10;
	add.s32 	%r6, %r42, 8;
	setp.ge.u32 	%p2, %r6, %r9;
	@%p2 bra 	$L__BB160_4;
	mul.wide.u32 	%rd6, %r6, 8;
	add.s64 	%rd7, %rd1, %rd6;
	ld.global.f64 	%fd11, [%rd7];
	add.f64 	%fd22, %fd22, %fd11;
$L__BB160_4:
	add.s32 	%r42, %r42, %r4;
	setp.lt.u32 	%p3, %r42, %r9;
	@%p3 bra 	$L__BB160_2;
$L__BB160_5:
	shl.b32 	%r12, %r1, 3;
	mov.u32 	%r13, __smem_d;
	add.s32 	%r14, %r13, %r12;
	st.shared.f64 	[%r14], %fd22;
	barrier.sync 	0;
	barrier.sync 	0;
	barrier.sync 	0;
	barrier.sync 	0;
	mov.u32 	%r15, %tid.y;
	mov.u32 	%r16, %tid.z;
	mov.u32 	%r17, %ntid.x;
	mov.u32 	%r18, %ntid.y;
	mad.lo.s32 	%r19, %r16, %r18, %r15;
	mul.lo.s32 	%r8, %r19, %r17;
	add.s32 	%r20, %r8, %r1;
	setp.gt.u32 	%p4, %r20, 31;
	@%p4 bra 	$L__BB160_7;
	// begin inline asm
	mov.b64 {%r21,%r22}, %fd22;
	// end inline asm
	shfl.sync.down.b32	%r24|%p5, %r22, 16, 31, -1;
	shfl.sync.down.b32	%r23|%p6, %r21, 16, 31, -1;
	// begin inline asm
	mov.b64 %fd13, {%r23,%r24};
	// end inline asm
	add.f64 	%fd14, %fd22, %fd13;
	// begin inline asm
	mov.b64 {%r25,%r26}, %fd14;
	// end inline asm
	shfl.sync.down.b32	%r28|%p7, %r26, 8, 31, -1;
	shfl.sync.down.b32	%r27|%p8, %r25, 8, 31, -1;
	// begin inline asm
	mov.b64 %fd15, {%r27,%r28};
	// end inline asm
	add.f64 	%fd16, %fd14, %fd15;
	// begin inline asm
	mov.b64 {%r29,%r30}, %fd16;
	// end inline asm
	shfl.sync.down.b32	%r32|%p9, %r30, 4, 31, -1;
	shfl.sync.down.b32	%r31|%p10, %r29, 4, 31, -1;
	// begin inline asm
	mov.b64 %fd17, {%r31,%r32};
	// end inline asm
	add.f64 	%fd18, %fd16, %fd17;
	// begin inline asm
	mov.b64 {%r33,%r34}, %fd18;
	// end inline asm
	shfl.sync.down.b32	%r36|%p11, %r34, 2, 31, -1;
	shfl.sync.down.b32	%r35|%p12, %r33, 2, 31, -1;
	// begin inline asm
	mov.b64 %fd19, {%r35,%r36};
	// end inline asm
	add.f64 	%fd20, %fd18, %fd19;
	// begin inline asm
	mov.b64 {%r37,%r38}, %fd20;
	// end inline asm
	shfl.sync.down.b32	%r40|%p13, %r38, 1, 31, -1;
	shfl.sync.down.b32	%r39|%p14, %r37, 1, 31, -1;
	// begin inline asm
	mov.b64 %fd21, {%r39,%r40};
	// end inline asm
	add.f64 	%fd22, %fd20, %fd21;
$L__BB160_7:
	or.b32  	%r41, %r8, %r1;
	setp.ne.s32 	%p15, %r41, 0;
	@%p15 bra 	$L__BB160_9;
	cvta.to.global.u64 	%rd8, %rd2;
	mul.wide.u32 	%rd9, %r2, 8;
	add.s64 	%rd10, %rd8, %rd9;
	st.global.f64 	[%rd10], %fd22;
$L__BB160_9:
	ret;

}
	// .globl	_Z7reduce6IdLj4ELb1EEvPT_S1_j
.visible .entry _Z7reduce6IdLj4ELb1EEvPT_S1_j(
	.param .u64 .ptr .align 1 _Z7reduce6IdLj4ELb1EEvPT_S1_j_param_0,
	.param .u64 .ptr .align 1 _Z7reduce6IdLj4ELb1EEvPT_S1_j_param_1,
	.param .u32 _Z7reduce6IdLj4ELb1EEvPT_S1_j_param_2
)
{
	.reg .pred 	%p<16>;
	.reg .b32 	%r<43>;
	.reg .b64 	%rd<11>;
	.reg .b64 	%fd<26>;

	ld.param.u64 	%rd3, [_Z7reduce6IdLj4ELb1EEvPT_S1_j_param_0];
	ld.param.u64 	%rd2, [_Z7reduce6IdLj4ELb1EEvPT_S1_j_param_1];
	ld.param.u32 	%r9, [_Z7reduce6IdLj4ELb1EEvPT_S1_j_param_2];
	cvta.to.global.u64 	%rd1, %rd3;
	mov.u32 	%r1, %tid.x;
	mov.u32 	%r2, %ctaid.x;
	shl.b32 	%r10, %r2, 3;
	add.s32 	%r42, %r10, %r1;
	setp.ge.u32 	%p1, %r42, %r9;
	mov.f64 	%fd22, 0d0000000000000000;
	@%p1 bra 	$L__BB161_5;
	mov.u32 	%r11, %nctaid.x;
	shl.b32 	%r4, %r11, 3;
	mov.f64 	%fd22, 0d0000000000000000;
$L__BB161_2:
	mul.wide.u32 	%rd4, %r42, 8;
	add.s64 	%rd5, %rd1, %rd4;
	ld.global.f64 	%fd10, [%rd5];
	add.f64 	%fd22, %fd22, %fd10;
	add.s32 	%r6, %r42, 4;
	setp.ge.u32 	%p2, %r6, %r9;
	@%p2 bra 	$L__BB161_4;
	mul.wide.u32 	%rd6, %r6, 8;
	add.s64 	%rd7, %rd1, %rd6;
	ld.global.f64 	%fd11, [%rd7];
	add.f64 	%fd22, %fd22, %fd11;
$L__BB161_4:
	add.s32 	%r42, %r42, %r4;
	setp.lt.u32 	%p3, %r42, %r9;
	@%p3 bra 	$L__BB161_2;
$L__BB161_5:
	shl.b32 	%r12, %r1, 3;
	mov.u32 	%r13, __smem_d;
	add.s32 	%r14, %r13, %r12;
	st.shared.f64 	[%r14], %fd22;
	barrier.sync 	0;
	barrier.sync 	0;
	barrier.sync 	0;
	barrier.sync 	0;
	mov.u32 	%r15, %tid.y;
	mov.u32 	%r16, %tid.z;
	mov.u32 	%r17, %ntid.x;
	mov.u32 	%r18, %ntid.y;
	mad.lo.s32 	%r19, %r16, %r18, %r15;
	mul.lo.s32 	%r8, %r19, %r17;
	add.s32 	%r20, %r8, %r1;
	setp.gt.u32 	%p4, %r20, 31;
	@%p4 bra 	$L__BB161_7;
	// begin inline asm
	mov.b64 {%r21,%r22}, %fd22;
	// end inline asm
	shfl.sync.down.b32	%r24|%p5, %r22, 16, 31, -1;
	shfl.sync.down.b32	%r23|%p6, %r21, 16, 31, -1;
	// begin inline asm
	mov.b64 %fd13, {%r23,%r24};
	// end inline asm
	add.f64 	%fd14, %fd22, %fd13;
	// begin inline asm
	mov.b64 {%r25,%r26}, %fd14;
	// end inline asm
	shfl.sync.down.b32	%r28|%p7, %r26, 8, 31, -1;
	shfl.sync.down.b32	%r27|%p8, %r25, 8, 31, -1;
	// begin inline asm
	mov.b64 %fd15, {%r27,%r28};
	// end inline asm
	add.f64 	%fd16, %fd14, %fd15;
	// begin inline asm
	mov.b64 {%r29,%r30}, %fd16;
	// end inline asm
	shfl.sync.down.b32	%r32|%p9, %r30, 4, 31, -1;
	shfl.sync.down.b32	%r31|%p10, %r29, 4, 31, -1;
	// begin inline asm
	mov.b64 %fd17, {%r31,%r32};
	// end inline asm
	add.f64 	%fd18, %fd16, %fd17;
	// begin inline asm
	mov.b64 {%r33,%r34}, %fd18;
	// end inline asm
	shfl.sync.down.b32	%r36|%p11, %r34, 2, 31, -1;
	shfl.sync.down.b32	%r35|%p12, %r33, 2, 31, -1;
	// begin inline asm
	mov.b64 %fd19, {%r35,%r36};
	// end inline asm
	add.f64 	%fd20, %fd18, %fd19;
	// begin inline asm
	mov.b64 {%r37,%r38}, %fd20;
	// end inline asm
	shfl.sync.down.b32	%r40|%p13, %r38, 1, 31, -1;
	shfl.sync.down.b32	%r39|%p14, %r37, 1, 31, -1;
	// begin inline asm
	mov.b64 %fd21, {%r39,%r40};
	// end inline asm
	add.f64 	%fd22, %fd20, %fd21;
$L__BB161_7:
	or.b32  	%r41, %r8, %r1;
	setp.ne.s32 	%p15, %r41, 0;
	@%p15 bra 	$L__BB161_9;
	cvta.to.global.u64 	%rd8, %rd2;
	mul.wide.u32 	%rd9, %r2, 8;
	add.s64 	%rd10, %rd8, %rd9;
	st.global.f64 	[%rd10], %fd22;
$L__BB161_9:
	ret;

}
	// .globl	_Z7reduce6IdLj2ELb1EEvPT_S1_j
.visible .entry _Z7reduce6IdLj2ELb1EEvPT_S1_j(
	.param .u64 .ptr .align 1 _Z7reduce6IdLj2ELb1EEvPT_S1_j_param_0,
	.param .u64 .ptr .align 1 _Z7reduce6IdLj2ELb1EEvPT_S1_j_param_1,
	.param .u32 _Z7reduce6IdLj2ELb1EEvPT_S1_j_param_2
)
{
	.reg .pred 	%p<16>;
	.reg .b32 	%r<43>;
	.reg .b64 	%rd<11>;
	.reg .b64 	%fd<26>;

	ld.param.u64 	%rd3, [_Z7reduce6IdLj2ELb1EEvPT_S1_j_param_0];
	ld.param.u64 	%rd2, [_Z7reduce6IdLj2ELb1EEvPT_S1_j_param_1];
	ld.param.u32 	%r9, [_Z7reduce6IdLj2ELb1EEvPT_S1_j_param_2];
	cvta.to.global.u64 	%rd1, %rd3;
	mov.u32 	%r1, %tid.x;
	mov.u32 	%r2, %ctaid.x;
	shl.b32 	%r10, %r2, 2;
	add.s32 	%r42, %r10, %r1;
	setp.ge.u32 	%p1, %r42, %r9;
	mov.f64 	%fd22, 0d0000000000000000;
	@%p1 bra 	$L__BB162_5;
	mov.u32 	%r11, %nctaid.x;
	shl.b32 	%r4, %r11, 2;
	mov.f64 	%fd22, 0d0000000000000000;
$L__BB162_2:
	mul.wide.u32 	%rd4, %r42, 8;
	add.s64 	%rd5, %rd1, %rd4;
	ld.global.f64 	%fd10, [%rd5];
	add.f64 	%fd22, %fd22, %fd10;
	add.s32 	%r6, %r42, 2;
	setp.ge.u32 	%p2, %r6, %r9;
	@%p2 bra 	$L__BB162_4;
	mul.wide.u32 	%rd6, %r6, 8;
	add.s64 	%rd7, %rd1, %rd6;
	ld.global.f64 	%fd11, [%rd7];
	add.f64 	%fd22, %fd22, %fd11;
$L__BB162_4:
	add.s32 	%r42, %r42, %r4;
	setp.lt.u32 	%p3, %r42, %r9;
	@%p3 bra 	$L__BB162_2;
$L__BB162_5:
	shl.b32 	%r12, %r1, 3;
	mov.u32 	%r13, __smem_d;
	add.s32 	%r14, %r13, %r12;
	st.shared.f64 	[%r14], %fd22;
	barrier.sync 	0;
	barrier.sync 	0;
	barrier.sync 	0;
	barrier.sync 	0;
	mov.u32 	%r15, %tid.y;
	mov.u32 	%r16, %tid.z;
	mov.u32 	%r17, %ntid.x;
	mov.u32 	%r18, %ntid.y;
	mad.lo.s32 	%r19, %r16, %r18, %r15;
	mul.lo.s32 	%r8, %r19, %r17;
	add.s32 	%r20, %r8, %r1;
	setp.gt.u32 	%p4, %r20, 31;
	@%p4 bra 	$L__BB162_7;
	// begin inline asm
	mov.b64 {%r21,%r22}, %fd22;
	// end inline asm
	shfl.sync.down.b32	%r24|%p5, %r22, 16, 31, -1;
	shfl.sync.down.b32	%r23|%p6, %r21, 16, 31, -1;
	// begin inline asm
	mov.b64 %fd13, {%r23,%r24};
	// end inline asm
	add.f64 	%fd14, %fd22, %fd13;
	// begin inline asm
	mov.b64 {%r25,%r26}, %fd14;
	// end inline asm
	shfl.sync.down.b32	%r28|%p7, %r26, 8, 31, -1;
	shfl.sync.down.b32	%r27|%p8, %r25, 8, 31, -1;
	// begin inline asm
	mov.b64 %fd15, {%r27,%r28};
	// end inline asm
	add.f64 	%fd16, %fd14, %fd15;
	// begin inline asm
	mov.b64 {%r29,%r30}, %fd16;
	// end inline asm
	shfl.sync.down.b32	%r32|%p9, %r30, 4, 31, -1;
	shfl.sync.down.b32	%r31|%p10, %r29, 4, 31, -1;
	// begin inline asm
	mov.b64 %fd17, {%r31,%r32};
	// end inline asm
	add.f64 	%fd18, %fd16, %fd17;
	// begin inline asm
	mov.b64 {%r33,%r34}, %fd18;
	// end inline asm
	shfl.sync.down.b32	%r36|%p11, %r34, 2, 31, -1;
	shfl.sync.down.b32	%r35|%p12, %r33, 2, 31, -1;
	// begin inline asm
	mov.b64 %fd19, {%r35,%r36};
	// end inline asm
	add.f64 	%fd20, %fd18, %fd19;
	// begin inline asm
	mov.b64 {%r37,%r38}, %fd20;
	// end inline asm
	shfl.sync.down.b32	%r40|%p13, %r38, 1, 31, -1;
	shfl.sync.down.b32	%r39|%p14, %r37, 1, 31, -1;
	// begin inline asm
	mov.b64 %fd21, {%r39,%r40};
	// end inline asm
	add.f64 	%fd22, %fd20, %fd21;
$L__BB162_7:
	or.b32  	%r41, %r8, %r1;
	setp.ne.s32 	%p15, %r41, 0;
	@%p15 bra 	$L__BB162_9;
	cvta.to.global.u64 	%rd8, %rd2;
	mul.wide.u32 	%rd9, %r2, 8;
	add.s64 	%rd10, %rd8, %rd9;
	st.global.f64 	[%rd10], %fd22;
$L__BB162_9:
	ret;

}
	// .globl	_Z7reduce6IdLj1ELb1EEvPT_S1_j
.visible .entry _Z7reduce6IdLj1ELb1EEvPT_S1_j(
	.param .u64 .ptr .align 1 _Z7reduce6IdLj1ELb1EEvPT_S1_j_param_0,
	.param .u64 .ptr .align 1 _Z7reduce6IdLj1ELb1EEvPT_S1_j_param_1,
	.param .u32 _Z7reduce6IdLj1ELb1EEvPT_S1_j_param_2
)
{
	.reg .pred 	%p<16>;
	.reg .b32 	%r<43>;
	.reg .b64 	%rd<9>;
	.reg .b64 	%fd<26>;

	ld.param.u64 	%rd3, [_Z7reduce6IdLj1ELb1EEvPT_S1_j_param_0];
	ld.param.u64 	%rd4, [_Z7reduce6IdLj1ELb1EEvPT_S1_j_param_1];
	ld.param.u32 	%r8, [_Z7reduce6IdLj1ELb1EEvPT_S1_j_param_2];
	mov.u32 	%r1, %tid.x;
	mov.u32 	%r2, %ctaid.x;
	shl.b32 	%r9, %r2, 1;
	add.s32 	%r42, %r9, %r1;
	setp.ge.u32 	%p1, %r42, %r8;
	mov.f64 	%fd22, 0d0000000000000000;
	@%p1 bra 	$L__BB163_5;
	mov.u32 	%r10, %nctaid.x;
	shl.b32 	%r4, %r10, 1;
	cvta.to.global.u64 	%rd1, %rd3;
	mov.f64 	%fd22, 0d0000000000000000;
$L__BB163_2:
	mul.wide.u32 	%rd5, %r42, 8;
	add.s64 	%rd2, %rd1, %rd5;
	ld.global.f64 	%fd10, [%rd2];
	add.f64 	%fd22, %fd22, %fd10;
	add.s32 	%r11, %r42, 1;
	setp.ge.u32 	%p2, %r11, %r8;
	@%p2 bra 	$L__BB163_4;
	ld.global.f64 	%fd11, [%rd2+8];
	add.f64 	%fd22, %fd22, %fd11;
$L__BB163_4:
	add.s32 	%r42, %r42, %r4;
	setp.lt.u32 	%p3, %r42, %r8;
	@%p3 bra 	$L__BB163_2;
$L__BB163_5:
	shl.b32 	%r12, %r1, 3;
	mov.u32 	%r13, __smem_d;
	add.s32 	%r14, %r13, %r12;
	st.shared.f64 	[%r14], %fd22;
	barrier.sync 	0;
	barrier.sync 	0;
	barrier.sync 	0;
	barrier.sync 	0;
	mov.u32 	%r15, %tid.y;
	mov.u32 	%r16, %tid.z;
	mov.u32 	%r17, %ntid.x;
	mov.u32 	%r18, %ntid.y;
	mad.lo.s32 	%r19, %r16, %r18, %r15;
	mul.lo.s32 	%r7, %r19, %r17;
	add.s32 	%r20, %r7, %r1;
	setp.gt.u32 	%p4, %r20, 31;
	@%p4 bra 	$L__BB163_7;
	// begin inline asm
	mov.b64 {%r21,%r22}, %fd22;
	// end inline asm
	shfl.sync.down.b32	%r24|%p5, %r22, 16, 31, -1;
	shfl.sync.down.b32	%r23|%p6, %r21, 16, 31, -1;
	// begin inline asm
	mov.b64 %fd13, {%r23,%r24};
	// end inline asm
	add.f64 	%fd14, %fd22, %fd13;
	// begin inline asm
	mov.b64 {%r25,%r26}, %fd14;
	// end inline asm
	shfl.sync.down.b32	%r28|%p7, %r26, 8, 31, -1;
	shfl.sync.down.b32	%r27|%p8, %r25, 8, 31, -1;
	// begin inline asm
	mov.b64 %fd15, {%r27,%r28};
	// end inline asm
	add.f64 	%fd16, %fd14, %fd15;
	// begin inline asm
	mov.b64 {%r29,%r30}, %fd16;
	// end inline asm
	shfl.sync.down.b32	%r32|%p9, %r30, 4, 31, -1;
	shfl.sync.down.b32	%r31|%p10, %r29, 4, 31, -1;
	// begin inline asm
	mov.b64 %fd17, {%r31,%r32};
	// end inline asm
	add.f64 	%fd18, %fd16, %fd17;
	// begin inline asm
	mov.b64 {%r33,%r34}, %fd18;
	// end inline asm
	shfl.sync.down.b32	%r36|%p11, %r34, 2, 31, -1;
	shfl.sync.down.b32	%r35|%p12, %r33, 2, 31, -1;
	// begin inline asm
	mov.b64 %fd19, {%r35,%r36};
	// end inline asm
	add.f64 	%fd20, %fd18, %fd19;
	// begin inline asm
	mov.b64 {%r37,%r38}, %fd20;
	// end inline asm
	shfl.sync.down.b32	%r40|%p13, %r38, 1, 31, -1;
	shfl.sync.down.b32	%r39|%p14, %r37, 1, 31, -1;
	// begin inline asm
	mov.b64 %fd21, {%r39,%r40};
	// end inline asm
	add.f64 	%fd22, %fd20, %fd21;
$L__BB163_7:
	or.b32  	%r41, %r7, %r1;
	setp.ne.s32 	%p15, %r41, 0;
	@%p15 bra 	$L__BB163_9;
	cvta.to.global.u64 	%rd6, %rd4;
	mul.wide.u32 	%rd7, %r2, 8;
	add.s64 	%rd8, %rd6, %rd7;
	st.global.f64 	[%rd8], %fd22;
$L__BB163_9:
	ret;

}
	// .globl	_Z7reduce6IdLj512ELb0EEvPT_S1_j
.visible .entry _Z7reduce6IdLj512ELb0EEvPT_S1_j(
	.param .u64 .ptr .align 1 _Z7reduce6IdLj512ELb0EEvPT_S1_j_param_0,
	.param .u64 .ptr .align 1 _Z7reduce6IdLj512ELb0EEvPT_S1_j_param_1,
	.param .u32 _Z7reduce6IdLj512ELb0EEvPT_S1_j_param_2
)
{
	.reg .pred 	%p<18>;
	.reg .b32 	%r<42>;
	.reg .b64 	%rd<9>;
	.reg .b64 	%fd<35>;

	ld.param.u64 	%rd2, [_Z7reduce6IdLj512ELb0EEvPT_S1_j_param_0];
	ld.param.u64 	%rd3, [_Z7reduce6IdLj512ELb0EEvPT_S1_j_param_1];
	ld.param.u32 	%r9, [_Z7reduce6IdLj512ELb0EEvPT_S1_j_param_2];
	mov.u32 	%r1, %tid.x;
	mov.u32 	%r2, %ctaid.x;
	shl.b32 	%r10, %r2, 9;
	add.s32 	%r41, %r10, %r1;
	setp.ge.u32 	%p1, %r41, %r9;
	mov.f64 	%fd30, 0d0000000000000000;
	@%p1 bra 	$L__BB164_3;
	mov.u32 	%r11, %nctaid.x;
	shl.b32 	%r4, %r11, 9;
	cvta.to.global.u64 	%rd1, %rd2;
	mov.f64 	%fd30, 0d0000000000000000;
$L__BB164_2:
	mul.wide.u32 	%rd4, %r41, 8;
	add.s64 	%rd5, %rd1, %rd4;
	ld.global.f64 	%fd14, [%rd5];
	add.f64 	%fd30, %fd30, %fd14;
	add.s32 	%r41, %r41, %r4;
	setp.lt.u32 	%p2, %r41, %r9;
	@%p2 bra 	$L__BB164_2;
$L__BB164_3:
	shl.b32 	%r12, %r1, 3;
	mov.u32 	%r13, __smem_d;
	add.s32 	%r7, %r13, %r12;
	st.shared.f64 	[%r7], %fd30;
	barrier.sync 	0;
	setp.gt.u32 	%p3, %r1, 255;
	@%p3 bra 	$L__BB164_5;
	ld.shared.f64 	%fd15, [%r7+2048];
	add.f64 	%fd30, %fd30, %fd15;
	st.shared.f64 	[%r7], %fd30;
$L__BB164_5:
	barrier.sync 	0;
	setp.gt.u32 	%p4, %r1, 127;
	@%p4 bra 	$L__BB164_7;
	ld.shared.f64 	%fd16, [%r7+1024];
	add.f64 	%fd30, %fd30, %fd16;
	st.shared.f64 	[%r7], %fd30;
$L__BB164_7:
	barrier.sync 	0;
	setp.gt.u32 	%p5, %r1, 63;
	@%p5 bra 	$L__BB164_9;
	ld.shared.f64 	%fd17, [%r7+512];
	add.f64 	%fd30, %fd30, %fd17;
	st.shared.f64 	[%r7], %fd30;
$L__BB164_9:
	barrier.sync 	0;
	mov.u32 	%r14, %tid.y;
	mov.u32 	%r15, %tid.z;
	mov.u32 	%r16, %ntid.x;
	mov.u32 	%r17, %ntid.y;
	mad.lo.s32 	%r18, %r15, %r17, %r14;
	mul.lo.s32 	%r8, %r18, %r16;
	add.s32 	%r19, %r8, %r1;
	setp.gt.u32 	%p6, %r19, 31;
	@%p6 bra 	$L__BB164_11;
	ld.shared.f64 	%fd28, [%r7+256];
	add.f64 	%fd18, %fd30, %fd28;
	// begin inline asm
	mov.b64 {%r20,%r21}, %fd18;
	// end inline asm
	shfl.sync.down.b32	%r23|%p7, %r21, 16, 31, -1;
	shfl.sync.down.b32	%r22|%p8, %r20, 16, 31, -1;
	// begin inline asm
	mov.b64 %fd19, {%r22,%r23};
	// end inline asm
	add.f64 	%fd20, %fd18, %fd19;
	// begin inline asm
	mov.b64 {%r24,%r25}, %fd20;
	// end inline asm
	shfl.sync.down.b32	%r27|%p9, %r25, 8, 31, -1;
	shfl.sync.down.b32	%r26|%p10, %r24, 8, 31, -1;
	// begin inline asm
	mov.b64 %fd21, {%r26,%r27};
	// end inline asm
	add.f64 	%fd22, %fd20, %fd21;
	// begin inline asm
	mov.b64 {%r28,%r29}, %fd22;
	// end inline asm
	shfl.sync.down.b32	%r31|%p11, %r29, 4, 31, -1;
	shfl.sync.down.b32	%r30|%p12, %r28, 4, 31, -1;
	// begin inline asm
	mov.b64 %fd23, {%r30,%r31};
	// end inline asm
	add.f64 	%fd24, %fd22, %fd23;
	// begin inline asm
	mov.b64 {%r32,%r33}, %fd24;
	// end inline asm
	shfl.sync.down.b32	%r35|%p13, %r33, 2, 31, -1;
	shfl.sync.down.b32	%r34|%p14, %r32, 2, 31, -1;
	// begin inline asm
	mov.b64 %fd25, {%r34,%r35};
	// end inline asm
	add.f64 	%fd26, %fd24, %fd25;
	// begin inline asm
	mov.b64 {%r36,%r37}, %fd26;
	// end inline asm
	shfl.sync.down.b32	%r39|%p15, %r37, 1, 31, -1;
	shfl.sync.down.b32	%r38|%p16, %r36, 1, 31, -1;
	// begin inline asm
	mov.b64 %fd27, {%r38,%r39};
	// end inline asm
	add.f64 	%fd30, %fd26, %fd27;
$L__BB164_11:
	or.b32  	%r40, %r8, %r1;
	setp.ne.s32 	%p17, %r40, 0;
	@%p17 bra 	$L__BB164_13;
	cvta.to.global.u64 	%rd6, %rd3;
	mul.wide.u32 	%rd7, %r2, 8;
	add.s64 	%rd8, %rd6, %rd7;
	st.global.f64 	[%rd8], %fd30;
$L__BB164_13:
	ret;

}
	// .globl	_Z7reduce6IdLj256ELb0EEvPT_S1_j
.visible .entry _Z7reduce6IdLj256ELb0EEvPT_S1_j(
	.param .u64 .ptr .align 1 _Z7reduce6IdLj256ELb0EEvPT_S1_j_param_0,
	.param .u64 .ptr .align 1 _Z7reduce6IdLj256ELb0EEvPT_S1_j_param_1,
	.param .u32 _Z7reduce6IdLj256ELb0EEvPT_S1_j_param_2
)
{
	.reg .pred 	%p<17>;
	.reg .b32 	%r<42>;
	.reg .b64 	%rd<9>;
	.reg .b64 	%fd<31>;

	ld.param.u64 	%rd2, [_Z7reduce6IdLj256ELb0EEvPT_S1_j_param_0];
	ld.param.u64 	%rd3, [_Z7reduce6IdLj256ELb0EEvPT_S1_j_param_1];
	ld.param.u32 	%r9, [_Z7reduce6IdLj256ELb0EEvPT_S1_j_param_2];
	mov.u32 	%r1, %tid.x;
	mov.u32 	%r2, %ctaid.x;
	shl.b32 	%r10, %r2, 8;
	add.s32 	%r41, %r10, %r1;
	setp.ge.u32 	%p1, %r41, %r9;
	mov.f64 	%fd27, 0d0000000000000000;
	@%p1 bra 	$L__BB165_3;
	mov.u32 	%r11, %nctaid.x;
	shl.b32 	%r4, %r11, 8;
	cvta.to.global.u64 	%rd1, %rd2;
	mov.f64 	%fd27, 0d0000000000000000;
$L__BB165_2:
	mul.wide.u32 	%rd4, %r41, 8;
	add.s64 	%rd5, %rd1, %rd4;
	ld.global.f64 	%fd12, [%rd5];
	add.f64 	%fd27, %fd27, %fd12;
	add.s32 	%r41, %r41, %r4;
	setp.lt.u32 	%p2, %r41, %r9;
	@%p2 bra 	$L__BB165_2;
$L__BB165_3:
	shl.b32 	%r12, %r1, 3;
	mov.u32 	%r13, __smem_d;
	add.s32 	%r7, %r13, %r12;
	st.shared.f64 	[%r7], %fd27;
	barrier.sync 	0;
	barrier.sync 	0;
	setp.gt.u32 	%p3, %r1, 127;
	@%p3 bra 	$L__BB165_5;
	ld.shared.f64 	%fd13, [%r7+1024];
	add.f64 	%fd27, %fd27, %fd13;
	st.shared.f64 	[%r7], %fd27;
$L__BB165_5:
	barrier.sync 	0;
	setp.gt.u32 	%p4, %r1, 63;
	@%p4 bra 	$L__BB165_7;
	ld.shared.f64 	%fd14, [%r7+512];
	add.f64 	%fd27, %fd27, %fd14;
	st.shared.f64 	[%r7], %fd27;
$L__BB165_7:
	barrier.sync 	0;
	mov.u32 	%r14, %tid.y;
	mov.u32 	%r15, %tid.z;
	mov.u32 	%r16, %ntid.x;
	mov.u32 	%r17, %ntid.y;
	mad.lo.s32 	%r18, %r15, %r17, %r14;
	mul.lo.s32 	%r8, %r18, %r16;
	add.s32 	%r19, %r8, %r1;
	setp.gt.u32 	%p5, %r19, 31;
	@%p5 bra 	$L__BB165_9;
	ld.shared.f64 	%fd25, [%r7+256];
	add.f64 	%fd15, %fd27, %fd25;
	// begin inline asm
	mov.b64 {%r20,%r21}, %fd15;
	// end inline asm
	shfl.sync.down.b32	%r23|%p6, %r21, 16, 31, -1;
	shfl.sync.down.b32	%r22|%p7, %r20, 16, 31, -1;
	// begin inline asm
	mov.b64 %fd16, {%r22,%r23};
	// end inline asm
	add.f64 	%fd17, %fd15, %fd16;
	// begin inline asm
	mov.b64 {%r24,%r25}, %fd17;
	// end inline asm
	shfl.sync.down.b32	%r27|%p8, %r25, 8, 31, -1;
	shfl.sync.down.b32	%r26|%p9, %r24, 8, 31, -1;
	// begin inline asm
	mov.b64 %fd18, {%r26,%r27};
	// end inline asm
	add.f64 	%fd19, %fd17, %fd18;
	// begin inline asm
	mov.b64 {%r28,%r29}, %fd19;
	// end inline asm
	shfl.sync.down.b32	%r31|%p10, %r29, 4, 31, -1;
	shfl.sync.down.b32	%r30|%p11, %r28, 4, 31, -1;
	// begin inline asm
	mov.b64 %fd20, {%r30,%r31};
	// end inline asm
	add.f64 	%fd21, %fd19, %fd20;
	// begin inline asm
	mov.b64 {%r32,%r33}, %fd21;
	// end inline asm
	shfl.sync.down.b32	%r35|%p12, %r33, 2, 31, -1;
	shfl.sync.down.b32	%r34|%p13, %r32, 2, 31, -1;
	// begin inline asm
	mov.b64 %fd22, {%r34,%r35};
	// end inline asm
	add.f64 	%fd23, %fd21, %fd22;
	// begin inline asm
	mov.b64 {%r36,%r37}, %fd23;
	// end inline asm
	shfl.sync.down.b32	%r39|%p14, %r37, 1, 31, -1;
	shfl.sync.down.b32	%r38|%p15, %r36, 1, 31, -1;
	// begin inline asm
	mov.b64 %fd24, {%r38,%r39};
	// end inline asm
	add.f64 	%fd27, %fd23, %fd24;
$L__BB165_9:
	or.b32  	%r40, %r8, %r1;
	setp.ne.s32 	%p16, %r40, 0;
	@%p16 bra 	$L__BB165_11;
	cvta.to.global.u64 	%rd6, %rd3;
	mul.wide.u32 	%rd7, %r2, 8;
	add.s64 	%rd8, %rd6, %rd7;
	st.global.f64 	[%rd8], %fd27;
$L__BB165_11:
	ret;

}
	// .globl	_Z7reduce6IdLj128ELb0EEvPT_S1_j
.visible .entry _Z7reduce6IdLj128ELb0EEvPT_S1_j(
	.param .u64 .ptr .align 1 _Z7reduce6IdLj128ELb0EEvPT_S1_j_param_0,
	.param .u64 .ptr .align 1 _Z7reduce6IdLj128ELb0EEvPT_S1_j_param_1,
	.param .u32 _Z7reduce6IdLj128ELb0EEvPT_S1_j_param_2
)
{
	.reg .pred 	%p<16>;
	.reg .b32 	%r<42>;
	.reg .b64 	%rd<9>;
	.reg .b64 	%fd<27>;

	ld.param.u64 	%rd2, [_Z7reduce6IdLj128ELb0EEvPT_S1_j_param_0];
	ld.param.u64 	%rd3, [_Z7reduce6IdLj128ELb0EEvPT_S1_j_param_1];
	ld.param.u32 	%r9, [_Z7reduce6IdLj128ELb0EEvPT_S1_j_param_2];
	mov.u32 	%r1, %tid.x;
	mov.u32 	%r2, %ctaid.x;
	shl.b32 	%r10, %r2, 7;
	add.s32 	%r41, %r10, %r1;
	setp.ge.u32 	%p1, %r41, %r9;
	mov.f64 	%fd24, 0d0000000000000000;
	@%p1 bra 	$L__BB166_3;
	mov.u32 	%r11, %nctaid.x;
	shl.b32 	%r4, %r11, 7;
	cvta.to.global.u64 	%rd1, %rd2;
	mov.f64 	%fd24, 0d0000000000000000;
$L__BB166_2:
	mul.wide.u32 	%rd4, %r41, 8;
	add.s64 	%rd5, %rd1, %rd4;
	ld.global.f64 	%fd10, [%rd5];
	add.f64 	%fd24, %fd24, %fd10;
	add.s32 	%r41, %r41, %r4;
	setp.lt.u32 	%p2, %r41, %r9;
	@%p2 bra 	$L__BB166_2;
$L__BB166_3:
	shl.b32 	%r12, %r1, 3;
	mov.u32 	%r13, __smem_d;
	add.s32 	%r7, %r13, %r12;
	st.shared.f64 	[%r7], %fd24;
	barrier.sync 	0;
	barrier.sync 	0;
	barrier.sync 	0;
	setp.gt.u32 	%p3, %r1, 63;
	@%p3 bra 	$L__BB166_5;
	ld.shared.f64 	%fd11, [%r7+512];
	add.f64 	%fd24, %fd24, %fd11;
	st.shared.f64 	[%r7], %fd24;
$L__BB166_5:
	barrier.sync 	0;
	mov.u32 	%r14, %tid.y;
	mov.u32 	%r15, %tid.z;
	mov.u32 	%r16, %ntid.x;
	mov.u32 	%r17, %ntid.y;
	mad.lo.s32 	%r18, %r15, %r17, %r14;
	mul.lo.s32 	%r8, %r18, %r16;
	add.s32 	%r19, %r8, %r1;
	setp.gt.u32 	%p4, %r19, 31;
	@%p4 bra 	$L__BB166_7;
	ld.shared.f64 	%fd22, [%r7+256];
	add.f64 	%fd12, %fd24, %fd22;
	// begin inline asm
	mov.b64 {%r20,%r21}, %fd12;
	// end inline asm
	shfl.sync.down.b32	%r23|%p5, %r21, 16, 31, -1;
	shfl.sync.down.b32	%r22|%p6, %r20, 16, 31, -1;
	// begin inline asm
	mov.b64 %fd13, {%r22,%r23};
	// end inline asm
	add.f64 	%fd14, %fd12, %fd13;
	// begin inline asm
	mov.b64 {%r24,%r25}, %fd14;
	// end inline asm
	shfl.sync.down.b32	%r27|%p7, %r25, 8, 31, -1;
	shfl.sync.down.b32	%r26|%p8, %r24, 8, 31, -1;
	// begin inline asm
	mov.b64 %fd15, {%r26,%r27};
	// end inline asm
	add.f64 	%fd16, %fd14, %fd15;
	// begin inline asm
	mov.b64 {%r28,%r29}, %fd16;
	// end inline asm
	shfl.sync.down.b32	%r31|%p9, %r29, 4, 31, -1;
	shfl.sync.down.b32	%r30|%p10, %r28, 4, 31, -1;
	// begin inline asm
	mov.b64 %fd17, {%r30,%r31};
	// end inline asm
	add.f64 	%fd18, %fd16, %fd17;
	// begin inline asm
	mov.b64 {%r32,%r33}, %fd18;
	// end inline asm
	shfl.sync.down.b32	%r35|%p11, %r33, 2, 31, -1;
	shfl.sync.down.b32	%r34|%p12, %r32, 2, 31, -1;
	// begin inline asm
	mov.b64 %fd19, {%r34,%r35};
	// end inline asm
	add.f64 	%fd20, %fd18, %fd19;
	// begin inline asm
	mov.b64 {%r36,%r37}, %fd20;
	// end inline asm
	shfl.sync.down.b32	%r39|%p13, %r37, 1, 31, -1;
	shfl.sync.down.b32	%r38|%p14, %r36, 1, 31, -1;
	// begin inline asm
	mov.b64 %fd21, {%r38,%r39};
	// end inline asm
	add.f64 	%fd24, %fd20, %fd21;
$L__BB166_7:
	or.b32  	%r40, %r8, %r1;
	setp.ne.s32 	%p15, %r40, 0;
	@%p15 bra 	$L__BB166_9;
	cvta.to.global.u64 	%rd6, %rd3;
	mul.wide.u32 	%rd7, %r2, 8;
	add.s64 	%rd8, %rd6, %rd7;
	st.global.f64 	[%rd8], %fd24;
$L__BB166_9:
	ret;

}
	// .globl	_Z7reduce6IdLj64ELb0EEvPT_S1_j
.visible .entry _Z7reduce6IdLj64ELb0EEvPT_S1_j(
	.param .u64 .ptr .align 1 _Z7reduce6IdLj64ELb0EEvPT_S1_j_param_0,
	.param .u64 .ptr .align 1 _Z7reduce6IdLj64ELb0EEvPT_S1_j_param_1,
	.param .u32 _Z7reduce6IdLj64ELb0EEvPT_S1_j_param_2
)
{
	.reg .pred 	%p<15>;
	.reg .b32 	%r<42>;
	.reg .b64 	%rd<9>;
	.reg .b64 	%fd<23>;

	ld.param.u64 	%rd2, [_Z7reduce6IdLj64ELb0EEvPT_S1_j_param_0];
	ld.param.u64 	%rd3, [_Z7reduce6IdLj64ELb0EEvPT_S1_j_param_1];
	ld.param.u32 	%r9, [_Z7reduce6IdLj64ELb0EEvPT_S1_j_param_2];
	mov.u32 	%r1, %tid.x;
	mov.u32 	%r2, %ctaid.x;
	shl.b32 	%r10, %r2, 6;
	add.s32 	%r41, %r10, %r1;
	setp.ge.u32 	%p1, %r41, %r9;
	mov.f64 	%fd21, 0d0000000000000000;
	@%p1 bra 	$L__BB167_3;
	mov.u32 	%r11, %nctaid.x;
	shl.b32 	%r4, %r11, 6;
	cvta.to.global.u64 	%rd1, %rd2;
	mov.f64 	%fd21, 0d0000000000000000;
$L__BB167_2:
	mul.wide.u32 	%rd4, %r41, 8;
	add.s64 	%rd5, %rd1, %rd4;
	ld.global.f64 	%fd8, [%rd5];
	add.f64 	%fd21, %fd21, %fd8;
	add.s32 	%r41, %r41, %r4;
	setp.lt.u32 	%p2, %r41, %r9;
	@%p2 bra 	$L__BB167_2;
$L__BB167_3:
	shl.b32 	%r12, %r1, 3;
	mov.u32 	%r13, __smem_d;
	add.s32 	%r7, %r13, %r12;
	st.shared.f64 	[%r7], %fd21;
	barrier.sync 	0;
	barrier.sync 	0;
	barrier.sync 	0;
	barrier.sync 	0;
	mov.u32 	%r14, %tid.y;
	mov.u32 	%r15, %tid.z;
	mov.u32 	%r16, %ntid.x;
	mov.u32 	%r17, %ntid.y;
	mad.lo.s32 	%r18, %r15, %r17, %r14;
	mul.lo.s32 	%r8, %r18, %r16;
	add.s32 	%r19, %r8, %r1;
	setp.gt.u32 	%p3, %r19, 31;
	@%p3 bra 	$L__BB167_5;
	ld.shared.f64 	%fd19, [%r7+256];
	add.f64 	%fd9, %fd21, %fd19;
	// begin inline asm
	mov.b64 {%r20,%r21}, %fd9;
	// end inline asm
	shfl.sync.down.b32	%r23|%p4, %r21, 16, 31, -1;
	shfl.sync.down.b32	%r22|%p5, %r20, 16, 31, -1;
	// begin inline asm
	mov.b64 %fd10, {%r22,%r23};
	// end inline asm
	add.f64 	%fd11, %fd9, %fd10;
	// begin inline asm
	mov.b64 {%r24,%r25}, %fd11;
	// end inline asm
	shfl.sync.down.b32	%r27|%p6, %r25, 8, 31, -1;
	shfl.sync.down.b32	%r26|%p7, %r24, 8, 31, -1;
	// begin inline asm
	mov.b64 %fd12, {%r26,%r27};
	// end inline asm
	add.f64 	%fd13, %fd11, %fd12;
	// begin inline asm
	mov.b64 {%r28,%r29}, %fd13;
	// end inline asm
	shfl.sync.down.b32	%r31|%p8, %r29, 4, 31, -1;
	shfl.sync.down.b32	%r30|%p9, %r28, 4, 31, -1;
	// begin inline asm
	mov.b64 %fd14, {%r30,%r31};
	// end inline asm
	add.f64 	%fd15, %fd13, %fd14;
	// begin inline asm
	mov.b64 {%r32,%r33}, %fd15;
	// end inline asm
	shfl.sync.down.b32	%r35|%p10, %r33, 2, 31, -1;
	shfl.sync.down.b32	%r34|%p11, %r32, 2, 31, -1;
	// begin inline asm
	mov.b64 %fd16, {%r34,%r35};
	// end inline asm
	add.f64 	%fd17, %fd15, %fd16;
	// begin inline asm
	mov.b64 {%r36,%r37}, %fd17;
	// end inline asm
	shfl.sync.down.b32	%r39|%p12, %r37, 1, 31, -1;
	shfl.sync.down.b32	%r38|%p13, %r36, 1, 31, -1;
	// begin inline asm
	mov.b64 %fd18, {%r38,%r39};
	// end inline asm
	add.f64 	%fd21, %fd17, %fd18;
$L__BB167_5:
	or.b32  	%r40, %r8, %r1;
	setp.ne.s32 	%p14, %r40, 0;
	@%p14 bra 	$L__BB167_7;
	cvta.to.global.u64 	%rd6, %rd3;
	mul.wide.u32 	%rd7, %r2, 8;
	add.s64 	%rd8, %rd6, %rd7;
	st.global.f64 	[%rd8], %fd21;
$L__BB167_7:
	ret;

}
	// .globl	_Z7reduce6IdLj32ELb0EEvPT_S1_j
.visible .entry _Z7reduce6IdLj32ELb0EEvPT_S1_j(
	.param .u64 .ptr .align 1 _Z7reduce6IdLj32ELb0EEvPT_S1_j_param_0,
	.param .u64 .ptr .align 1 _Z7reduce6IdLj32ELb0EEvPT_S1_j_param_1,
	.param .u32 _Z7reduce6IdLj32ELb0EEvPT_S1_j_param_2
)
{
	.reg .pred 	%p<15>;
	.reg .b32 	%r<42>;
	.reg .b64 	%rd<9>;
	.reg .b64 	%fd<22>;

	ld.param.u64 	%rd2, [_Z7reduce6IdLj32ELb0EEvPT_S1_j_param_0];
	ld.param.u64 	%rd3, [_Z7reduce6IdLj32ELb0EEvPT_S1_j_param_1];
	ld.param.u32 	%r8, [_Z7reduce6IdLj32ELb0EEvPT_S1_j_param_2];
	mov.u32 	%r1, %tid.x;
	mov.u32 	%r2, %ctaid.x;
	shl.b32 	%r9, %r2, 5;
	add.s32 	%r41, %r9, %r1;
	setp.ge.u32 	%p1, %r41, %r8;
	mov.f64 	%fd20, 0d0000000000000000;
	@%p1 bra 	$L__BB168_3;
	mov.u32 	%r10, %nctaid.x;
	shl.b32 	%r4, %r10, 5;
	cvta.to.global.u64 	%rd1, %rd2;
	mov.f64 	%fd20, 0d0000000000000000;
$L__BB168_2:
	mul.wide.u32 	%rd4, %r41, 8;
	add.s64 	%rd5, %rd1, %rd4;
	ld.global.f64 	%fd8, [%rd5];
	add.f64 	%fd20, %fd20, %fd8;
	add.s32 	%r41, %r41, %r4;
	setp.lt.u32 	%p2, %r41, %r8;
	@%p2 bra 	$L__BB168_2;
$L__BB168_3:
	shl.b32 	%r11, %r1, 3;
	mov.u32 	%r12, __smem_d;
	add.s32 	%r13, %r12, %r11;
	st.shared.f64 	[%r13], %fd20;
	barrier.sync 	0;
	barrier.sync 	0;
	barrier.sync 	0;
	barrier.sync 	0;
	mov.u32 	%r14, %tid.y;
	mov.u32 	%r15, %tid.z;
	mov.u32 	%r16, %ntid.x;
	mov.u32 	%r17, %ntid.y;
	mad.lo.s32 	%r18, %r15, %r17, %r14;
	mul.lo.s32 	%r7, %r18, %r16;
	add.s32 	%r19, %r7, %r1;
	setp.gt.u32 	%p3, %r19, 31;
	@%p3 bra 	$L__BB168_5;
	// begin inline asm
	mov.b64 {%r20,%r21}, %fd20;
	// end inline asm
	shfl.sync.down.b32	%r23|%p4, %r21, 16, 31, -1;
	shfl.sync.down.b32	%r22|%p5, %r20, 16, 31, -1;
	// begin inline asm
	mov.b64 %fd10, {%r22,%r23};
	// end inline asm
	add.f64 	%fd11, %fd20, %fd10;
	// begin inline asm
	mov.b64 {%r24,%r25}, %fd11;
	// end inline asm
	shfl.sync.down.b32	%r27|%p6, %r25, 8, 31, -1;
	shfl.sync.down.b32	%r26|%p7, %r24, 8, 31, -1;
	// begin inline asm
	mov.b64 %fd12, {%r26,%r27};
	// end inline asm
	add.f64 	%fd13, %fd11, %fd12;
	// begin inline asm
	mov.b64 {%r28,%r29}, %fd13;
	// end inline asm
	shfl.sync.down.b32	%r31|%p8, %r29, 4, 31, -1;
	shfl.sync.down.b32	%r30|%p9, %r28, 4, 31, -1;
	// begin inline asm
	mov.b64 %fd14, {%r30,%r31};
	// end inline asm
	add.f64 	%fd15, %fd13, %fd14;
	// begin inline asm
	mov.b64 {%r32,%r33}, %fd15;
	// end inline asm
	shfl.sync.down.b32	%r35|%p10, %r33, 2, 31, -1;
	shfl.sync.down.b32	%r34|%p11, %r32, 2, 31, -1;
	// begin inline asm
	mov.b64 %fd16, {%r34,%r35};
	// end inline asm
	add.f64 	%fd17, %fd15, %fd16;
	// begin inline asm
	mov.b64 {%r36,%r37}, %fd17;
	// end inline asm
	shfl.sync.down.b32	%r39|%p12, %r37, 1, 31, -1;
	shfl.sync.down.b32	%r38|%p13, %r36, 1, 31, -1;
	// begin inline asm
	mov.b64 %fd18, {%r38,%r39};
	// end inline asm
	add.f64 	%fd20, %fd17, %fd18;
$L__BB168_5:
	or.b32  	%r40, %r7, %r1;
	setp.ne.s32 	%p14, %r40, 0;
	@%p14 bra 	$L__BB168_7;
	cvta.to.global.u64 	%rd6, %rd3;
	mul.wide.u32 	%rd7, %r2, 8;
	add.s64 	%rd8, %rd6, %rd7;
	st.global.f64 	[%rd8], %fd20;
$L__BB168_7:
	ret;

}
	// .globl	_Z7reduce6IdLj16ELb0EEvPT_S1_j
.visible .entry _Z7reduce6IdLj16ELb0EEvPT_S1_j(
	.param .u64 .ptr .align 1 _Z7reduce6IdLj16ELb0EEvPT_S1_j_param_0,
	.param .u64 .ptr .align 1 _Z7reduce6IdLj16ELb0EEvPT_S1_j_param_1,
	.param .u32 _Z7reduce6IdLj16ELb0EEvPT_S1_j_param_2
)
{
	.reg .pred 	%p<15>;
	.reg .b32 	%r<42>;
	.reg .b64 	%rd<9>;
	.reg .b64 	%fd<22>;

	ld.param.u64 	%rd2, [_Z7reduce6IdLj16ELb0EEvPT_S1_j_param_0];
	ld.param.u64 	%rd3, [_Z7reduce6IdLj16ELb0EEvPT_S1_j_param_1];
	ld.param.u32 	%r8, [_Z7reduce6IdLj16ELb0EEvPT_S1_j_param_2];
	mov.u32 	%r1, %tid.x;
	mov.u32 	%r2, %ctaid.x;
	shl.b32 	%r9, %r2, 4;
	add.s32 	%r41, %r9, %r1;
	setp.ge.u32 	%p1, %r41, %r8;
	mov.f64 	%fd20, 0d0000000000000000;
	@%p1 bra 	$L__BB169_3;
	mov.u32 	%r10, %nctaid.x;
	shl.b32 	%r4, %r10, 4;
	cvta.to.global.u64 	%rd1, %rd2;
	mov.f64 	%fd20, 0d0000000000000000;
$L__BB169_2:
	mul.wide.u32 	%rd4, %r41, 8;
	add.s64 	%rd5, %rd1, %rd4;
	ld.global.f64 	%fd8, [%rd5];
	add.f64 	%fd20, %fd20, %fd8;
	add.s32 	%r41, %r41, %r4;
	setp.lt.u32 	%p2, %r41, %r8;
	@%p2 bra 	$L__BB169_2;
$L__BB169_3:
	shl.b32 	%r11, %r1, 3;
	mov.u32 	%r12, __smem_d;
	add.s32 	%r13, %r12, %r11;
	st.shared.f64 	[%r13], %fd20;
	barrier.sync 	0;
	barrier.sync 	0;
	barrier.sync 	0;
	barrier.sync 	0;
	mov.u32 	%r14, %tid.y;
	mov.u32 	%r15, %tid.z;
	mov.u32 	%r16, %ntid.x;
	mov.u32 	%r17, %ntid.y;
	mad.lo.s32 	%r18, %r15, %r17, %r14;
	mul.lo.s32 	%r7, %r18, %r16;
	add.s32 	%r19, %r7, %r1;
	setp.gt.u32 	%p3, %r19, 31;
	@%p3 bra 	$L__BB169_5;
	// begin inline asm
	mov.b64 {%r20,%r21}, %fd20;
	// end inline asm
	shfl.sync.down.b32	%r23|%p4, %r21, 16, 31, -1;
	shfl.sync.down.b32	%r22|%p5, %r20, 16, 31, -1;
	// begin inline asm
	mov.b64 %fd10, {%r22,%r23};
	// end inline asm
	add.f64 	%fd11, %fd20, %fd10;
	// begin inline asm
	mov.b64 {%r24,%r25}, %fd11;
	// end inline asm
	shfl.sync.down.b32	%r27|%p6, %r25, 8, 31, -1;
	shfl.sync.down.b32	%r26|%p7, %r24, 8, 31, -1;
	// begin inline asm
	mov.b64 %fd12, {%r26,%r27};
	// end inline asm
	add.f64 	%fd13, %fd11, %fd12;
	// begin inline asm
	mov.b64 {%r28,%r29}, %fd13;
	// end inline asm
	shfl.sync.down.b32	%r31|%p8, %r29, 4, 31, -1;
	shfl.sync.down.b32	%r30|%p9, %r28, 4, 31, -1;
	// begin inline asm
	mov.b64 %fd14, {%r30,%r31};
	// end inline asm
	add.f64 	%fd15, %fd13, %fd14;
	// begin inline asm
	mov.b64 {%r32,%r33}, %fd15;
	// end inline asm
	shfl.sync.down.b32	%r35|%p10, %r33, 2, 31, -1;
	shfl.sync.down.b32	%r34|%p11, %r32, 2, 31, -1;
	// begin inline asm
	mov.b64 %fd16, {%r34,%r35};
	// end inline asm
	add.f64 	%fd17, %fd15, %fd16;
	// begin inline asm
	mov.b64 {%r36,%r37}, %fd17;
	// end inline asm
	shfl.sync.down.b32	%r39|%p12, %r37, 1, 31, -1;
	shfl.sync.down.b32	%r38|%p13, %r36, 1, 31, -1;
	// begin inline asm
	mov.b64 %fd18, {%r38,%r39};
	// end inline asm
	add.f64 	%fd20, %fd17, %fd18;
$L__BB169_5:
	or.b32  	%r40, %r7, %r1;
	setp.ne.s32 	%p14, %r40, 0;
	@%p14 bra 	$L__BB169_7;
	cvta.to.global.u64 	%rd6, %rd3;
	mul.wide.u32 	%rd7, %r2, 8;
	add.s64 	%rd8, %rd6, %rd7;
	st.global.f64 	[%rd8], %fd20;
$L__BB169_7:
	ret;

}
	// .globl	_Z7reduce6IdLj8ELb0EEvPT_S1_j
.visible .entry _Z7reduce6IdLj8ELb0EEvPT_S1_j(
	.param .u64 .ptr .align 1 _Z7reduce6IdLj8ELb0EEvPT_S1_j_param_0,
	.param .u64 .ptr .align 1 _Z7reduce6IdLj8ELb0EEvPT_S1_j_param_1,
	.param .u32 _Z7reduce6IdLj8ELb0EEvPT_S1_j_param_2
)
{
	.reg .pred 	%p<15>;
	.reg .b32 	%r<42>;
	.reg .b64 	%rd<9>;
	.reg .b64 	%fd<22>;

	ld.param.u64 	%rd2, [_Z7reduce6IdLj8ELb0EEvPT_S1_j_param_0];
	ld.param.u64 	%rd3, [_Z7reduce6IdLj8ELb0EEvPT_S1_j_param_1];
	ld.param.u32 	%r8, [_Z7reduce6IdLj8ELb0EEvPT_S1_j_param_2];
	mov.u32 	%r1, %tid.x;
	mov.u32 	%r2, %ctaid.x;
	shl.b32 	%r9, %r2, 3;
	add.s32 	%r41, %r9, %r1;
	setp.ge.u32 	%p1, %r41, %r8;
	mov.f64 	%fd20, 0d0000000000000000;
	@%p1 bra 	$L__BB170_3;
	mov.u32 	%r10, %nctaid.x;
	shl.b32 	%r4, %r10, 3;
	cvta.to.global.u64 	%rd1, %rd2;
	mov.f64 	%fd20, 0d0000000000000000;
$L__BB170_2:
	mul.wide.u32 	%rd4, %r41, 8;
	add.s64 	%rd5, %rd1, %rd4;
	ld.global.f64 	%fd8, [%rd5];
	add.f64 	%fd20, %fd20, %fd8;
	add.s32 	%r41, %r41, %r4;
	setp.lt.u32 	%p2, %r41, %r8;
	@%p2 bra 	$L__BB170_2;
$L__BB170_3:
	shl.b32 	%r11, %r1, 3;
	mov.u32 	%r12, __smem_d;
	add.s32 	%r13, %r12, %r11;
	st.shared.f64 	[%r13], %fd20;
	barrier.sync 	0;
	barrier.sync 	0;
	barrier.sync 	0;
	barrier.sync 	0;
	mov.u32 	%r14, %tid.y;
	mov.u32 	%r15, %tid.z;
	mov.u32 	%r16, %ntid.x;
	mov.u32 	%r17, %ntid.y;
	mad.lo.s32 	%r18, %r15, %r17, %r14;
	mul.lo.s32 	%r7, %r18, %r16;
	add.s32 	%r19, %r7, %r1;
	setp.gt.u32 	%p3, %r19, 31;
	@%p3 bra 	$L__BB170_5;
	// begin inline asm
	mov.b64 {%r20,%r21}, %fd20;
	// end inline asm
	shfl.sync.down.b32	%r23|%p4, %r21, 16, 31, -1;
	shfl.sync.down.b32	%r22|%p5, %r20, 16, 31, -1;
	// begin inline asm
	mov.b64 %fd10, {%r22,%r23};
	// end inline asm
	add.f64 	%fd11, %fd20, %fd10;
	// begin inline asm
	mov.b64 {%r24,%r25}, %fd11;
	// end inline asm
	shfl.sync.down.b32	%r27|%p6, %r25, 8, 31, -1;
	shfl.sync.down.b32	%r26|%p7, %r24, 8, 31, -1;
	// begin inline asm
	mov.b64 %fd12, {%r26,%r27};
	// end inline asm
	add.f64 	%fd13, %fd11, %fd12;
	// begin inline asm
	mov.b64 {%r28,%r29}, %fd13;
	// end inline asm
	shfl.sync.down.b32	%r31|%p8, %r29, 4, 31, -1;
	shfl.sync.down.b32	%r30|%p9, %r28, 4, 31, -1;
	// begin inline asm
	mov.b64 %fd14, {%r30,%r31};
	// end inline asm
	add.f64 	%fd15, %fd13, %fd14;
	// begin inline asm
	mov.b64 {%r32,%r33}, %fd15;
	// end inline asm
	shfl.sync.down.b32	%r35|%p10, %r33, 2, 31, -1;
	shfl.sync.down.b32	%r34|%p11, %r32, 2, 31, -1;
	// begin inline asm
	mov.b64 %fd16, {%r34,%r35};
	// end inline asm
	add.f64 	%fd17, %fd15, %fd16;
	// begin inline asm
	mov.b64 {%r36,%r37}, %fd17;
	// end inline asm
	shfl.sync.down.b32	%r39|%p12, %r37, 1, 31, -1;
	shfl.sync.down.b32	%r38|%p13, %r36, 1, 31, -1;
	// begin inline asm
	mov.b64 %fd18, {%r38,%r39};
	// end inline asm
	add.f64 	%fd20, %fd17, %fd18;
$L__BB170_5:
	or.b32  	%r40, %r7, %r1;
	setp.ne.s32 	%p14, %r40, 0;
	@%p14 bra 	$L__BB170_7;
	cvta.to.global.u64 	%rd6, %rd3;
	mul.wide.u32 	%rd7, %r2, 8;
	add.s64 	%rd8, %rd6, %rd7;
	st.global.f64 	[%rd8], %fd20;
$L__BB170_7:
	ret;

}
	// .globl	_Z7reduce6IdLj4ELb0EEvPT_S1_j
.visible .entry _Z7reduce6IdLj4ELb0EEvPT_S1_j(
	.param .u64 .ptr .align 1 _Z7reduce6IdLj4ELb0EEvPT_S1_j_param_0,
	.param .u64 .ptr .align 1 _Z7reduce6IdLj4ELb0EEvPT_S1_j_param_1,
	.param .u32 _Z7reduce6IdLj4ELb0EEvPT_S1_j_param_2
)
{
	.reg .pred 	%p<15>;
	.reg .b32 	%r<42>;
	.reg .b64 	%rd<9>;
	.reg .b64 	%fd<22>;

	ld.param.u64 	%rd2, [_Z7reduce6IdLj4ELb0EEvPT_S1_j_param_0];
	ld.param.u64 	%rd3, [_Z7reduce6IdLj4ELb0EEvPT_S1_j_param_1];
	ld.param.u32 	%r8, [_Z7reduce6IdLj4ELb0EEvPT_S1_j_param_2];
	mov.u32 	%r1, %tid.x;
	mov.u32 	%r2, %ctaid.x;
	shl.b32 	%r9, %r2, 2;
	add.s32 	%r41, %r9, %r1;
	setp.ge.u32 	%p1, %r41, %r8;
	mov.f64 	%fd20, 0d0000000000000000;
	@%p1 bra 	$L__BB171_3;
	mov.u32 	%r10, %nctaid.x;
	shl.b32 	%r4, %r10, 2;
	cvta.to.global.u64 	%rd1, %rd2;
	mov.f64 	%fd20, 0d0000000000000000;
$L__BB171_2:
	mul.wide.u32 	%rd4, %r41, 8;
	add.s64 	%rd5, %rd1, %rd4;
	ld.global.f64 	%fd8, [%rd5];
	add.f64 	%fd20, %fd20, %fd8;
	add.s32 	%r41, %r41, %r4;
	setp.lt.u32 	%p2, %r41, %r8;
	@%p2 bra 	$L__BB171_2;
$L__BB171_3:
	shl.b32 	%r11, %r1, 3;
	mov.u32 	%r12, __smem_d;
	add.s32 	%r13, %r12, %r11;
	st.shared.f64 	[%r13], %fd20;
	barrier.sync 	0;
	barrier.sync 	0;
	barrier.sync 	0;
	barrier.sync 	0;
	mov.u32 	%r14, %tid.y;
	mov.u32 	%r15, %tid.z;
	mov.u32 	%r16, %ntid.x;
	mov.u32 	%r17, %ntid.y;
	mad.lo.s32 	%r18, %r15, %r17, %r14;
	mul.lo.s32 	%r7, %r18, %r16;
	add.s32 	%r19, %r7, %r1;
	setp.gt.u32 	%p3, %r19, 31;
	@%p3 bra 	$L__BB171_5;
	// begin inline asm
	mov.b64 {%r20,%r21}, %fd20;
	// end inline asm
	shfl.sync.down.b32	%r23|%p4, %r21, 16, 31, -1;
	shfl.sync.down.b32	%r22|%p5, %r20, 16, 31, -1;
	// begin inline asm
	mov.b64 %fd10, {%r22,%r23};
	// end inline asm
	add.f64 	%fd11, %fd20, %fd10;
	// begin inline asm
	mov.b64 {%r24,%r25}, %fd11;
	// end inline asm
	shfl.sync.down.b32	%r27|%p6, %r25, 8, 31, -1;
	shfl.sync.down.b32	%r26|%p7, %r24, 8, 31, -1;
	// begin inline asm
	mov.b64 %fd12, {%r26,%r27};
	// end inline asm
	add.f64 	%fd13, %fd11, %fd12;
	// begin inline asm
	mov.b64 {%r28,%r29}, %fd13;
	// end inline asm
	shfl.sync.down.b32	%r31|%p8, %r29, 4, 31, -1;
	shfl.sync.down.b32	%r30|%p9, %r28, 4, 31, -1;
	// begin inline asm
	mov.b64 %fd14, {%r30,%r31};
	// end inline asm
	add.f64 	%fd15, %fd13, %fd14;
	// begin inline asm
	mov.b64 {%r32,%r33}, %fd15;
	// end inline asm
	shfl.sync.down.b32	%r35|%p10, %r33, 2, 31, -1;
	shfl.sync.down.b32	%r34|%p11, %r32, 2, 31, -1;
	// begin inline asm
	mov.b64 %fd16, {%r34,%r35};
	// end inline asm
	add.f64 	%fd17, %fd15, %fd16;
	// begin inline asm
	mov.b64 {%r36,%r37}, %fd17;
	// end inline asm
	shfl.sync.down.b32	%r39|%p12, %r37, 1, 31, -1;
	shfl.sync.down.b32	%r38|%p13, %r36, 1, 31, -1;
	// begin inline asm
	mov.b64 %fd18, {%r38,%r39};
	// end inline asm
	add.f64 	%fd20, %fd17, %fd18;
$L__BB171_5:
	or.b32  	%r40, %r7, %r1;
	setp.ne.s32 	%p14, %r40, 0;
	@%p14 bra 	$L__BB171_7;
	cvta.to.global.u64 	%rd6, %rd3;
	mul.wide.u32 	%rd7, %r2, 8;
	add.s64 	%rd8, %rd6, %rd7;
	st.global.f64 	[%rd8], %fd20;
$L__BB171_7:
	ret;

}
	// .globl	_Z7reduce6IdLj2ELb0EEvPT_S1_j
.visible .entry _Z7reduce6IdLj2ELb0EEvPT_S1_j(
	.param .u64 .ptr .align 1 _Z7reduce6IdLj2ELb0EEvPT_S1_j_param_0,
	.param .u64 .ptr .align 1 _Z7reduce6IdLj2ELb0EEvPT_S1_j_param_1,
	.param .u32 _Z7reduce6IdLj2ELb0EEvPT_S1_j_param_2
)
{
	.reg .pred 	%p<15>;
	.reg .b32 	%r<42>;
	.reg .b64 	%rd<9>;
	.reg .b64 	%fd<22>;

	ld.param.u64 	%rd2, [_Z7reduce6IdLj2ELb0EEvPT_S1_j_param_0];
	ld.param.u64 	%rd3, [_Z7reduce6IdLj2ELb0EEvPT_S1_j_param_1];
	ld.param.u32 	%r8, [_Z7reduce6IdLj2ELb0EEvPT_S1_j_param_2];
	mov.u32 	%r1, %tid.x;
	mov.u32 	%r2, %ctaid.x;
	shl.b32 	%r9, %r2, 1;
	add.s32 	%r41, %r9, %r1;
	setp.ge.u32 	%p1, %r41, %r8;
	mov.f64 	%fd20, 0d0000000000000000;
	@%p1 bra 	$L__BB172_3;
	mov.u32 	%r10, %nctaid.x;
	shl.b32 	%r4, %r10, 1;
	cvta.to.global.u64 	%rd1, %rd2;
	mov.f64 	%fd20, 0d0000000000000000;
$L__BB172_2:
	mul.wide.u32 	%rd4, %r41, 8;
	add.s64 	%rd5, %rd1, %rd4;
	ld.global.f64 	%fd8, [%rd5];
	add.f64 	%fd20, %fd20, %fd8;
	add.s32 	%r41, %r41, %r4;
	setp.lt.u32 	%p2, %r41, %r8;
	@%p2 bra 	$L__BB172_2;
$L__BB172_3:
	shl.b32 	%r11, %r1, 3;
	mov.u32 	%r12, __smem_d;
	add.s32 	%r13, %r12, %r11;
	st.shared.f64 	[%r13], %fd20;
	barrier.sync 	0;
	barrier.sync 	0;
	barrier.sync 	0;
	barrier.sync 	0;
	mov.u32 	%r14, %tid.y;
	mov.u32 	%r15, %tid.z;
	mov.u32 	%r16, %ntid.x;
	mov.u32 	%r17, %ntid.y;
	mad.lo.s32 	%r18, %r15, %r17, %r14;
	mul.lo.s32 	%r7, %r18, %r16;
	add.s32 	%r19, %r7, %r1;
	setp.gt.u32 	%p3, %r19, 31;
	@%p3 bra 	$L__BB172_5;
	// begin inline asm
	mov.b64 {%r20,%r21}, %fd20;
	// end inline asm
	shfl.sync.down.b32	%r23|%p4, %r21, 16, 31, -1;
	shfl.sync.down.b32	%r22|%p5, %r20, 16, 31, -1;
	// begin inline asm
	mov.b64 %fd10, {%r22,%r23};
	// end inline asm
	add.f64 	%fd11, %fd20, %fd10;
	// begin inline asm
	mov.b64 {%r24,%r25}, %fd11;
	// end inline asm
	shfl.sync.down.b32	%r27|%p6, %r25, 8, 31, -1;
	shfl.sync.down.b32	%r26|%p7, %r24, 8, 31, -1;
	// begin inline asm
	mov.b64 %fd12, {%r26,%r27};
	// end inline asm
	add.f64 	%fd13, %fd11, %fd12;
	// begin inline asm
	mov.b64 {%r28,%r29}, %fd13;
	// end inline asm
	shfl.sync.down.b32	%r31|%p8, %r29, 4, 31, -1;
	shfl.sync.down.b32	%r30|%p9, %r28, 4, 31, -1;
	// begin inline asm
	mov.b64 %fd14, {%r30,%r31};
	// end inline asm
	add.f64 	%fd15, %fd13, %fd14;
	// begin inline asm
	mov.b64 {%r32,%r33}, %fd15;
	// end inline asm
	shfl.sync.down.b32	%r35|%p10, %r33, 2, 31, -1;
	shfl.sync.down.b32	%r34|%p11, %r32, 2, 31, -1;
	// begin inline asm
	mov.b64 %fd16, {%r34,%r35};
	// end inline asm
	add.f64 	%fd17, %fd15, %fd16;
	// begin inline asm
	mov.b64 {%r36,%r37}, %fd17;
	// end inline asm
	shfl.sync.down.b32	%r39|%p12, %r37, 1, 31, -1;
	shfl.sync.down.b32	%r38|%p13, %r36, 1, 31, -1;
	// begin inline asm
	mov.b64 %fd18, {%r38,%r39};
	// end inline asm
	add.f64 	%fd20, %fd17, %fd18;
$L__BB172_5:
	or.b32  	%r40, %r7, %r1;
	setp.ne.s32 	%p14, %r40, 0;
	@%p14 bra 	$L__BB172_7;
	cvta.to.global.u64 	%rd6, %rd3;
	mul.wide.u32 	%rd7, %r2, 8;
	add.s64 	%rd8, %rd6, %rd7;
	st.global.f64 	[%rd8], %fd20;
$L__BB172_7:
	ret;

}
	// .globl	_Z7reduce6IdLj1ELb0EEvPT_S1_j
.visible .entry _Z7reduce6IdLj1ELb0EEvPT_S1_j(
	.param .u64 .ptr .align 1 _Z7reduce6IdLj1ELb0EEvPT_S1_j_param_0,
	.param .u64 .ptr .align 1 _Z7reduce6IdLj1ELb0EEvPT_S1_j_param_1,
	.param .u32 _Z7reduce6IdLj1ELb0EEvPT_S1_j_param_2
)
{
	.reg .pred 	%p<15>;
	.reg .b32 	%r<40>;
	.reg .b64 	%rd<9>;
	.reg .b64 	%fd<22>;

	ld.param.u64 	%rd2, [_Z7reduce6IdLj1ELb0EEvPT_S1_j_param_0];
	ld.param.u64 	%rd3, [_Z7reduce6IdLj1ELb0EEvPT_S1_j_param_1];
	ld.param.u32 	%r8, [_Z7reduce6IdLj1ELb0EEvPT_S1_j_param_2];
	mov.u32 	%r1, %tid.x;
	mov.u32 	%r2, %ctaid.x;
	add.s32 	%r39, %r2, %r1;
	setp.ge.u32 	%p1, %r39, %r8;
	mov.f64 	%fd20, 0d0000000000000000;
	@%p1 bra 	$L__BB173_3;
	mov.u32 	%r4, %nctaid.x;
	cvta.to.global.u64 	%rd1, %rd2;
	mov.f64 	%fd20, 0d0000000000000000;
$L__BB173_2:
	mul.wide.u32 	%rd4, %r39, 8;
	add.s64 	%rd5, %rd1, %rd4;
	ld.global.f64 	%fd8, [%rd5];
	add.f64 	%fd20, %fd20, %fd8;
	add.s32 	%r39, %r39, %r4;
	setp.lt.u32 	%p2, %r39, %r8;
	@%p2 bra 	$L__BB173_2;
$L__BB173_3:
	shl.b32 	%r9, %r1, 3;
	mov.u32 	%r10, __smem_d;
	add.s32 	%r11, %r10, %r9;
	st.shared.f64 	[%r11], %fd20;
	barrier.sync 	0;
	barrier.sync 	0;
	barrier.sync 	0;
	barrier.sync 	0;
	mov.u32 	%r12, %tid.y;
	mov.u32 	%r13, %tid.z;
	mov.u32 	%r14, %ntid.x;
	mov.u32 	%r15, %ntid.y;
	mad.lo.s32 	%r16, %r13, %r15, %r12;
	mul.lo.s32 	%r7, %r16, %r14;
	add.s32 	%r17, %r7, %r1;
	setp.gt.u32 	%p3, %r17, 31;
	@%p3 bra 	$L__BB173_5;
	// begin inline asm
	mov.b64 {%r18,%r19}, %fd20;
	// end inline asm
	shfl.sync.down.b32	%r21|%p4, %r19, 16, 31, -1;
	shfl.sync.down.b32	%r20|%p5, %r18, 16, 31, -1;
	// begin inline asm
	mov.b64 %fd10, {%r20,%r21};
	// end inline asm
	add.f64 	%fd11, %fd20, %fd10;
	// begin inline asm
	mov.b64 {%r22,%r23}, %fd11;
	// end inline asm
	shfl.sync.down.b32	%r25|%p6, %r23, 8, 31, -1;
	shfl.sync.down.b32	%r24|%p7, %r22, 8, 31, -1;
	// begin inline asm
	mov.b64 %fd12, {%r24,%r25};
	// end inline asm
	add.f64 	%fd13, %fd11, %fd12;
	// begin inline asm
	mov.b64 {%r26,%r27}, %fd13;
	// end inline asm
	shfl.sync.down.b32	%r29|%p8, %r27, 4, 31, -1;
	shfl.sync.down.b32	%r28|%p9, %r26, 4, 31, -1;
	// begin inline asm
	mov.b64 %fd14, {%r28,%r29};
	// end inline asm
	add.f64 	%fd15, %fd13, %fd14;
	// begin inline asm
	mov.b64 {%r30,%r31}, %fd15;
	// end inline asm
	shfl.sync.down.b32	%r33|%p10, %r31, 2, 31, -1;
	shfl.sync.down.b32	%r32|%p11, %r30, 2, 31, -1;
	// begin inline asm
	mov.b64 %fd16, {%r32,%r33};
	// end inline asm
	add.f64 	%fd17, %fd15, %fd16;
	// begin inline asm
	mov.b64 {%r34,%r35}, %fd17;
	// end inline asm
	shfl.sync.down.b32	%r37|%p12, %r35, 1, 31, -1;
	shfl.sync.down.b32	%r36|%p13, %r34, 1, 31, -1;
	// begin inline asm
	mov.b64 %fd18, {%r36,%r37};
	// end inline asm
	add.f64 	%fd20, %fd17, %fd18;
$L__BB173_5:
	or.b32  	%r38, %r7, %r1;
	setp.ne.s32 	%p14, %r38, 0;
	@%p14 bra 	$L__BB173_7;
	cvta.to.global.u64 	%rd6, %rd3;
	mul.wide.u32 	%rd7, %r2, 8;
	add.s64 	%rd8, %rd6, %rd7;
	st.global.f64 	[%rd8], %fd20;
$L__BB173_7:
	ret;

}
	// .globl	_Z7reduce7IdLj512ELb1EEvPKT_PS0_j
.visible .entry _Z7reduce7IdLj512ELb1EEvPKT_PS0_j(
	.param .u64 .ptr .align 1 _Z7reduce7IdLj512ELb1EEvPKT_PS0_j_param_0,
	.param .u64 .ptr .align 1 _Z7reduce7IdLj512ELb1EEvPKT_PS0_j_param_1,
	.param .u32 _Z7reduce7IdLj512ELb1EEvPKT_PS0_j_param_2
)
{
	.reg .pred 	%p<29>;
	.reg .b32 	%r<61>;
	.reg .b64 	%rd<11>;
	.reg .b64 	%fd<35>;

	ld.param.u64 	%rd3, [_Z7reduce7IdLj512ELb1EEvPKT_PS0_j_param_0];
	ld.param.u64 	%rd2, [_Z7reduce7IdLj512ELb1EEvPKT_PS0_j_param_1];
	ld.param.u32 	%r9, [_Z7reduce7IdLj512ELb1EEvPKT_PS0_j_param_2];
	cvta.to.global.u64 	%rd1, %rd3;
	mov.u32 	%r1, %tid.x;
	mov.u32 	%r2, %ctaid.x;
	shl.b32 	%r10, %r2, 10;
	or.b32  	%r60, %r10, %r1;
	setp.ge.u32 	%p1, %r60, %r9;
	mov.f64 	%fd32, 0d0000000000000000;
	@%p1 bra 	$L__BB174_5;
	mov.u32 	%r11, %nctaid.x;
	shl.b32 	%r4, %r11, 10;
	mov.f64 	%fd32, 0d0000000000000000;
$L__BB174_2:
	mul.wide.u32 	%rd4, %r60, 8;
	add.s64 	%rd5, %rd1, %rd4;
	ld.global.nc.f64 	%fd10, [%rd5];
	add.f64 	%fd32, %fd32, %fd10;
	add.s32 	%r6, %r60, 512;
	setp.ge.u32 	%p2, %r6, %r9;
	@%p2 bra 	$L__BB174_4;
	mul.wide.u32 	%rd6, %r6, 8;
	add.s64 	%rd7, %rd1, %rd6;
	ld.global.nc.f64 	%fd11, [%rd7];
	add.f64 	%fd32, %fd32, %fd11;
$L__BB174_4:
	add.s32 	%r60, %r60, %r4;
	setp.lt.u32 	%p3, %r60, %r9;
	@%p3 bra 	$L__BB174_2;
$L__BB174_5:
	// begin inline asm
	mov.b64 {%r12,%r13}, %fd32;
	// end inline asm
	shfl.sync.down.b32	%r15|%p4, %r13, 16, 31, -1;
	shfl.sync.down.b32	%r14|%p5, %r12, 16, 31, -1;
	// begin inline asm
	mov.b64 %fd13, {%r14,%r15};
	// end inline asm
	add.f64 	%fd14, %fd32, %fd13;
	// begin inline asm
	mov.b64 {%r16,%r17}, %fd14;
	// end inline asm
	shfl.sync.down.b32	%r19|%p6, %r17, 8, 31, -1;
	shfl.sync.down.b32	%r18|%p7, %r16, 8, 31, -1;
	// begin inline asm
	mov.b64 %fd15, {%r18,%r19};
	// end inline asm
	add.f64 	%fd16, %fd14, %fd15;
	// begin inline asm
	mov.b64 {%r20,%r21}, %fd16;
	// end inline asm
	shfl.sync.down.b32	%r23|%p8, %r21, 4, 31, -1;
	shfl.sync.down.b32	%r22|%p9, %r20, 4, 31, -1;
	// begin inline asm
	mov.b64 %fd17, {%r22,%r23};
	// end inline asm
	add.f64 	%fd18, %fd16, %fd17;
	// begin inline asm
	mov.b64 {%r24,%r25}, %fd18;
	// end inline asm
	shfl.sync.down.b32	%r27|%p10, %r25, 2, 31, -1;
	shfl.sync.down.b32	%r26|%p11, %r24, 2, 31, -1;
	// begin inline asm
	mov.b64 %fd19, {%r26,%r27};
	// end inline asm
	add.f64 	%fd20, %fd18, %fd19;
	// begin inline asm
	mov.b64 {%r28,%r29}, %fd20;
	// end inline asm
	shfl.sync.down.b32	%r31|%p12, %r29, 1, 31, -1;
	shfl.sync.down.b32	%r30|%p13, %r28, 1, 31, -1;
	// begin inline asm
	mov.b64 %fd21, {%r30,%r31};
	// end inline asm
	add.f64 	%fd6, %fd20, %fd21;
	and.b32  	%r32, %r1, 31;
	setp.ne.s32 	%p14, %r32, 0;
	@%p14 bra 	$L__BB174_7;
	shr.u32 	%r33, %r1, 2;
	mov.u32 	%r34, __smem_d;
	add.s32 	%r35, %r34, %r33;
	st.shared.f64 	[%r35], %fd6;
$L__BB174_7:
	bar.sync 	0;
	setp.gt.u32 	%p15, %r1, 15;
	setp.lt.u32 	%p16, %r1, 16;
	mov.b32 	%r36, -1;
	vote.sync.ballot.b32 	%r8, %p16, %r36;
	@%p15 bra 	$L__BB174_10;
	shl.b32 	%r57, %r1, 3;
	mov.u32 	%r58, __smem_d;
	add.s32 	%r59, %r58, %r57;
	ld.shared.f64 	%fd22, [%r59];
	// begin inline asm
	mov.b64 {%r37,%r38}, %fd22;
	// end inline asm
	shfl.sync.down.b32	%r40|%p18, %r38, 16, 31, %r8;
	shfl.sync.down.b32	%r39|%p19, %r37, 16, 31, %r8;
	// begin inline asm
	mov.b64 %fd23, {%r39,%r40};
	// end inline asm
	add.f64 	%fd24, %fd22, %fd23;
	// begin inline asm
	mov.b64 {%r41,%r42}, %fd24;
	// end inline asm
	shfl.sync.down.b32	%r44|%p20, %r42, 8, 31, %r8;
	shfl.sync.down.b32	%r43|%p21, %r41, 8, 31, %r8;
	// begin inline asm
	mov.b64 %fd25, {%r43,%r44};
	// end inline asm
	add.f64 	%fd26, %fd24, %fd25;
	// begin inline asm
	mov.b64 {%r45,%r46}, %fd26;
	// end inline asm
	shfl.sync.down.b32	%r48|%p22, %r46, 4, 31, %r8;
	shfl.sync.down.b32	%r47|%p23, %r45, 4, 31, %r8;
	// begin inline asm
	mov.b64 %fd27, {%r47,%r48};
	// end inline asm
	add.f64 	%fd28, %fd26, %fd27;
	// begin inline asm
	mov.b64 {%r49,%r50}, %fd28;
	// end inline asm
	shfl.sync.down.b32	%r52|%p24, %r50, 2, 31, %r8;
	shfl.sync.down.b32	%r51|%p25, %r49, 2, 31, %r8;
	// begin inline asm
	mov.b64 %fd29, {%r51,%r52};
	// end inline asm
	add.f64 	%fd30, %fd28, %fd29;
	// begin inline asm
	mov.b64 {%r53,%r54}, %fd30;
	// end inline asm
	shfl.sync.down.b32	%r56|%p26, %r54, 1, 31, %r8;
	shfl.sync.down.b32	%r55|%p27, %r53, 1, 31, %r8;
	// begin inline asm
	mov.b64 %fd31, {%r55,%r56};
	// end inline asm
	add.f64 	%fd7, %fd30, %fd31;
	setp.ne.s32 	%p28, %r1, 0;
	@%p28 bra 	$L__BB174_10;
	cvta.to.global.u64 	%rd8, %rd2;
	mul.wide.u32 	%rd9, %r2, 8;
	add.s64 	%rd10, %rd8, %rd9;
	st.global.f64 	[%rd10], %fd7;
$L__BB174_10:
	ret;

}
	// .globl	_Z7reduce7IdLj256ELb1EEvPKT_PS0_j
.visible .entry _Z7reduce7IdLj256ELb1EEvPKT_PS0_j(
	.param .u64 .ptr .align 1 _Z7reduce7IdLj256ELb1EEvPKT_PS0_j_param_0,
	.param .u64 .ptr .align 1 _Z7reduce7IdLj256ELb1EEvPKT_PS0_j_param_1,
	.param .u32 _Z7reduce7IdLj256ELb1EEvPKT_PS0_j_param_2
)
{
	.reg .pred 	%p<29>;
	.reg .b32 	%r<61>;
	.reg .b64 	%rd<11>;
	.reg .b64 	%fd<35>;

	ld.param.u64 	%rd3, [_Z7reduce7IdLj256ELb1EEvPKT_PS0_j_param_0];
	ld.param.u64 	%rd2, [_Z7reduce7IdLj256ELb1EEvPKT_PS0_j_param_1];
	ld.param.u32 	%r9, [_Z7reduce7IdLj256ELb1EEvPKT_PS0_j_param_2];
	cvta.to.global.u64 	%rd1, %rd3;
	mov.u32 	%r1, %tid.x;
	mov.u32 	%r2, %ctaid.x;
	shl.b32 	%r10, %r2, 9;
	add.s32 	%r60, %r10, %r1;
	setp.ge.u32 	%p1, %r60, %r9;
	mov.f64 	%fd32, 0d0000000000000000;
	@%p1 bra 	$L__BB175_5;
	mov.u32 	%r11, %nctaid.x;
	shl.b32 	%r4, %r11, 9;
	mov.f64 	%fd32, 0d0000000000000000;
$L__BB175_2:
	mul.wide.u32 	%rd4, %r60, 8;
	add.s64 	%rd5, %rd1, %rd4;
	ld.global.nc.f64 	%fd10, [%rd5];
	add.f64 	%fd32, %fd32, %fd10;
	add.s32 	%r6, %r60, 256;
	setp.ge.u32 	%p2, %r6, %r9;
	@%p2 bra 	$L__BB175_4;
	mul.wide.u32 	%rd6, %r6, 8;
	add.s64 	%rd7, %rd1, %rd6;
	ld.global.nc.f64 	%fd11, [%rd7];
	add.f64 	%fd32, %fd32, %fd11;
$L__BB175_4:
	add.s32 	%r60, %r60, %r4;
	setp.lt.u32 	%p3, %r60, %r9;
	@%p3 bra 	$L__BB175_2;
$L__BB175_5:
	// begin inline asm
	mov.b64 {%r12,%r13}, %fd32;
	// end inline asm
	shfl.sync.down.b32	%r15|%p4, %r13, 16, 31, -1;
	shfl.sync.down.b32	%r14|%p5, %r12, 16, 31, -1;
	// begin inline asm
	mov.b64 %fd13, {%r14,%r15};
	// end inline asm
	add.f64 	%fd14, %fd32, %fd13;
	// begin inline asm
	mov.b64 {%r16,%r17}, %fd14;
	// end inline asm
	shfl.sync.down.b32	%r19|%p6, %r17, 8, 31, -1;
	shfl.sync.down.b32	%r18|%p7, %r16, 8, 31, -1;
	// begin inline asm
	mov.b64 %fd15, {%r18,%r19};
	// end inline asm
	add.f64 	%fd16, %fd14, %fd15;
	// begin inline asm
	mov.b64 {%r20,%r21}, %fd16;
	// end inline asm
	shfl.sync.down.b32	%r23|%p8, %r21, 4, 31, -1;
	shfl.sync.down.b32	%r22|%p9, %r20, 4, 31, -1;
	// begin inline asm
	mov.b64 %fd17, {%r22,%r23};
	// end inline asm
	add.f64 	%fd18, %fd16, %fd17;
	// begin inline asm
	mov.b64 {%r24,%r25}, %fd18;
	// end inline asm
	shfl.sync.down.b32	%r27|%p10, %r25, 2, 31, -1;
	shfl.sync.down.b32	%r26|%p11, %r24, 2, 31, -1;
	// begin inline asm
	mov.b64 %fd19, {%r26,%r27};
	// end inline asm
	add.f64 	%fd20, %fd18, %fd19;
	// begin inline asm
	mov.b64 {%r28,%r29}, %fd20;
	// end inline asm
	shfl.sync.down.b32	%r31|%p12, %r29, 1, 31, -1;
	shfl.sync.down.b32	%r30|%p13, %r28, 1, 31, -1;
	// begin inline asm
	mov.b64 %fd21, {%r30,%r31};
	// end inline asm
	add.f64 	%fd6, %fd20, %fd21;
	and.b32  	%r32, %r1, 31;
	setp.ne.s32 	%p14, %r32, 0;
	@%p14 bra 	$L__BB175_7;
	shr.u32 	%r33, %r1, 2;
	mov.u32 	%r34, __smem_d;
	add.s32 	%r35, %r34, %r33;
	st.shared.f64 	[%r35], %fd6;
$L__BB175_7:
	bar.sync 	0;
	setp.gt.u32 	%p15, %r1, 7;
	setp.lt.u32 	%p16, %r1, 8;
	mov.b32 	%r36, -1;
	vote.sync.ballot.b32 	%r8, %p16, %r36;
	@%p15 bra 	$L__BB175_10;
	shl.b32 	%r57, %r1, 3;
	mov.u32 	%r58, __smem_d;
	add.s32 	%r59, %r58, %r57;
	ld.shared.f64 	%fd22, [%r59];
	// begin inline asm
	mov.b64 {%r37,%r38}, %fd22;
	// end inline asm
	shfl.sync.down.b32	%r40|%p18, %r38, 16, 31, %r8;
	shfl.sync.down.b32	%r39|%p19, %r37, 16, 31, %r8;
	// begin inline asm
	mov.b64 %fd23, {%r39,%r40};
	// end inline asm
	add.f64 	%fd24, %fd22, %fd23;
	// begin inline asm
	mov.b64 {%r41,%r42}, %fd24;
	// end inline asm
	shfl.sync.down.b32	%r44|%p20, %r42, 8, 31, %r8;
	shfl.sync.down.b32	%r43|%p21, %r41, 8, 31, %r8;
	// begin inline asm
	mov.b64 %fd25, {%r43,%r44};
	// end inline asm
	add.f64 	%fd26, %fd24, %fd25;
	// begin inline asm
	mov.b64 {%r45,%r46}, %fd26;
	// end inline asm
	shfl.sync.down.b32	%r48|%p22, %r46, 4, 31, %r8;
	shfl.sync.down.b32	%r47|%p23, %r45, 4, 31, %r8;
	// begin inline asm
	mov.b64 %fd27, {%r47,%r48};
	// end inline asm
	add.f64 	%fd28, %fd26, %fd27;
	// begin inline asm
	mov.b64 {%r49,%r50}, %fd28;
	// end inline asm
	shfl.sync.down.b32	%r52|%p24, %r50, 2, 31, %r8;
	shfl.sync.down.b32	%r51|%p25, %r49, 2, 31, %r8;
	// begin inline asm
	mov.b64 %fd29, {%r51,%r52};
	// end inline asm
	add.f64 	%fd30, %fd28, %fd29;
	// begin inline asm
	mov.b64 {%r53,%r54}, %fd30;
	// end inline asm
	shfl.sync.down.b32	%r56|%p26, %r54, 1, 31, %r8;
	shfl.sync.down.b32	%r55|%p27, %r53, 1, 31, %r8;
	// begin inline asm
	mov.b64 %fd31, {%r55,%r56};
	// end inline asm
	add.f64 	%fd7, %fd30, %fd31;
	setp.ne.s32 	%p28, %r1, 0;
	@%p28 bra 	$L__BB175_10;
	cvta.to.global.u64 	%rd8, %rd2;
	mul.wide.u32 	%rd9, %r2, 8;
	add.s64 	%rd10, %rd8, %rd9;
	st.global.f64 	[%rd10], %fd7;
$L__BB175_10:
	ret;

}
	// .globl	_Z7reduce7IdLj128ELb1EEvPKT_PS0_j
.visible .entry _Z7reduce7IdLj128ELb1EEvPKT_PS0_j(
	.param .u64 .ptr .align 1 _Z7reduce7IdLj128ELb1EEvPKT_PS0_j_param_0,
	.param .u64 .ptr .align 1 _Z7reduce7IdLj128ELb1EEvPKT_PS0_j_param_1,
	.param .u32 _Z7reduce7IdLj128ELb1EEvPKT_PS0_j_param_2
)
{
	.reg .pred 	%p<29>;
	.reg .b32 	%r<61>;
	.reg .b64 	%rd<11>;
	.reg .b64 	%fd<35>;

	ld.param.u64 	%rd3, [_Z7reduce7IdLj128ELb1EEvPKT_PS0_j_param_0];
	ld.param.u64 	%rd2, [_Z7reduce7IdLj128ELb1EEvPKT_PS0_j_param_1];
	ld.param.u32 	%r9, [_Z7reduce7IdLj128ELb1EEvPKT_PS0_j_param_2];
	cvta.to.global.u64 	%rd1, %rd3;
	mov.u32 	%r1, %tid.x;
	mov.u32 	%r2, %ctaid.x;
	shl.b32 	%r10, %r2, 8;
	add.s32 	%r60, %r10, %r1;
	setp.ge.u32 	%p1, %r60, %r9;
	mov.f64 	%fd32, 0d0000000000000000;
	@%p1 bra 	$L__BB176_5;
	mov.u32 	%r11, %nctaid.x;
	shl.b32 	%r4, %r11, 8;
	mov.f64 	%fd32, 0d0000000000000000;
$L__BB176_2:
	mul.wide.u32 	%rd4, %r60, 8;
	add.s64 	%rd5, %rd1, %rd4;
	ld.global.nc.f64 	%fd10, [%rd5];
	add.f64 	%fd32, %fd32, %fd10;
	add.s32 	%r6, %r60, 128;
	setp.ge.u32 	%p2, %r6, %r9;
	@%p2 bra 	$L__BB176_4;
	mul.wide.u32 	%rd6, %r6, 8;
	add.s64 	%rd7, %rd1, %rd6;
	ld.global.nc.f64 	%fd11, [%rd7];
	add.f64 	%fd32, %fd32, %fd11;
$L__BB176_4:
	add.s32 	%r60, %r60, %r4;
	setp.lt.u32 	%p3, %r60, %r9;
	@%p3 bra 	$L__BB176_2;
$L__BB176_5:
	// begin inline asm
	mov.b64 {%r12,%r13}, %fd32;
	// end inline asm
	shfl.sync.down.b32	%r15|%p4, %r13, 16, 31, -1;
	shfl.sync.down.b32	%r14|%p5, %r12, 16, 31, -1;
	// begin inline asm
	mov.b64 %fd13, {%r14,%r15};
	// end inline asm
	add.f64 	%fd14, %fd32, %fd13;
	// begin inline asm
	mov.b64 {%r16,%r17}, %fd14;
	// end inline asm
	shfl.sync.down.b32	%r19|%p6, %r17, 8, 31, -1;
	shfl.sync.down.b32	%r18|%p7, %r16, 8, 31, -1;
	// begin inline asm
	mov.b64 %fd15, {%r18,%r19};
	// end inline asm
	add.f64 	%fd16, %fd14, %fd15;
	// begin inline asm
	mov.b64 {%r20,%r21}, %fd16;
	// end inline asm
	shfl.sync.down.b32	%r23|%p8, %r21, 4, 31, -1;
	shfl.sync.down.b32	%r22|%p9, %r20, 4, 31, -1;
	// begin inline asm
	mov.b64 %fd17, {%r22,%r23};
	// end inline asm
	add.f64 	%fd18, %fd16, %fd17;
	// begin inline asm
	mov.b64 {%r24,%r25}, %fd18;
	// end inline asm
	shfl.sync.down.b32	%r27|%p10, %r25, 2, 31, -1;
	shfl.sync.down.b32	%r26|%p11, %r24, 2, 31, -1;
	// begin inline asm
	mov.b64 %fd19, {%r26,%r27};
	// end inline asm
	add.f64 	%fd20, %fd18, %fd19;
	// begin inline asm
	mov.b64 {%r28,%r29}, %fd20;
	// end inline asm
	shfl.sync.down.b32	%r31|%p12, %r29, 1, 31, -1;
	shfl.sync.down.b32	%r30|%p13, %r28, 1, 31, -1;
	// begin inline asm
	mov.b64 %fd21, {%r30,%r31};
	// end inline asm
	add.f64 	%fd6, %fd20, %fd21;
	and.b32  	%r32, %r1, 31;
	setp.ne.s32 	%p14, %r32, 0;
	@%p14 bra 	$L__BB176_7;
	shr.u32 	%r33, %r1, 2;
	mov.u32 	%r34, __smem_d;
	add.s32 	%r35, %r34, %r33;
	st.shared.f64 	[%r35], %fd6;
$L__BB176_7:
	bar.sync 	0;
	setp.gt.u32 	%p15, %r1, 3;
	setp.lt.u32 	%p16, %r1, 4;
	mov.b32 	%r36, -1;
	vote.sync.ballot.b32 	%r8, %p16, %r36;
	@%p15 bra 	$L__BB176_10;
	shl.b32 	%r57, %r1, 3;
	mov.u32 	%r58, __smem_d;
	add.s32 	%r59, %r58, %r57;
	ld.shared.f64 	%fd22, [%r59];
	// begin inline asm
	mov.b64 {%r37,%r38}, %fd22;
	// end inline asm
	shfl.sync.down.b32	%r40|%p18, %r38, 16, 31, %r8;
	shfl.sync.down.b32	%r39|%p19, %r37, 16, 31, %r8;
	// begin inline asm
	mov.b64 %fd23, {%r39,%r40};
	// end inline asm
	add.f64 	%fd24, %fd22, %fd23;
	// begin inline asm
	mov.b64 {%r41,%r42}, %fd24;
	// end inline asm
	shfl.sync.down.b32	%r44|%p20, %r42, 8, 31, %r8;
	shfl.sync.down.b32	%r43|%p21, %r41, 8, 31, %r8;
	// begin inline asm
	mov.b64 %fd25, {%r43,%r44};
	// end inline asm
	add.f64 	%fd26, %fd24, %fd25;
	// begin inline asm
	mov.b64 {%r45,%r46}, %fd26;
	// end inline asm
	shfl.sync.down.b32	%r48|%p22, %r46, 4, 31, %r8;
	shfl.sync.down.b32	%r47|%p23, %r45, 4, 31, %r8;
	// begin inline asm
	mov.b64 %fd27, {%r47,%r48};
	// end inline asm
	add.f64 	%fd28, %fd26, %fd27;
	// begin inline asm
	mov.b64 {%r49,%r50}, %fd28;
	// end inline asm
	shfl.sync.down.b32	%r52|%p24, %r50, 2, 31, %r8;
	shfl.sync.down.b32	%r51|%p25, %r49, 2, 31, %r8;
	// begin inline asm
	mov.b64 %fd29, {%r51,%r52};
	// end inline asm
	add.f64 	%fd30, %fd28, %fd29;
	// begin inline asm
	mov.b64 {%r53,%r54}, %fd30;
	// end inline asm
	shfl.sync.down.b32	%r56|%p26, %r54, 1, 31, %r8;
	shfl.sync.down.b32	%r55|%p27, %r53, 1, 31, %r8;
	// begin inline asm
	mov.b64 %fd31, {%r55,%r56};
	// end inline asm
	add.f64 	%fd7, %fd30, %fd31;
	setp.ne.s32 	%p28, %r1, 0;
	@%p28 bra 	$L__BB176_10;
	cvta.to.global.u64 	%rd8, %rd2;
	mul.wide.u32 	%rd9, %r2, 8;
	add.s64 	%rd10, %rd8, %rd9;
	st.global.f64 	[%rd10], %fd7;
$L__BB176_10:
	ret;

}
	// .globl	_Z7reduce7IdLj64ELb1EEvPKT_PS0_j
.visible .entry _Z7reduce7IdLj64ELb1EEvPKT_PS0_j(
	.param .u64 .ptr .align 1 _Z7reduce7IdLj64ELb1EEvPKT_PS0_j_param_0,
	.param .u64 .ptr .align 1 _Z7reduce7IdLj64ELb1EEvPKT_PS0_j_param_1,
	.param .u32 _Z7reduce7IdLj64ELb1EEvPKT_PS0_j_param_2
)
{
	.reg .pred 	%p<29>;
	.reg .b32 	%r<61>;
	.reg .b64 	%rd<11>;
	.reg .b64 	%fd<35>;

	ld.param.u64 	%rd3, [_Z7reduce7IdLj64ELb1EEvPKT_PS0_j_param_0];
	ld.param.u64 	%rd2, [_Z7reduce7IdLj64ELb1EEvPKT_PS0_j_param_1];
	ld.param.u32 	%r9, [_Z7reduce7IdLj64ELb1EEvPKT_PS0_j_param_2];
	cvta.to.global.u64 	%rd1, %rd3;
	mov.u32 	%r1, %tid.x;
	mov.u32 	%r2, %ctaid.x;
	shl.b32 	%r10, %r2, 7;
	add.s32 	%r60, %r10, %r1;
	setp.ge.u32 	%p1, %r60, %r9;
	mov.f64 	%fd32, 0d0000000000000000;
	@%p1 bra 	$L__BB177_5;
	mov.u32 	%r11, %nctaid.x;
	shl.b32 	%r4, %r11, 7;
	mov.f64 	%fd32, 0d0000000000000000;
$L__BB177_2:
	mul.wide.u32 	%rd4, %r60, 8;
	add.s64 	%rd5, %rd1, %rd4;
	ld.global.nc.f64 	%fd10, [%rd5];
	add.f64 	%fd32, %fd32, %fd10;
	add.s32 	%r6, %r60, 64;
	setp.ge.u32 	%p2, %r6, %r9;
	@%p2 bra 	$L__BB177_4;
	mul.wide.u32 	%rd6, %r6, 8;
	add.s64 	%rd7, %rd1, %rd6;
	ld.global.nc.f64 	%fd11, [%rd7];
	add.f64 	%fd32, %fd32, %fd11;
$L__BB177_4:
	add.s32 	%r60, %r60, %r4;
	setp.lt.u32 	%p3, %r60, %r9;
	@%p3 bra 	$L__BB177_2;
$L__BB177_5:
	// begin inline asm
	mov.b64 {%r12,%r13}, %fd32;
	// end inline asm
	shfl.sync.down.b32	%r15|%p4, %r13, 16, 31, -1;
	shfl.sync.down.b32	%r14|%p5, %r12, 16, 31, -1;
	// begin inline asm
	mov.b64 %fd13, {%r14,%r15};
	// end inline asm
	add.f64 	%fd14, %fd32, %fd13;
	// begin inline asm
	mov.b64 {%r16,%r17}, %fd14;
	// end inline asm
	shfl.sync.down.b32	%r19|%p6, %r17, 8, 31, -1;
	shfl.sync.down.b32	%r18|%p7, %r16, 8, 31, -1;
	// begin inline asm
	mov.b64 %fd15, {%r18,%r19};
	// end inline asm
	add.f64 	%fd16, %fd14, %fd15;
	// begin inline asm
	mov.b64 {%r20,%r21}, %fd16;
	// end inline asm
	shfl.sync.down.b32	%r23|%p8, %r21, 4, 31, -1;
	shfl.sync.down.b32	%r22|%p9, %r20, 4, 31, -1;
	// begin inline asm
	mov.b64 %fd17, {%r22,%r23};
	// end inline asm
	add.f64 	%fd18, %fd16, %fd17;
	// begin inline asm
	mov.b64 {%r24,%r25}, %fd18;
	// end inline asm
	shfl.sync.down.b32	%r27|%p10, %r25, 2, 31, -1;
	shfl.sync.down.b32	%r26|%p11, %r24, 2, 31, -1;
	// begin inline asm
	mov.b64 %fd19, {%r26,%r27};
	// end inline asm
	add.f64 	%fd20, %fd18, %fd19;
	// begin inline asm
	mov.b64 {%r28,%r29}, %fd20;
	// end inline asm
	shfl.sync.down.b32	%r31|%p12, %r29, 1, 31, -1;
	shfl.sync.down.b32	%r30|%p13, %r28, 1, 31, -1;
	// begin inline asm
	mov.b64 %fd21, {%r30,%r31};
	// end inline asm
	add.f64 	%fd6, %fd20, %fd21;
	and.b32  	%r32, %r1, 31;
	setp.ne.s32 	%p14, %r32, 0;
	@%p14 bra 	$L__BB177_7;
	shr.u32 	%r33, %r1, 2;
	mov.u32 	%r34, __smem_d;
	add.s32 	%r35, %r34, %r33;
	st.shared.f64 	[%r35], %fd6;
$L__BB177_7:
	bar.sync 	0;
	setp.gt.u32 	%p15, %r1, 1;
	setp.lt.u32 	%p16, %r1, 2;
	mov.b32 	%r36, -1;
	vote.sync.ballot.b32 	%r8, %p16, %r36;
	@%p15 bra 	$L__BB177_10;
	shl.b32 	%r57, %r1, 3;
	mov.u32 	%r58, __smem_d;
	add.s32 	%r59, %r58, %r57;
	ld.shared.f64 	%fd22, [%r59];
	// begin inline asm
	mov.b64 {%r37,%r38}, %fd22;
	// end inline asm
	shfl.sync.down.b32	%r40|%p18, %r38, 16, 31, %r8;
	shfl.sync.down.b32	%r39|%p19, %r37, 16, 31, %r8;
	// begin inline asm
	mov.b64 %fd23, {%r39,%r40};
	// end inline asm
	add.f64 	%fd24, %fd22, %fd23;
	// begin inline asm
	mov.b64 {%r41,%r42}, %fd24;
	// end inline asm
	shfl.sync.down.b32	%r44|%p20, %r42, 8, 31, %r8;
	shfl.sync.down.b32	%r43|%p21, %r41, 8, 31, %r8;
	// begin inline asm
	mov.b64 %fd25, {%r43,%r44};
	// end inline asm
	add.f64 	%fd26, %fd24, %fd25;
	// begin inline asm
	mov.b64 {%r45,%r46}, %fd26;
	// end inline asm
	shfl.sync.down.b32	%r48|%p22, %r46, 4, 31, %r8;
	shfl.sync.down.b32	%r47|%p23, %r45, 4, 31, %r8;
	// begin inline asm
	mov.b64 %fd27, {%r47,%r48};
	// end inline asm
	add.f64 	%fd28, %fd26, %fd27;
	// begin inline asm
	mov.b64 {%r49,%r50}, %fd28;
	// end inline asm
	shfl.sync.down.b32	%r52|%p24, %r50, 2, 31, %r8;
	shfl.sync.down.b32	%r51|%p25, %r49, 2, 31, %r8;
	// begin inline asm
	mov.b64 %fd29, {%r51,%r52};
	// end inline asm
	add.f64 	%fd30, %fd28, %fd29;
	// begin inline asm
	mov.b64 {%r53,%r54}, %fd30;
	// end inline asm
	shfl.sync.down.b32	%r56|%p26, %r54, 1, 31, %r8;
	shfl.sync.down.b32	%r55|%p27, %r53, 1, 31, %r8;
	// begin inline asm
	mov.b64 %fd31, {%r55,%r56};
	// end inline asm
	add.f64 	%fd7, %fd30, %fd31;
	setp.ne.s32 	%p28, %r1, 0;
	@%p28 bra 	$L__BB177_10;
	cvta.to.global.u64 	%rd8, %rd2;
	mul.wide.u32 	%rd9, %r2, 8;
	add.s64 	%rd10, %rd8, %rd9;
	st.global.f64 	[%rd10], %fd7;
$L__BB177_10:
	ret;

}
	// .globl	_Z7reduce7IdLj32ELb1EEvPKT_PS0_j
.visible .entry _Z7reduce7IdLj32ELb1EEvPKT_PS0_j(
	.param .u64 .ptr .align 1 _Z7reduce7IdLj32ELb1EEvPKT_PS0_j_param_0,
	.param .u64 .ptr .align 1 _Z7reduce7IdLj32ELb1EEvPKT_PS0_j_param_1,
	.param .u32 _Z7reduce7IdLj32ELb1EEvPKT_PS0_j_param_2
)
{
	.reg .pred 	%p<28>;
	.reg .b32 	%r<58>;
	.reg .b64 	%rd<11>;
	.reg .b64 	%fd<35>;

	ld.param.u64 	%rd3, [_Z7reduce7IdLj32ELb1EEvPKT_PS0_j_param_0];
	ld.param.u64 	%rd2, [_Z7reduce7IdLj32ELb1EEvPKT_PS0_j_param_1];
	ld.param.u32 	%r9, [_Z7reduce7IdLj32ELb1EEvPKT_PS0_j_param_2];
	cvta.to.global.u64 	%rd1, %rd3;
	mov.u32 	%r1, %tid.x;
	mov.u32 	%r2, %ctaid.x;
	shl.b32 	%r10, %r2, 6;
	add.s32 	%r57, %r10, %r1;
	setp.ge.u32 	%p1, %r57, %r9;
	mov.f64 	%fd32, 0d0000000000000000;
	@%p1 bra 	$L__BB178_5;
	mov.u32 	%r11, %nctaid.x;
	shl.b32 	%r4, %r11, 6;
	mov.f64 	%fd32, 0d0000000000000000;
$L__BB178_2:
	mul.wide.u32 	%rd4, %r57, 8;
	add.s64 	%rd5, %rd1, %rd4;
	ld.global.nc.f64 	%fd9, [%rd5];
	add.f64 	%fd32, %fd32, %fd9;
	add.s32 	%r6, %r57, 32;
	setp.ge.u32 	%p2, %r6, %r9;
	@%p2 bra 	$L__BB178_4;
	mul.wide.u32 	%rd6, %r6, 8;
	add.s64 	%rd7, %rd1, %rd6;
	ld.global.nc.f64 	%fd10, [%rd7];
	add.f64 	%fd32, %fd32, %fd10;
$L__BB178_4:
	add.s32 	%r57, %r57, %r4;
	setp.lt.u32 	%p3, %r57, %r9;
	@%p3 bra 	$L__BB178_2;
$L__BB178_5:
	// begin inline asm
	mov.b64 {%r12,%r13}, %fd32;
	// end inline asm
	shfl.sync.down.b32	%r15|%p4, %r13, 16, 31, -1;
	shfl.sync.down.b32	%r14|%p5, %r12, 16, 31, -1;
	// begin inline asm
	mov.b64 %fd12, {%r14,%r15};
	// end inline asm
	add.f64 	%fd13, %fd32, %fd12;
	// begin inline asm
	mov.b64 {%r16,%r17}, %fd13;
	// end inline asm
	shfl.sync.down.b32	%r19|%p6, %r17, 8, 31, -1;
	shfl.sync.down.b32	%r18|%p7, %r16, 8, 31, -1;
	// begin inline asm
	mov.b64 %fd14, {%r18,%r19};
	// end inline asm
	add.f64 	%fd15, %fd13, %fd14;
	// begin inline asm
	mov.b64 {%r20,%r21}, %fd15;
	// end inline asm
	shfl.sync.down.b32	%r23|%p8, %r21, 4, 31, -1;
	shfl.sync.down.b32	%r22|%p9, %r20, 4, 31, -1;
	// begin inline asm
	mov.b64 %fd16, {%r22,%r23};
	// end inline asm
	add.f64 	%fd17, %fd15, %fd16;
	// begin inline asm
	mov.b64 {%r24,%r25}, %fd17;
	// end inline asm
	shfl.sync.down.b32	%r27|%p10, %r25, 2, 31, -1;
	shfl.sync.down.b32	%r26|%p11, %r24, 2, 31, -1;
	// begin inline asm
	mov.b64 %fd18, {%r26,%r27};
	// end inline asm
	add.f64 	%fd19, %fd17, %fd18;
	// begin inline asm
	mov.b64 {%r28,%r29}, %fd19;
	// end inline asm
	shfl.sync.down.b32	%r31|%p12, %r29, 1, 31, -1;
	shfl.sync.down.b32	%r30|%p13, %r28, 1, 31, -1;
	// begin inline asm
	mov.b64 %fd20, {%r30,%r31};
	// end inline asm
	add.f64 	%fd6, %fd19, %fd20;
	and.b32  	%r32, %r1, 31;
	setp.ne.s32 	%p14, %r32, 0;
	@%p14 bra 	$L__BB178_7;
	shr.u32 	%r33, %r1, 2;
	mov.u32 	%r34, __smem_d;
	add.s32 	%r35, %r34, %r33;
	st.shared.f64 	[%r35], %fd6;
$L__BB178_7:
	bar.sync 	0;
	setp.ne.s32 	%p15, %r1, 0;
	setp.eq.s32 	%p16, %r1, 0;
	mov.b32 	%r36, -1;
	vote.sync.ballot.b32 	%r8, %p16, %r36;
	@%p15 bra 	$L__BB178_9;
	ld.shared.f64 	%fd21, [__smem_d];
	// begin inline asm
	mov.b64 {%r37,%r38}, %fd21;
	// end inline asm
	shfl.sync.down.b32	%r40|%p18, %r38, 16, 31, %r8;
	shfl.sync.down.b32	%r39|%p19, %r37, 16, 31, %r8;
	// begin inline asm
	mov.b64 %fd22, {%r39,%r40};
	// end inline asm
	add.f64 	%fd23, %fd21, %fd22;
	// begin inline asm
	mov.b64 {%r41,%r42}, %fd23;
	// end inline asm
	shfl.sync.down.b32	%r44|%p20, %r42, 8, 31, %r8;
	shfl.sync.down.b32	%r43|%p21, %r41, 8, 31, %r8;
	// begin inline asm
	mov.b64 %fd24, {%r43,%r44};
	// end inline asm
	add.f64 	%fd25, %fd23, %fd24;
	// begin inline asm
	mov.b64 {%r45,%r46}, %fd25;
	// end inline asm
	shfl.sync.down.b32	%r48|%p22, %r46, 4, 31, %r8;
	shfl.sync.down.b32	%r47|%p23, %r45, 4, 31, %r8;
	// begin inline asm
	mov.b64 %fd26, {%r47,%r48};
	// end inline asm
	add.f64 	%fd27, %fd25, %fd26;
	// begin inline asm
	mov.b64 {%r49,%r50}, %fd27;
	// end inline asm
	shfl.sync.down.b32	%r52|%p24, %r50, 2, 31, %r8;
	shfl.sync.down.b32	%r51|%p25, %r49, 2, 31, %r8;
	// begin inline asm
	mov.b64 %fd28, {%r51,%r52};
	// end inline asm
	add.f64 	%fd29, %fd27, %fd28;
	// begin inline asm
	mov.b64 {%r53,%r54}, %fd29;
	// end inline asm
	shfl.sync.down.b32	%r56|%p26, %r54, 1, 31, %r8;
	shfl.sync.down.b32	%r55|%p27, %r53, 1, 31, %r8;
	// begin inline asm
	mov.b64 %fd30, {%r55,%r56};
	// end inline asm
	add.f64 	%fd31, %fd29, %fd30;
	cvta.to.global.u64 	%rd8, %rd2;
	mul.wide.u32 	%rd9, %r2, 8;
	add.s64 	%rd10, %rd8, %rd9;
	st.global.f64 	[%rd10], %fd31;
$L__BB178_9:
	ret;

}
	// .globl	_Z7reduce7IdLj16ELb1EEvPKT_PS0_j
.visible .entry _Z7reduce7IdLj16ELb1EEvPKT_PS0_j(
	.param .u64 .ptr .align 1 _Z7reduce7IdLj16ELb1EEvPKT_PS0_j_param_0,
	.param .u64 .ptr .align 1 _Z7reduce7IdLj16ELb1EEvPKT_PS0_j_param_1,
	.param .u32 _Z7reduce7IdLj16ELb1EEvPKT_PS0_j_param_2
)
{
	.reg .pred 	%p<28>;
	.reg .b32 	%r<58>;
	.reg .b64 	%rd<11>;
	.reg .b64 	%fd<35>;

	ld.param.u64 	%rd3, [_Z7reduce7IdLj16ELb1EEvPKT_PS0_j_param_0];
	ld.param.u64 	%rd2, [_Z7reduce7IdLj16ELb1EEvPKT_PS0_j_param_1];
	ld.param.u32 	%r9, [_Z7reduce7IdLj16ELb1EEvPKT_PS0_j_param_2];
	cvta.to.global.u64 	%rd1, %rd3;
	mov.u32 	%r1, %tid.x;
	mov.u32 	%r2, %ctaid.x;
	shl.b32 	%r10, %r2, 5;
	add.s32 	%r57, %r10, %r1;
	setp.ge.u32 	%p1, %r57, %r9;
	mov.f64 	%fd32, 0d0000000000000000;
	@%p1 bra 	$L__BB179_5;
	mov.u32 	%r11, %nctaid.x;
	shl.b32 	%r4, %r11, 5;
	mov.f64 	%fd32, 0d0000000000000000;
$L__BB179_2:
	mul.wide.u32 	%rd4, %r57, 8;
	add.s64 	%rd5, %rd1, %rd4;
	ld.global.nc.f64 	%fd9, [%rd5];
	add.f64 	%fd32, %fd32, %fd9;
	add.s32 	%r6, %r57, 16;
	setp.ge.u32 	%p2, %r6, %r9;
	@%p2 bra 	$L__BB179_4;
	mul.wide.u32 	%rd6, %r6, 8;
	add.s64 	%rd7, %rd1, %rd6;
	ld.global.nc.f64 	%fd10, [%rd7];
	add.f64 	%fd32, %fd32, %fd10;
$L__BB179_4:
	add.s32 	%r57, %r57, %r4;
	setp.lt.u32 	%p3, %r57, %r9;
	@%p3 bra 	$L__BB179_2;
$L__BB179_5:
	// begin inline asm
	mov.b64 {%r12,%r13}, %fd32;
	// end inline asm
	shfl.sync.down.b32	%r15|%p4, %r13, 16, 31, 65535;
	shfl.sync.down.b32	%r14|%p5, %r12, 16, 31, 65535;
	// begin inline asm
	mov.b64 %fd12, {%r14,%r15};
	// end inline asm
	add.f64 	%fd13, %fd32, %fd12;
	// begin inline asm
	mov.b64 {%r16,%r17}, %fd13;
	// end inline asm
	shfl.sync.down.b32	%r19|%p6, %r17, 8, 31, 65535;
	shfl.sync.down.b32	%r18|%p7, %r16, 8, 31, 65535;
	// begin inline asm
	mov.b64 %fd14, {%r18,%r19};
	// end inline asm
	add.f64 	%fd15, %fd13, %fd14;
	// begin inline asm
	mov.b64 {%r20,%r21}, %fd15;
	// end inline asm
	shfl.sync.down.b32	%r23|%p8, %r21, 4, 31, 65535;
	shfl.sync.down.b32	%r22|%p9, %r20, 4, 31, 65535;
	// begin inline asm
	mov.b64 %fd16, {%r22,%r23};
	// end inline asm
	add.f64 	%fd17, %fd15, %fd16;
	// begin inline asm
	mov.b64 {%r24,%r25}, %fd17;
	// end inline asm
	shfl.sync.down.b32	%r27|%p10, %r25, 2, 31, 65535;
	shfl.sync.down.b32	%r26|%p11, %r24, 2, 31, 65535;
	// begin inline asm
	mov.b64 %fd18, {%r26,%r27};
	// end inline asm
	add.f64 	%fd19, %fd17, %fd18;
	// begin inline asm
	mov.b64 {%r28,%r29}, %fd19;
	// end inline asm
	shfl.sync.down.b32	%r31|%p12, %r29, 1, 31, 65535;
	shfl.sync.down.b32	%r30|%p13, %r28, 1, 31, 65535;
	// begin inline asm
	mov.b64 %fd20, {%r30,%r31};
	// end inline asm
	add.f64 	%fd6, %fd19, %fd20;
	and.b32  	%r32, %r1, 31;
	setp.ne.s32 	%p14, %r32, 0;
	@%p14 bra 	$L__BB179_7;
	shr.u32 	%r33, %r1, 2;
	mov.u32 	%r34, __smem_d;
	add.s32 	%r35, %r34, %r33;
	st.shared.f64 	[%r35], %fd6;
$L__BB179_7:
	bar.sync 	0;
	setp.ne.s32 	%p15, %r1, 0;
	setp.eq.s32 	%p16, %r1, 0;
	mov.b32 	%r36, 65535;
	vote.sync.ballot.b32 	%r8, %p16, %r36;
	@%p15 bra 	$L__BB179_9;
	ld.shared.f64 	%fd21, [__smem_d];
	// begin inline asm
	mov.b64 {%r37,%r38}, %fd21;
	// end inline asm
	shfl.sync.down.b32	%r40|%p18, %r38, 16, 31, %r8;
	shfl.sync.down.b32	%r39|%p19, %r37, 16, 31, %r8;
	// begin inline asm
	mov.b64 %fd22, {%r39,%r40};
	// end inline asm
	add.f64 	%fd23, %fd21, %fd22;
	// begin inline asm
	mov.b64 {%r41,%r42}, %fd23;
	// end inline asm
	shfl.sync.down.b32	%r44|%p20, %r42, 8, 31, %r8;
	shfl.sync.down.b32	%r43|%p21, %r41, 8, 31, %r8;
	// begin inline asm
	mov.b64 %fd24, {%r43,%r44};
	// end inline asm
	add.f64 	%fd25, %fd23, %fd24;
	// begin inline asm
	mov.b64 {%r45,%r46}, %fd25;
	// end inline asm
	shfl.sync.down.b32	%r48|%p22, %r46, 4, 31, %r8;
	shfl.sync.down.b32	%r47|%p23, %r45, 4, 31, %r8;
	// begin inline asm
	mov.b64 %fd26, {%r47,%r48};
	// end inline asm
	add.f64 	%fd27, %fd25, %fd26;
	// begin inline asm
	mov.b64 {%r49,%r50}, %fd27;
	// end inline asm
	shfl.sync.down.b32	%r52|%p24, %r50, 2, 31, %r8;
	shfl.sync.down.b32	%r51|%p25, %r49, 2, 31, %r8;
	// begin inline asm
	mov.b64 %fd28, {%r51,%r52};
	// end inline asm
	add.f64 	%fd29, %fd27, %fd28;
	// begin inline asm
	mov.b64 {%r53,%r54}, %fd29;
	// end inline asm
	shfl.sync.down.b32	%r56|%p26, %r54, 1, 31, %r8;
	shfl.sync.down.b32	%r55|%p27, %r53, 1, 31, %r8;
	// begin inline asm
	mov.b64 %fd30, {%r55,%r56};
	// end inline asm
	add.f64 	%fd31, %fd29, %fd30;
	cvta.to.global.u64 	%rd8, %rd2;
	mul.wide.u32 	%rd9, %r2, 8;
	add.s64 	%rd10, %rd8, %rd9;
	st.global.f64 	[%rd10], %fd31;
$L__BB179_9:
	ret;

}
	// .globl	_Z7reduce7IdLj8ELb1EEvPKT_PS0_j
.visible .entry _Z7reduce7IdLj8ELb1EEvPKT_PS0_j(
	.param .u64 .ptr .align 1 _Z7reduce7IdLj8ELb1EEvPKT_PS0_j_param_0,
	.param .u64 .ptr .align 1 _Z7reduce7IdLj8ELb1EEvPKT_PS0_j_param_1,
	.param .u32 _Z7reduce7IdLj8ELb1EEvPKT_PS0_j_param_2
)
{
	.reg .pred 	%p<28>;
	.reg .b32 	%r<58>;
	.reg .b64 	%rd<11>;
	.reg .b64 	%fd<35>;

	ld.param.u64 	%rd3, [_Z7reduce7IdLj8ELb1EEvPKT_PS0_j_param_0];
	ld.param.u64 	%rd2, [_Z7reduce7IdLj8ELb1EEvPKT_PS0_j_param_1];
	ld.param.u32 	%r9, [_Z7reduce7IdLj8ELb1EEvPKT_PS0_j_param_2];
	cvta.to.global.u64 	%rd1, %rd3;
	mov.u32 	%r1, %tid.x;
	mov.u32 	%r2, %ctaid.x;
	shl.b32 	%r10, %r2, 4;
	add.s32 	%r57, %r10, %r1;
	setp.ge.u32 	%p1, %r57, %r9;
	mov.f64 	%fd32, 0d0000000000000000;
	@%p1 bra 	$L__BB180_5;
	mov.u32 	%r11, %nctaid.x;
	shl.b32 	%r4, %r11, 4;
	mov.f64 	%fd32, 0d0000000000000000;
$L__BB180_2:
	mul.wide.u32 	%rd4, %r57, 8;
	add.s64 	%rd5, %rd1, %rd4;
	ld.global.nc.f64 	%fd9, [%rd5];
	add.f64 	%fd32, %fd32, %fd9;
	add.s32 	%r6, %r57, 8;
	setp.ge.u32 	%p2, %r6, %r9;
	@%p2 bra 	$L__BB180_4;
	mul.wide.u32 	%rd6, %r6, 8;
	add.s64 	%rd7, %rd1, %rd6;
	ld.global.nc.f64 	%fd10, [%rd7];
	add.f64 	%fd32, %fd32, %fd10;
$L__BB180_4:
	add.s32 	%r57, %r57, %r4;
	setp.lt.u32 	%p3, %r57, %r9;
	@%p3 bra 	$L__BB180_2;
$L__BB180_5:
	// begin inline asm
	mov.b64 {%r12,%r13}, %fd32;
	// end inline asm
	shfl.sync.down.b32	%r15|%p4, %r13, 16, 31, 255;
	shfl.sync.down.b32	%r14|%p5, %r12, 16, 31, 255;
	// begin inline asm
	mov.b64 %fd12, {%r14,%r15};
	// end inline asm
	add.f64 	%fd13, %fd32, %fd12;
	// begin inline asm
	mov.b64 {%r16,%r17}, %fd13;
	// end inline asm
	shfl.sync.down.b32	%r19|%p6, %r17, 8, 31, 255;
	shfl.sync.down.b32	%r18|%p7, %r16, 8, 31, 255;
	// begin inline asm
	mov.b64 %fd14, {%r18,%r19};
	// end inline asm
	add.f64 	%fd15, %fd13, %fd14;
	// begin inline asm
	mov.b64 {%r20,%r21}, %fd15;
	// end inline asm
	shfl.sync.down.b32	%r23|%p8, %r21, 4, 31, 255;
	shfl.sync.down.b32	%r22|%p9, %r20, 4, 31, 255;
	// begin inline asm
	mov.b64 %fd16, {%r22,%r23};
	// end inline asm
	add.f64 	%fd17, %fd15, %fd16;
	// begin inline asm
	mov.b64 {%r24,%r25}, %fd17;
	// end inline asm
	shfl.sync.down.b32	%r27|%p10, %r25, 2, 31, 255;
	shfl.sync.down.b32	%r26|%p11, %r24, 2, 31, 255;
	// begin inline asm
	mov.b64 %fd18, {%r26,%r27};
	// end inline asm
	add.f64 	%fd19, %fd17, %fd18;
	// begin inline asm
	mov.b64 {%r28,%r29}, %fd19;
	// end inline asm
	shfl.sync.down.b32	%r31|%p12, %r29, 1, 31, 255;
	shfl.sync.down.b32	%r30|%p13, %r28, 1, 31, 255;
	// begin inline asm
	mov.b64 %fd20, {%r30,%r31};
	// end inline asm
	add.f64 	%fd6, %fd19, %fd20;
	and.b32  	%r32, %r1, 31;
	setp.ne.s32 	%p14, %r32, 0;
	@%p14 bra 	$L__BB180_7;
	shr.u32 	%r33, %r1, 2;
	mov.u32 	%r34, __smem_d;
	add.s32 	%r35, %r34, %r33;
	st.shared.f64 	[%r35], %fd6;
$L__BB180_7:
	bar.sync 	0;
	setp.ne.s32 	%p15, %r1, 0;
	setp.eq.s32 	%p16, %r1, 0;
	mov.b32 	%r36, 255;
	vote.sync.ballot.b32 	%r8, %p16, %r36;
	@%p15 bra 	$L__BB180_9;
	ld.shared.f64 	%fd21, [__smem_d];
	// begin inline asm
	mov.b64 {%r37,%r38}, %fd21;
	// end inline asm
	shfl.sync.down.b32	%r40|%p18, %r38, 16, 31, %r8;
	shfl.sync.down.b32	%r39|%p19, %r37, 16, 31, %r8;
	// begin inline asm
	mov.b64 %fd22, {%r39,%r40};
	// end inline asm
	add.f64 	%fd23, %fd21, %fd22;
	// begin inline asm
	mov.b64 {%r41,%r42}, %fd23;
	// end inline asm
	shfl.sync.down.b32	%r44|%p20, %r42, 8, 31, %r8;
	shfl.sync.down.b32	%r43|%p21, %r41, 8, 31, %r8;
	// begin inline asm
	mov.b64 %fd24, {%r43,%r44};
	// end inline asm
	add.f64 	%fd25, %fd23, %fd24;
	// begin inline asm
	mov.b64 {%r45,%r46}, %fd25;
	// end inline asm
	shfl.sync.down.b32	%r48|%p22, %r46, 4, 31, %r8;
	shfl.sync.down.b32	%r47|%p23, %r45, 4, 31, %r8;
	// begin inline asm
	mov.b64 %fd26, {%r47,%r48};
	// end inline asm
	add.f64 	%fd27, %fd25, %fd26;
	// begin inline asm
	mov.b64 {%r49,%r50}, %fd27;
	// end inline asm
	shfl.sync.down.b32	%r52|%p24, %r50, 2, 31, %r8;
	shfl.sync.down.b32	%r51|%p25, %r49, 2, 31, %r8;
	// begin inline asm
	mov.b64 %fd28, {%r51,%r52};
	// end inline asm
	add.f64 	%fd29, %fd27, %fd28;
	// begin inline asm
	mov.b64 {%r53,%r54}, %fd29;
	// end inline asm
	shfl.sync.down.b32	%r56|%p26, %r54, 1, 31, %r8;
	shfl.sync.down.b32	%r55|%p27, %r53, 1, 31, %r8;
	// begin inline asm
	mov.b64 %fd30, {%r55,%r56};
	// end inline asm
	add.f64 	%fd31, %fd29, %fd30;
	cvta.to.global.u64 	%rd8, %rd2;
	mul.wide.u32 	%rd9, %r2, 8;
	add.s64 	%rd10, %rd8, %rd9;
	st.global.f64 	[%rd10], %fd31;
$L__BB180_9:
	ret;

}
	// .globl	_Z7reduce7IdLj4ELb1EEvPKT_PS0_j
.visible .entry _Z7reduce7IdLj4ELb1EEvPKT_PS0_j(
	.param .u64 .ptr .align 1 _Z7reduce7IdLj4ELb1EEvPKT_PS0_j_param_0,
	.param .u64 .ptr .align 1 _Z7reduce7IdLj4ELb1EEvPKT_PS0_j_param_1,
	.param .u32 _Z7reduce7IdLj4ELb1EEvPKT_PS0_j_param_2
)
{
	.reg .pred 	%p<28>;
	.reg .b32 	%r<58>;
	.reg .b64 	%rd<11>;
	.reg .b64 	%fd<35>;

	ld.param.u64 	%rd3, [_Z7reduce7IdLj4ELb1EEvPKT_PS0_j_param_0];
	ld.param.u64 	%rd2, [_Z7reduce7IdLj4ELb1EEvPKT_PS0_j_param_1];
	ld.param.u32 	%r9, [_Z7reduce7IdLj4ELb1EEvPKT_PS0_j_param_2];
	cvta.to.global.u64 	%rd1, %rd3;
	mov.u32 	%r1, %tid.x;
	mov.u32 	%r2, %ctaid.x;
	shl.b32 	%r10, %r2, 3;
	add.s32 	%r57, %r10, %r1;
	setp.ge.u32 	%p1, %r57, %r9;
	mov.f64 	%fd32, 0d0000000000000000;
	@%p1 bra 	$L__BB181_5;
	mov.u32 	%r11, %nctaid.x;
	shl.b32 	%r4, %r11, 3;
	mov.f64 	%fd32, 0d0000000000000000;
$L__BB181_2:
	mul.wide.u32 	%rd4, %r57, 8;
	add.s64 	%rd5, %rd1, %rd4;
	ld.global.nc.f64 	%fd9, [%rd5];
	add.f64 	%fd32, %fd32, %fd9;
	add.s32 	%r6, %r57, 4;
	setp.ge.u32 	%p2, %r6, %r9;
	@%p2 bra 	$L__BB181_4;
	mul.wide.u32 	%rd6, %r6, 8;
	add.s64 	%rd7, %rd1, %rd6;
	ld.global.nc.f64 	%fd10, [%rd7];
	add.f64 	%fd32, %fd32, %fd10;
$L__BB181_4:
	add.s32 	%r57, %r57, %r4;
	setp.lt.u32 	%p3, %r57, %r9;
	@%p3 bra 	$L__BB181_2;
$L__BB181_5:
	// begin inline asm
	mov.b64 {%r12,%r13}, %fd32;
	// end inline asm
	shfl.sync.down.b32	%r15|%p4, %r13, 16, 31, 15;
	shfl.sync.down.b32	%r14|%p5, %r12, 16, 31, 15;
	// begin inline asm
	mov.b64 %fd12, {%r14,%r15};
	// end inline asm
	add.f64 	%fd13, %fd32, %fd12;
	// begin inline asm
	mov.b64 {%r16,%r17}, %fd13;
	// end inline asm
	shfl.sync.down.b32	%r19|%p6, %r17, 8, 31, 15;
	shfl.sync.down.b32	%r18|%p7, %r16, 8, 31, 15;
	// begin inline asm
	mov.b64 %fd14, {%r18,%r19};
	// end inline asm
	add.f64 	%fd15, %fd13, %fd14;
	// begin inline asm
	mov.b64 {%r20,%r21}, %fd15;
	// end inline asm
	shfl.sync.down.b32	%r23|%p8, %r21, 4, 31, 15;
	shfl.sync.down.b32	%r22|%p9, %r20, 4, 31, 15;
	// begin inline asm
	mov.b64 %fd16, {%r22,%r23};
	// end inline asm
	add.f64 	%fd17, %fd15, %fd16;
	// begin inline asm
	mov.b64 {%r24,%r25}, %fd17;
	// end inline asm
	shfl.sync.down.b32	%r27|%p10, %r25, 2, 31, 15;
	shfl.sync.down.b32	%r26|%p11, %r24, 2, 31, 15;
	// begin inline asm
	mov.b64 %fd18, {%r26,%r27};
	// end inline asm
	add.f64 	%fd19, %fd17, %fd18;
	// begin inline asm
	mov.b64 {%r28,%r29}, %fd19;
	// end inline asm
	shfl.sync.down.b32	%r31|%p12, %r29, 1, 31, 15;
	shfl.sync.down.b32	%r30|%p13, %r28, 1, 31, 15;
	// begin inline asm
	mov.b64 %fd20, {%r30,%r31};
	// end inline asm
	add.f64 	%fd6, %fd19, %fd20;
	and.b32  	%r32, %r1, 31;
	setp.ne.s32 	%p14, %r32, 0;
	@%p14 bra 	$L__BB181_7;
	shr.u32 	%r33, %r1, 2;
	mov.u32 	%r34, __smem_d;
	add.s32 	%r35, %r34, %r33;
	st.shared.f64 	[%r35], %fd6;
$L__BB181_7:
	bar.sync 	0;
	setp.ne.s32 	%p15, %r1, 0;
	setp.eq.s32 	%p16, %r1, 0;
	mov.b32 	%r36, 15;
	vote.sync.ballot.b32 	%r8, %p16, %r36;
	@%p15 bra 	$L__BB181_9;
	ld.shared.f64 	%fd21, [__smem_d];
	// begin inline asm
	mov.b64 {%r37,%r38}, %fd21;
	// end inline asm
	shfl.sync.down.b32	%r40|%p18, %r38, 16, 31, %r8;
	shfl.sync.down.b32	%r39|%p19, %r37, 16, 31, %r8;
	// begin inline asm
	mov.b64 %fd22, {%r39,%r40};
	// end inline asm
	add.f64 	%fd23, %fd21, %fd22;
	// begin inline asm
	mov.b64 {%r41,%r42}, %fd23;
	// end inline asm
	shfl.sync.down.b32	%r44|%p20, %r42, 8, 31, %r8;
	shfl.sync.down.b32	%r43|%p21, %r41, 8, 31, %r8;
	// begin inline asm
	mov.b64 %fd24, {%r43,%r44};
	// end inline asm
	add.f64 	%fd25, %fd23, %fd24;
	// begin inline asm
	mov.b64 {%r45,%r46}, %fd25;
	// end inline asm
	shfl.sync.down.b32	%r48|%p22, %r46, 4, 31, %r8;
	shfl.sync.down.b32	%r47|%p23, %r45, 4, 31, %r8;
	// begin inline asm
	mov.b64 %fd26, {%r47,%r48};
	// end inline asm
	add.f64 	%fd27, %fd25, %fd26;
	// begin inline asm
	mov.b64 {%r49,%r50}, %fd27;
	// end inline asm
	shfl.sync.down.b32	%r52|%p24, %r50, 2, 31, %r8;
	shfl.sync.down.b32	%r51|%p25, %r49, 2, 31, %r8;
	// begin inline asm
	mov.b64 %fd28, {%r51,%r52};
	// end inline asm
	add.f64 	%fd29, %fd27, %fd28;
	// begin inline asm
	mov.b64 {%r53,%r54}, %fd29;
	// end inline asm
	shfl.sync.down.b32	%r56|%p26, %r54, 1, 31, %r8;
	shfl.sync.down.b32	%r55|%p27, %r53, 1, 31, %r8;
	// begin inline asm
	mov.b64 %fd30, {%r55,%r56};
	// end inline asm
	add.f64 	%fd31, %fd29, %fd30;
	cvta.to.global.u64 	%rd8, %rd2;
	mul.wide.u32 	%rd9, %r2, 8;
	add.s64 	%rd10, %rd8, %rd9;
	st.global.f64 	[%rd10], %fd31;
$L__BB181_9:
	ret;

}
	// .globl	_Z7reduce7IdLj2ELb1EEvPKT_PS0_j
.visible .entry _Z7reduce7IdLj2ELb1EEvPKT_PS0_j(
	.param .u64 .ptr .align 1 _Z7reduce7IdLj2ELb1EEvPKT_PS0_j_param_0,
	.param .u64 .ptr .align 1 _Z7reduce7IdLj2ELb1EEvPKT_PS0_j_param_1,
	.param .u32 _Z7reduce7IdLj2ELb1EEvPKT_PS0_j_param_2
)
{
	.reg .pred 	%p<28>;
	.reg .b32 	%r<58>;
	.reg .b64 	%rd<11>;
	.reg .b64 	%fd<35>;

	ld.param.u64 	%rd3, [_Z7reduce7IdLj2ELb1EEvPKT_PS0_j_param_0];
	ld.param.u64 	%rd2, [_Z7reduce7IdLj2ELb1EEvPKT_PS0_j_param_1];
	ld.param.u32 	%r9, [_Z7reduce7IdLj2ELb1EEvPKT_PS0_j_param_2];
	cvta.to.global.u64 	%rd1, %rd3;
	mov.u32 	%r1, %tid.x;
	mov.u32 	%r2, %ctaid.x;
	shl.b32 	%r10, %r2, 2;
	add.s32 	%r57, %r10, %r1;
	setp.ge.u32 	%p1, %r57, %r9;
	mov.f64 	%fd32, 0d0000000000000000;
	@%p1 bra 	$L__BB182_5;
	mov.u32 	%r11, %nctaid.x;
	shl.b32 	%r4, %r11, 2;
	mov.f64 	%fd32, 0d0000000000000000;
$L__BB182_2:
	mul.wide.u32 	%rd4, %r57, 8;
	add.s64 	%rd5, %rd1, %rd4;
	ld.global.nc.f64 	%fd9, [%rd5];
	add.f64 	%fd32, %fd32, %fd9;
	add.s32 	%r6, %r57, 2;
	setp.ge.u32 	%p2, %r6, %r9;
	@%p2 bra 	$L__BB182_4;
	mul.wide.u32 	%rd6, %r6, 8;
	add.s64 	%rd7, %rd1, %rd6;
	ld.global.nc.f64 	%fd10, [%rd7];
	add.f64 	%fd32, %fd32, %fd10;
$L__BB182_4:
	add.s32 	%r57, %r57, %r4;
	setp.lt.u32 	%p3, %r57, %r9;
	@%p3 bra 	$L__BB182_2;
$L__BB182_5:
	// begin inline asm
	mov.b64 {%r12,%r13}, %fd32;
	// end inline asm
	shfl.sync.down.b32	%r15|%p4, %r13, 16, 31, 3;
	shfl.sync.down.b32	%r14|%p5, %r12, 16, 31, 3;
	// begin inline asm
	mov.b64 %fd12, {%r14,%r15};
	// end inline asm
	add.f64 	%fd13, %fd32, %fd12;
	// begin inline asm
	mov.b64 {%r16,%r17}, %fd13;
	// end inline asm
	shfl.sync.down.b32	%r19|%p6, %r17, 8, 31, 3;
	shfl.sync.down.b32	%r18|%p7, %r16, 8, 31, 3;
	// begin inline asm
	mov.b64 %fd14, {%r18,%r19};
	// end inline asm
	add.f64 	%fd15, %fd13, %fd14;
	// begin inline asm
	mov.b64 {%r20,%r21}, %fd15;
	// end inline asm
	shfl.sync.down.b32	%r23|%p8, %r21, 4, 31, 3;
	shfl.sync.down.b32	%r22|%p9, %r20, 4, 31, 3;
	// begin inline asm
	mov.b64 %fd16, {%r22,%r23};
	// end inline asm
	add.f64 	%fd17, %fd15, %fd16;
	// begin inline asm
	mov.b64 {%r24,%r25}, %fd17;
	// end inline asm
	shfl.sync.down.b32	%r27|%p10, %r25, 2, 31, 3;
	shfl.sync.down.b32	%r26|%p11, %r24, 2, 31, 3;
	// begin inline asm
	mov.b64 %fd18, {%r26,%r27};
	// end inline asm
	add.f64 	%fd19, %fd17, %fd18;
	// begin inline asm
	mov.b64 {%r28,%r29}, %fd19;
	// end inline asm
	shfl.sync.down.b32	%r31|%p12, %r29, 1, 31, 3;
	shfl.sync.down.b32	%r30|%p13, %r28, 1, 31, 3;
	// begin inline asm
	mov.b64 %fd20, {%r30,%r31};
	// end inline asm
	add.f64 	%fd6, %fd19, %fd20;
	and.b32  	%r32, %r1, 31;
	setp.ne.s32 	%p14, %r32, 0;
	@%p14 bra 	$L__BB182_7;
	shr.u32 	%r33, %r1, 2;
	mov.u32 	%r34, __smem_d;
	add.s32 	%r35, %r34, %r33;
	st.shared.f64 	[%r35], %fd6;
$L__BB182_7:
	bar.sync 	0;
	setp.ne.s32 	%p15, %r1, 0;
	setp.eq.s32 	%p16, %r1, 0;
	mov.b32 	%r36, 3;
	vote.sync.ballot.b32 	%r8, %p16, %r36;
	@%p15 bra 	$L__BB182_9;
	ld.shared.f64 	%fd21, [__smem_d];
	// begin inline asm
	mov.b64 {%r37,%r38}, %fd21;
	// end inline asm
	shfl.sync.down.b32	%r40|%p18, %r38, 16, 31, %r8;
	shfl.sync.down.b32	%r39|%p19, %r37, 16, 31, %r8;
	// begin inline asm
	mov.b64 %fd22, {%r39,%r40};
	// end inline asm
	add.f64 	%fd23, %fd21, %fd22;
	// begin inline asm
	mov.b64 {%r41,%r42}, %fd23;
	// end inline asm
	shfl.sync.down.b32	%r44|%p20, %r42, 8, 31, %r8;
	shfl.sync.down.b32	%r43|%p21, %r41, 8, 31, %r8;
	// begin inline asm
	mov.b64 %fd24, {%r43,%r44};
	// end inline asm
	add.f64 	%fd25, %fd23, %fd24;
	// begin inline asm
	mov.b64 {%r45,%r46}, %fd25;
	// end inline asm
	shfl.sync.down.b32	%r48|%p22, %r46, 4, 31, %r8;
	shfl.sync.down.b32	%r47|%p23, %r45, 4, 31, %r8;
	// begin inline asm
	mov.b64 %fd26, {%r47,%r48};
	// end inline asm
	add.f64 	%fd27, %fd25, %fd26;
	// begin inline asm
	mov.b64 {%r49,%r50}, %fd27;
	// end inline asm
	shfl.sync.down.b32	%r52|%p24, %r50, 2, 31, %r8;
	shfl.sync.down.b32	%r51|%p25, %r49, 2, 31, %r8;
	// begin inline asm
	mov.b64 %fd28, {%r51,%r52};
	// end inline asm
	add.f64 	%fd29, %fd27, %fd28;
	// begin inline asm
	mov.b64 {%r53,%r54}, %fd29;
	// end inline asm
	shfl.sync.down.b32	%r56|%p26, %r54, 1, 31, %r8;
	shfl.sync.down.b32	%r55|%p27, %r53, 1, 31, %r8;
	// begin inline asm
	mov.b64 %fd30, {%r55,%r56};
	// end inline asm
	add.f64 	%fd31, %fd29, %fd30;
	cvta.to.global.u64 	%rd8, %rd2;
	mul.wide.u32 	%rd9, %r2, 8;
	add.s64 	%rd10, %rd8, %rd9;
	st.global.f64 	[%rd10], %fd31;
$L__BB182_9:
	ret;

}
	// .globl	_Z7reduce7IdLj1ELb1EEvPKT_PS0_j
.visible .entry _Z7reduce7IdLj1ELb1EEvPKT_PS0_j(
	.param .u64 .ptr .align 1 _Z7reduce7IdLj1ELb1EEvPKT_PS0_j_param_0,
	.param .u64 .ptr .align 1 _Z7reduce7IdLj1ELb1EEvPKT_PS0_j_param_1,
	.param .u32 _Z7reduce7IdLj1ELb1EEvPKT_PS0_j_param_2
)
{
	.reg .pred 	%p<28>;
	.reg .b32 	%r<58>;
	.reg .b64 	%rd<9>;
	.reg .b64 	%fd<35>;

	ld.param.u64 	%rd3, [_Z7reduce7IdLj1ELb1EEvPKT_PS0_j_param_0];
	ld.param.u64 	%rd4, [_Z7reduce7IdLj1ELb1EEvPKT_PS0_j_param_1];
	ld.param.u32 	%r8, [_Z7reduce7IdLj1ELb1EEvPKT_PS0_j_param_2];
	mov.u32 	%r1, %tid.x;
	mov.u32 	%r2, %ctaid.x;
	shl.b32 	%r9, %r2, 1;
	add.s32 	%r57, %r9, %r1;
	setp.ge.u32 	%p1, %r57, %r8;
	mov.f64 	%fd32, 0d0000000000000000;
	@%p1 bra 	$L__BB183_5;
	mov.u32 	%r10, %nctaid.x;
	shl.b32 	%r4, %r10, 1;
	cvta.to.global.u64 	%rd1, %rd3;
	mov.f64 	%fd32, 0d0000000000000000;
$L__BB183_2:
	mul.wide.u32 	%rd5, %r57, 8;
	add.s64 	%rd2, %rd1, %rd5;
	ld.global.nc.f64 	%fd9, [%rd2];
	add.f64 	%fd32, %fd32, %fd9;
	add.s32 	%r11, %r57, 1;
	setp.ge.u32 	%p2, %r11, %r8;
	@%p2 bra 	$L__BB183_4;
	ld.global.nc.f64 	%fd10, [%rd2+8];
	add.f64 	%fd32, %fd32, %fd10;
$L__BB183_4:
	add.s32 	%r57, %r57, %r4;
	setp.lt.u32 	%p3, %r57, %r8;
	@%p3 bra 	$L__BB183_2;
$L__BB183_5:
	// begin inline asm
	mov.b64 {%r12,%r13}, %fd32;
	// end inline asm
	shfl.sync.down.b32	%r15|%p4, %r13, 16, 31, 1;
	shfl.sync.down.b32	%r14|%p5, %r12, 16, 31, 1;
	// begin inline asm
	mov.b64 %fd12, {%r14,%r15};
	// end inline asm
	add.f64 	%fd13, %fd32, %fd12;
	// begin inline asm
	mov.b64 {%r16,%r17}, %fd13;
	// end inline asm
	shfl.sync.down.b32	%r19|%p6, %r17, 8, 31, 1;
	shfl.sync.down.b32	%r18|%p7, %r16, 8, 31, 1;
	// begin inline asm
	mov.b64 %fd14, {%r18,%r19};
	// end inline asm
	add.f64 	%fd15, %fd13, %fd14;
	// begin inline asm
	mov.b64 {%r20,%r21}, %fd15;
	// end inline asm
	shfl.sync.down.b32	%r23|%p8, %r21, 4, 31, 1;
	shfl.sync.down.b32	%r22|%p9, %r20, 4, 31, 1;
	// begin inline asm
	mov.b64 %fd16, {%r22,%r23};
	// end inline asm
	add.f64 	%fd17, %fd15, %fd16;
	// begin inline asm
	mov.b64 {%r24,%r25}, %fd17;
	// end inline asm
	shfl.sync.down.b32	%r27|%p10, %r25, 2, 31, 1;
	shfl.sync.down.b32	%r26|%p11, %r24, 2, 31, 1;
	// begin inline asm
	mov.b64 %fd18, {%r26,%r27};
	// end inline asm
	add.f64 	%fd19, %fd17, %fd18;
	// begin inline asm
	mov.b64 {%r28,%r29}, %fd19;
	// end inline asm
	shfl.sync.down.b32	%r31|%p12, %r29, 1, 31, 1;
	shfl.sync.down.b32	%r30|%p13, %r28, 1, 31, 1;
	// begin inline asm
	mov.b64 %fd20, {%r30,%r31};
	// end inline asm
	add.f64 	%fd6, %fd19, %fd20;
	and.b32  	%r32, %r1, 31;
	setp.ne.s32 	%p14, %r32, 0;
	@%p14 bra 	$L__BB183_7;
	shr.u32 	%r33, %r1, 2;
	mov.u32 	%r34, __smem_d;
	add.s32 	%r35, %r34, %r33;
	st.shared.f64 	[%r35], %fd6;
$L__BB183_7:
	bar.sync 	0;
	setp.ne.s32 	%p15, %r1, 0;
	setp.eq.s32 	%p16, %r1, 0;
	mov.b32 	%r36, 1;
	vote.sync.ballot.b32 	%r7, %p16, %r36;
	@%p15 bra 	$L__BB183_9;
	ld.shared.f64 	%fd21, [__smem_d];
	// begin inline asm
	mov.b64 {%r37,%r38}, %fd21;
	// end inline asm
	shfl.sync.down.b32	%r40|%p18, %r38, 16, 31, %r7;
	shfl.sync.down.b32	%r39|%p19, %r37, 16, 31, %r7;
	// begin inline asm
	mov.b64 %fd22, {%r39,%r40};
	// end inline asm
	add.f64 	%fd23, %fd21, %fd22;
	// begin inline asm
	mov.b64 {%r41,%r42}, %fd23;
	// end inline asm
	shfl.sync.down.b32	%r44|%p20, %r42, 8, 31, %r7;
	shfl.sync.down.b32	%r43|%p21, %r41, 8, 31, %r7;
	// begin inline asm
	mov.b64 %fd24, {%r43,%r44};
	// end inline asm
	add.f64 	%fd25, %fd23, %fd24;
	// begin inline asm
	mov.b64 {%r45,%r46}, %fd25;
	// end inline asm
	shfl.sync.down.b32	%r48|%p22, %r46, 4, 31, %r7;
	shfl.sync.down.b32	%r47|%p23, %r45, 4, 31, %r7;
	// begin inline asm
	mov.b64 %fd26, {%r47,%r48};
	// end inline asm
	add.f64 	%fd27, %fd25, %fd26;
	// begin inline asm
	mov.b64 {%r49,%r50}, %fd27;
	// end inline asm
	shfl.sync.down.b32	%r52|%p24, %r50, 2, 31, %r7;
	shfl.sync.down.b32	%r51|%p25, %r49, 2, 31, %r7;
	// begin inline asm
	mov.b64 %fd28, {%r51,%r52};
	// end inline asm
	add.f64 	%fd29, %fd27, %fd28;
	// begin inline asm
	mov.b64 {%r53,%r54}, %fd29;
	// end inline asm
	shfl.sync.down.b32	%r56|%p26, %r54, 1, 31, %r7;
	shfl.sync.down.b32	%r55|%p27, %r53, 1, 31, %r7;
	// begin inline asm
	mov.b64 %fd30, {%r55,%r56};
	// end inline asm
	add.f64 	%fd31, %fd29, %fd30;
	cvta.to.global.u64 	%rd6, %rd4;
	mul.wide.u32 	%rd7, %r2, 8;
	add.s64 	%rd8, %rd6, %rd7;
	st.global.f64 	[%rd8], %fd31;
$L__BB183_9:
	ret;

}
	// .globl	_Z7reduce7IdLj512ELb0EEvPKT_PS0_j
.visible .entry _Z7reduce7IdLj512ELb0EEvPKT_PS0_j(
	.param .u64 .ptr .align 1 _Z7reduce7IdLj512ELb0EEvPKT_PS0_j_param_0,
	.param .u64 .ptr .align 1 _Z7reduce7IdLj512ELb0EEvPKT_PS0_j_param_1,
	.param .u32 _Z7reduce7IdLj512ELb0EEvPKT_PS0_j_param_2
)
{
	.reg .pred 	%p<28>;
	.reg .b32 	%r<60>;
	.reg .b64 	%rd<9>;
	.reg .b64 	%fd<31>;

	ld.param.u64 	%rd2, [_Z7reduce7IdLj512ELb0EEvPKT_PS0_j_param_0];
	ld.param.u64 	%rd3, [_Z7reduce7IdLj512ELb0EEvPKT_PS0_j_param_1];
	ld.param.u32 	%r8, [_Z7reduce7IdLj512ELb0EEvPKT_PS0_j_param_2];
	mov.u32 	%r1, %tid.x;
	mov.u32 	%r2, %ctaid.x;
	shl.b32 	%r9, %r2, 9;
	add.s32 	%r59, %r9, %r1;
	setp.ge.u32 	%p1, %r59, %r8;
	mov.f64 	%fd30, 0d0000000000000000;
	@%p1 bra 	$L__BB184_3;
	mov.u32 	%r10, %nctaid.x;
	shl.b32 	%r4, %r10, 9;
	cvta.to.global.u64 	%rd1, %rd2;
	mov.f64 	%fd30, 0d0000000000000000;
$L__BB184_2:
	mul.wide.u32 	%rd4, %r59, 8;
	add.s64 	%rd5, %rd1, %rd4;
	ld.global.nc.f64 	%fd8, [%rd5];
	add.f64 	%fd30, %fd30, %fd8;
	add.s32 	%r59, %r59, %r4;
	setp.lt.u32 	%p2, %r59, %r8;
	@%p2 bra 	$L__BB184_2;
$L__BB184_3:
	// begin inline asm
	mov.b64 {%r11,%r12}, %fd30;
	// end inline asm
	shfl.sync.down.b32	%r14|%p3, %r12, 16, 31, -1;
	shfl.sync.down.b32	%r13|%p4, %r11, 16, 31, -1;
	// begin inline asm
	mov.b64 %fd10, {%r13,%r14};
	// end inline asm
	add.f64 	%fd11, %fd30, %fd10;
	// begin inline asm
	mov.b64 {%r15,%r16}, %fd11;
	// end inline asm
	shfl.sync.down.b32	%r18|%p5, %r16, 8, 31, -1;
	shfl.sync.down.b32	%r17|%p6, %r15, 8, 31, -1;
	// begin inline asm
	mov.b64 %fd12, {%r17,%r18};
	// end inline asm
	add.f64 	%fd13, %fd11, %fd12;
	// begin inline asm
	mov.b64 {%r19,%r20}, %fd13;
	// end inline asm
	shfl.sync.down.b32	%r22|%p7, %r20, 4, 31, -1;
	shfl.sync.down.b32	%r21|%p8, %r19, 4, 31, -1;
	// begin inline asm
	mov.b64 %fd14, {%r21,%r22};
	// end inline asm
	add.f64 	%fd15, %fd13, %fd14;
	// begin inline asm
	mov.b64 {%r23,%r24}, %fd15;
	// end inline asm
	shfl.sync.down.b32	%r26|%p9, %r24, 2, 31, -1;
	shfl.sync.down.b32	%r25|%p10, %r23, 2, 31, -1;
	// begin inline asm
	mov.b64 %fd16, {%r25,%r26};
	// end inline asm
	add.f64 	%fd17, %fd15, %fd16;
	// begin inline asm
	mov.b64 {%r27,%r28}, %fd17;
	// end inline asm
	shfl.sync.down.b32	%r30|%p11, %r28, 1, 31, -1;
	shfl.sync.down.b32	%r29|%p12, %r27, 1, 31, -1;
	// begin inline asm
	mov.b64 %fd18, {%r29,%r30};
	// end inline asm
	add.f64 	%fd4, %fd17, %fd18;
	and.b32  	%r31, %r1, 31;
	setp.ne.s32 	%p13, %r31, 0;
	@%p13 bra 	$L__BB184_5;
	shr.u32 	%r32, %r1, 2;
	mov.u32 	%r33, __smem_d;
	add.s32 	%r34, %r33, %r32;
	st.shared.f64 	[%r34], %fd4;
$L__BB184_5:
	bar.sync 	0;
	setp.gt.u32 	%p14, %r1, 15;
	setp.lt.u32 	%p15, %r1, 16;
	mov.b32 	%r35, -1;
	vote.sync.ballot.b32 	%r7, %p15, %r35;
	@%p14 bra 	$L__BB184_8;
	shl.b32 	%r56, %r1, 3;
	mov.u32 	%r57, __smem_d;
	add.s32 	%r58, %r57, %r56;
	ld.shared.f64 	%fd19, [%r58];
	// begin inline asm
	mov.b64 {%r36,%r37}, %fd19;
	// end inline asm
	shfl.sync.down.b32	%r39|%p17, %r37, 16, 31, %r7;
	shfl.sync.down.b32	%r38|%p18, %r36, 16, 31, %r7;
	// begin inline asm
	mov.b64 %fd20, {%r38,%r39};
	// end inline asm
	add.f64 	%fd21, %fd19, %fd20;
	// begin inline asm
	mov.b64 {%r40,%r41}, %fd21;
	// end inline asm
	shfl.sync.down.b32	%r43|%p19, %r41, 8, 31, %r7;
	shfl.sync.down.b32	%r42|%p20, %r40, 8, 31, %r7;
	// begin inline asm
	mov.b64 %fd22, {%r42,%r43};
	// end inline asm
	add.f64 	%fd23, %fd21, %fd22;
	// begin inline asm
	mov.b64 {%r44,%r45}, %fd23;
	// end inline asm
	shfl.sync.down.b32	%r47|%p21, %r45, 4, 31, %r7;
	shfl.sync.down.b32	%r46|%p22, %r44, 4, 31, %r7;
	// begin inline asm
	mov.b64 %fd24, {%r46,%r47};
	// end inline asm
	add.f64 	%fd25, %fd23, %fd24;
	// begin inline asm
	mov.b64 {%r48,%r49}, %fd25;
	// end inline asm
	shfl.sync.down.b32	%r51|%p23, %r49, 2, 31, %r7;
	shfl.sync.down.b32	%r50|%p24, %r48, 2, 31, %r7;
	// begin inline asm
	mov.b64 %fd26, {%r50,%r51};
	// end inline asm
	add.f64 	%fd27, %fd25, %fd26;
	// begin inline asm
	mov.b64 {%r52,%r53}, %fd27;
	// end inline asm
	shfl.sync.down.b32	%r55|%p25, %r53, 1, 31, %r7;
	shfl.sync.down.b32	%r54|%p26, %r52, 1, 31, %r7;
	// begin inline asm
	mov.b64 %fd28, {%r54,%r55};
	// end inline asm
	add.f64 	%fd5, %fd27, %fd28;
	setp.ne.s32 	%p27, %r1, 0;
	@%p27 bra 	$L__BB184_8;
	cvta.to.global.u64 	%rd6, %rd3;
	mul.wide.u32 	%rd7, %r2, 8;
	add.s64 	%rd8, %rd6, %rd7;
	st.global.f64 	[%rd8], %fd5;
$L__BB184_8:
	ret;

}
	// .globl	_Z7reduce7IdLj256ELb0EEvPKT_PS0_j
.visible .entry _Z7reduce7IdLj256ELb0EEvPKT_PS0_j(
	.param .u64 .ptr .align 1 _Z7reduce7IdLj256ELb0EEvPKT_PS0_j_param_0,
	.param .u64 .ptr .align 1 _Z7reduce7IdLj256ELb0EEvPKT_PS0_j_param_1,
	.param .u32 _Z7reduce7IdLj256ELb0EEvPKT_PS0_j_param_2
)
{
	.reg .pred 	%p<28>;
	.reg .b32 	%r<60>;
	.reg .b64 	%rd<9>;
	.reg .b64 	%fd<31>;

	ld.param.u64 	%rd2, [_Z7reduce7IdLj256ELb0EEvPKT_PS0_j_param_0];
	ld.param.u64 	%rd3, [_Z7reduce7IdLj256ELb0EEvPKT_PS0_j_param_1];
	ld.param.u32 	%r8, [_Z7reduce7IdLj256ELb0EEvPKT_PS0_j_param_2];
	mov.u32 	%r1, %tid.x;
	mov.u32 	%r2, %ctaid.x;
	shl.b32 	%r9, %r2, 8;
	add.s32 	%r59, %r9, %r1;
	setp.ge.u32 	%p1, %r59, %r8;
	mov.f64 	%fd30, 0d0000000000000000;
	@%p1 bra 	$L__BB185_3;
	mov.u32 	%r10, %nctaid.x;
	shl.b32 	%r4, %r10, 8;
	cvta.to.global.u64 	%rd1, %rd2;
	mov.f64 	%fd30, 0d0000000000000000;
$L__BB185_2:
	mul.wide.u32 	%rd4, %r59, 8;
	add.s64 	%rd5, %rd1, %rd4;
	ld.global.nc.f64 	%fd8, [%rd5];
	add.f64 	%fd30, %fd30, %fd8;
	add.s32 	%r59, %r59, %r4;
	setp.lt.u32 	%p2, %r59, %r8;
	@%p2 bra 	$L__BB185_2;
$L__BB185_3:
	// begin inline asm
	mov.b64 {%r11,%r12}, %fd30;
	// end inline asm
	shfl.sync.down.b32	%r14|%p3, %r12, 16, 31, -1;
	shfl.sync.down.b32	%r13|%p4, %r11, 16, 31, -1;
	// begin inline asm
	mov.b64 %fd10, {%r13,%r14};
	// end inline asm
	add.f64 	%fd11, %fd30, %fd10;
	// begin inline asm
	mov.b64 {%r15,%r16}, %fd11;
	// end inline asm
	shfl.sync.down.b32	%r18|%p5, %r16, 8, 31, -1;
	shfl.sync.down.b32	%r17|%p6, %r15, 8, 31, -1;
	// begin inline asm
	mov.b64 %fd12, {%r17,%r18};
	// end inline asm
	add.f64 	%fd13, %fd11, %fd12;
	// begin inline asm
	mov.b64 {%r19,%r20}, %fd13;
	// end inline asm
	shfl.sync.down.b32	%r22|%p7, %r20, 4, 31, -1;
	shfl.sync.down.b32	%r21|%p8, %r19, 4, 31, -1;
	// begin inline asm
	mov.b64 %fd14, {%r21,%r22};
	// end inline asm
	add.f64 	%fd15, %fd13, %fd14;
	// begin inline asm
	mov.b64 {%r23,%r24}, %fd15;
	// end inline asm
	shfl.sync.down.b32	%r26|%p9, %r24, 2, 31, -1;
	shfl.sync.down.b32	%r25|%p10, %r23, 2, 31, -1;
	// begin inline asm
	mov.b64 %fd16, {%r25,%r26};
	// end inline asm
	add.f64 	%fd17, %fd15, %fd16;
	// begin inline asm
	mov.b64 {%r27,%r28}, %fd17;
	// end inline asm
	shfl.sync.down.b32	%r30|%p11, %r28, 1, 31, -1;
	shfl.sync.down.b32	%r29|%p12, %r27, 1, 31, -1;
	// begin inline asm
	mov.b64 %fd18, {%r29,%r30};
	// end inline asm
	add.f64 	%fd4, %fd17, %fd18;
	and.b32  	%r31, %r1, 31;
	setp.ne.s32 	%p13, %r31, 0;
	@%p13 bra 	$L__BB185_5;
	shr.u32 	%r32, %r1, 2;
	mov.u32 	%r33, __smem_d;
	add.s32 	%r34, %r33, %r32;
	st.shared.f64 	[%r34], %fd4;
$L__BB185_5:
	bar.sync 	0;
	setp.gt.u32 	%p14, %r1, 7;
	setp.lt.u32 	%p15, %r1, 8;
	mov.b32 	%r35, -1;
	vote.sync.ballot.b32 	%r7, %p15, %r35;
	@%p14 bra 	$L__BB185_8;
	shl.b32 	%r56, %r1, 3;
	mov.u32 	%r57, __smem_d;
	add.s32 	%r58, %r57, %r56;
	ld.shared.f64 	%fd19, [%r58];
	// begin inline asm
	mov.b64 {%r36,%r37}, %fd19;
	// end inline asm
	shfl.sync.down.b32	%r39|%p17, %r37, 16, 31, %r7;
	shfl.sync.down.b32	%r38|%p18, %r36, 16, 31, %r7;
	// begin inline asm
	mov.b64 %fd20, {%r38,%r39};
	// end inline asm
	add.f64 	%fd21, %fd19, %fd20;
	// begin inline asm
	mov.b64 {%r40,%r41}, %fd21;
	// end inline asm
	shfl.sync.down.b32	%r43|%p19, %r41, 8, 31, %r7;
	shfl.sync.down.b32	%r42|%p20, %r40, 8, 31, %r7;
	// begin inline asm
	mov.b64 %fd22, {%r42,%r43};
	// end inline asm
	add.f64 	%fd23, %fd21, %fd22;
	// begin inline asm
	mov.b64 {%r44,%r45}, %fd23;
	// end inline asm
	shfl.sync.down.b32	%r47|%p21, %r45, 4, 31, %r7;
	shfl.sync.down.b32	%r46|%p22, %r44, 4, 31, %r7;
	// begin inline asm
	mov.b64 %fd24, {%r46,%r47};
	// end inline asm
	add.f64 	%fd25, %fd23, %fd24;
	// begin inline asm
	mov.b64 {%r48,%r49}, %fd25;
	// end inline asm
	shfl.sync.down.b32	%r51|%p23, %r49, 2, 31, %r7;
	shfl.sync.down.b32	%r50|%p24, %r48, 2, 31, %r7;
	// begin inline asm
	mov.b64 %fd26, {%r50,%r51};
	// end inline asm
	add.f64 	%fd27, %fd25, %fd26;
	// begin inline asm
	mov.b64 {%r52,%r53}, %fd27;
	// end inline asm
	shfl.sync.down.b32	%r55|%p25, %r53, 1, 31, %r7;
	shfl.sync.down.b32	%r54|%p26, %r52, 1, 31, %r7;
	// begin inline asm
	mov.b64 %fd28, {%r54,%r55};
	// end inline asm
	add.f64 	%fd5, %fd27, %fd28;
	setp.ne.s32 	%p27, %r1, 0;
	@%p27 bra 	$L__BB185_8;
	cvta.to.global.u64 	%rd6, %rd3;
	mul.wide.u32 	%rd7, %r2, 8;
	add.s64 	%rd8, %rd6, %rd7;
	st.global.f64 	[%rd8], %fd5;
$L__BB185_8:
	ret;

}
	// .globl	_Z7reduce7IdLj128ELb0EEvPKT_PS0_j
.visible .entry _Z7reduce7IdLj128ELb0EEvPKT_PS0_j(
	.param .u64 .ptr .align 1 _Z7reduce7IdLj128ELb0EEvPKT_PS0_j_param_0,
	.param .u64 .ptr .align 1 _Z7reduce7IdLj128ELb0EEvPKT_PS0_j_param_1,
	.param .u32 _Z7reduce7IdLj128ELb0EEvPKT_PS0_j_param_2
)
{
	.reg .pred 	%p<28>;
	.reg .b32 	%r<60>;
	.reg .b64 	%rd<9>;
	.reg .b64 	%fd<31>;

	ld.param.u64 	%rd2, [_Z7reduce7IdLj128ELb0EEvPKT_PS0_j_param_0];
	ld.param.u64 	%rd3, [_Z7reduce7IdLj128ELb0EEvPKT_PS0_j_param_1];
	ld.param.u32 	%r8, [_Z7reduce7IdLj128ELb0EEvPKT_PS0_j_param_2];
	mov.u32 	%r1, %tid.x;
	mov.u32 	%r2, %ctaid.x;
	shl.b32 	%r9, %r2, 7;
	add.s32 	%r59, %r9, %r1;
	setp.ge.u32 	%p1, %r59, %r8;
	mov.f64 	%fd30, 0d0000000000000000;
	@%p1 bra 	$L__BB186_3;
	mov.u32 	%r10, %nctaid.x;
	shl.b32 	%r4, %r10, 7;
	cvta.to.global.u64 	%rd1, %rd2;
	mov.f64 	%fd30, 0d0000000000000000;
$L__BB186_2:
	mul.wide.u32 	%rd4, %r59, 8;
	add.s64 	%rd5, %rd1, %rd4;
	ld.global.nc.f64 	%fd8, [%rd5];
	add.f64 	%fd30, %fd30, %fd8;
	add.s32 	%r59, %r59, %r4;
	setp.lt.u32 	%p2, %r59, %r8;
	@%p2 bra 	$L__BB186_2;
$L__BB186_3:
	// begin inline asm
	mov.b64 {%r11,%r12}, %fd30;
	// end inline asm
	shfl.sync.down.b32	%r14|%p3, %r12, 16, 31, -1;
	shfl.sync.down.b32	%r13|%p4, %r11, 16, 31, -1;
	// begin inline asm
	mov.b64 %fd10, {%r13,%r14};
	// end inline asm
	add.f64 	%fd11, %fd30, %fd10;
	// begin inline asm
	mov.b64 {%r15,%r16}, %fd11;
	// end inline asm
	shfl.sync.down.b32	%r18|%p5, %r16, 8, 31, -1;
	shfl.sync.down.b32	%r17|%p6, %r15, 8, 31, -1;
	// begin inline asm
	mov.b64 %fd12, {%r17,%r18};
	// end inline asm
	add.f64 	%fd13, %fd11, %fd12;
	// begin inline asm
	mov.b64 {%r19,%r20}, %fd13;
	// end inline asm
	shfl.sync.down.b32	%r22|%p7, %r20, 4, 31, -1;
	shfl.sync.down.b32	%r21|%p8, %r19, 4, 31, -1;
	// begin inline asm
	mov.b64 %fd14, {%r21,%r22};
	// end inline asm
	add.f64 	%fd15, %fd13, %fd14;
	// begin inline asm
	mov.b64 {%r23,%r24}, %fd15;
	// end inline asm
	shfl.sync.down.b32	%r26|%p9, %r24, 2, 31, -1;
	shfl.sync.down.b32	%r25|%p10, %r23, 2, 31, -1;
	// begin inline asm
	mov.b64 %fd16, {%r25,%r26};
	// end inline asm
	add.f64 	%fd17, %fd15, %fd16;
	// begin inline asm
	mov.b64 {%r27,%r28}, %fd17;
	// end inline asm
	shfl.sync.down.b32	%r30|%p11, %r28, 1, 31, -1;
	shfl.sync.down.b32	%r29|%p12, %r27, 1, 31, -1;
	// begin inline asm
	mov.b64 %fd18, {%r29,%r30};
	// end inline asm
	add.f64 	%fd4, %fd17, %fd18;
	and.b32  	%r31, %r1, 31;
	setp.ne.s32 	%p13, %r31, 0;
	@%p13 bra 	$L__BB186_5;
	shr.u32 	%r32, %r1, 2;
	mov.u32 	%r33, __smem_d;
	add.s32 	%r34, %r33, %r32;
	st.shared.f64 	[%r34], %fd4;
$L__BB186_5:
	bar.sync 	0;
	setp.gt.u32 	%p14, %r1, 3;
	setp.lt.u32 	%p15, %r1, 4;
	mov.b32 	%r35, -1;
	vote.sync.ballot.b32 	%r7, %p15, %r35;
	@%p14 bra 	$L__BB186_8;
	shl.b32 	%r56, %r1, 3;
	mov.u32 	%r57, __smem_d;
	add.s32 	%r58, %r57, %r56;
	ld.shared.f64 	%fd19, [%r58];
	// begin inline asm
	mov.b64 {%r36,%r37}, %fd19;
	// end inline asm
	shfl.sync.down.b32	%r39|%p17, %r37, 16, 31, %r7;
	shfl.sync.down.b32	%r38|%p18, %r36, 16, 31, %r7;
	// begin inline asm
	mov.b64 %fd20, {%r38,%r39};
	// end inline asm
	add.f64 	%fd21, %fd19, %fd20;
	// begin inline asm
	mov.b64 {%r40,%r41}, %fd21;
	// end inline asm
	shfl.sync.down.b32	%r43|%p19, %r41, 8, 31, %r7;
	shfl.sync.down.b32	%r42|%p20, %r40, 8, 31, %r7;
	// begin inline asm
	mov.b64 %fd22, {%r42,%r43};
	// end inline asm
	add.f64 	%fd23, %fd21, %fd22;
	// begin inline asm
	mov.b64 {%r44,%r45}, %fd23;
	// end inline asm
	shfl.sync.down.b32	%r47|%p21, %r45, 4, 31, %r7;
	shfl.sync.down.b32	%r46|%p22, %r44, 4, 31, %r7;
	// begin inline asm
	mov.b64 %fd24, {%r46,%r47};
	// end inline asm
	add.f64 	%fd25, %fd23, %fd24;
	// begin inline asm
	mov.b64 {%r48,%r49}, %fd25;
	// end inline asm
	shfl.sync.down.b32	%r51|%p23, %r49, 2, 31, %r7;
	shfl.sync.down.b32	%r50|%p24, %r48, 2, 31, %r7;
	// begin inline asm
	mov.b64 %fd26, {%r50,%r51};
	// end inline asm
	add.f64 	%fd27, %fd25, %fd26;
	// begin inline asm
	mov.b64 {%r52,%r53}, %fd27;
	// end inline asm
	shfl.sync.down.b32	%r55|%p25, %r53, 1, 31, %r7;
	shfl.sync.down.b32	%r54|%p26, %r52, 1, 31, %r7;
	// begin inline asm
	mov.b64 %fd28, {%r54,%r55};
	// end inline asm
	add.f64 	%fd5, %fd27, %fd28;
	setp.ne.s32 	%p27, %r1, 0;
	@%p27 bra 	$L__BB186_8;
	cvta.to.global.u64 	%rd6, %rd3;
	mul.wide.u32 	%rd7, %r2, 8;
	add.s64 	%rd8, %rd6, %rd7;
	st.global.f64 	[%rd8], %fd5;
$L__BB186_8:
	ret;

}
	// .globl	_Z7reduce7IdLj64ELb0EEvPKT_PS0_j
.visible .entry _Z7reduce7IdLj64ELb0EEvPKT_PS0_j(
	.param .u64 .ptr .align 1 _Z7reduce7IdLj64ELb0EEvPKT_PS0_j_param_0,
	.param .u64 .ptr .align 1 _Z7reduce7IdLj64ELb0EEvPKT_PS0_j_param_1,
	.param .u32 _Z7reduce7IdLj64ELb0EEvPKT_PS0_j_param_2
)
{
	.reg .pred 	%p<28>;
	.reg .b32 	%r<60>;
	.reg .b64 	%rd<9>;
	.reg .b64 	%fd<31>;

	ld.param.u64 	%rd2, [_Z7reduce7IdLj64ELb0EEvPKT_PS0_j_param_0];
	ld.param.u64 	%rd3, [_Z7reduce7IdLj64ELb0EEvPKT_PS0_j_param_1];
	ld.param.u32 	%r8, [_Z7reduce7IdLj64ELb0EEvPKT_PS0_j_param_2];
	mov.u32 	%r1, %tid.x;
	mov.u32 	%r2, %ctaid.x;
	shl.b32 	%r9, %r2, 6;
	add.s32 	%r59, %r9, %r1;
	setp.ge.u32 	%p1, %r59, %r8;
	mov.f64 	%fd30, 0d0000000000000000;
	@%p1 bra 	$L__BB187_3;
	mov.u32 	%r10, %nctaid.x;
	shl.b32 	%r4, %r10, 6;
	cvta.to.global.u64 	%rd1, %rd2;
	mov.f64 	%fd30, 0d0000000000000000;
$L__BB187_2:
	mul.wide.u32 	%rd4, %r59, 8;
	add.s64 	%rd5, %rd1, %rd4;
	ld.global.nc.f64 	%fd8, [%rd5];
	add.f64 	%fd30, %fd30, %fd8;
	add.s32 	%r59, %r59, %r4;
	setp.lt.u32 	%p2, %r59, %r8;
	@%p2 bra 	$L__BB187_2;
$L__BB187_3:
	// begin inline asm
	mov.b64 {%r11,%r12}, %fd30;
	// end inline asm
	shfl.sync.down.b32	%r14|%p3, %r12, 16, 31, -1;
	shfl.sync.down.b32	%r13|%p4, %r11, 16, 31, -1;
	// begin inline asm
	mov.b64 %fd10, {%r13,%r14};
	// end inline asm
	add.f64 	%fd11, %fd30, %fd10;
	// begin inline asm
	mov.b64 {%r15,%r16}, %fd11;
	// end inline asm
	shfl.sync.down.b32	%r18|%p5, %r16, 8, 31, -1;
	shfl.sync.down.b32	%r17|%p6, %r15, 8, 31, -1;
	// begin inline asm
	mov.b64 %fd12, {%r17,%r18};
	// end inline asm
	add.f64 	%fd13, %fd11, %fd12;
	// begin inline asm
	mov.b64 {%r19,%r20}, %fd13;
	// end inline asm
	shfl.sync.down.b32	%r22|%p7, %r20, 4, 31, -1;
	shfl.sync.down.b32	%r21|%p8, %r19, 4, 31, -1;
	// begin inline asm
	mov.b64 %fd14, {%r21,%r22};
	// end inline asm
	add.f64 	%fd15, %fd13, %fd14;
	// begin inline asm
	mov.b64 {%r23,%r24}, %fd15;
	// end inline asm
	shfl.sync.down.b32	%r26|%p9, %r24, 2, 31, -1;
	shfl.sync.down.b32	%r25|%p10, %r23, 2, 31, -1;
	// begin inline asm
	mov.b64 %fd16, {%r25,%r26};
	// end inline asm
	add.f64 	%fd17, %fd15, %fd16;
	// begin inline asm
	mov.b64 {%r27,%r28}, %fd17;
	// end inline asm
	shfl.sync.down.b32	%r30|%p11, %r28, 1, 31, -1;
	shfl.sync.down.b32	%r29|%p12, %r27, 1, 31, -1;
	// begin inline asm
	mov.b64 %fd18, {%r29,%r30};
	// end inline asm
	add.f64 	%fd4, %fd17, %fd18;
	and.b32  	%r31, %r1, 31;
	setp.ne.s32 	%p13, %r31, 0;
	@%p13 bra 	$L__BB187_5;
	shr.u32 	%r32, %r1, 2;
	mov.u32 	%r33, __smem_d;
	add.s32 	%r34, %r33, %r32;
	st.shared.f64 	[%r34], %fd4;
$L__BB187_5:
	bar.sync 	0;
	setp.gt.u32 	%p14, %r1, 1;
	setp.lt.u32 	%p15, %r1, 2;
	mov.b32 	%r35, -1;
	vote.sync.ballot.b32 	%r7, %p15, %r35;
	@%p14 bra 	$L__BB187_8;
	shl.b32 	%r56, %r1, 3;
	mov.u32 	%r57, __smem_d;
	add.s32 	%r58, %r57, %r56;
	ld.shared.f64 	%fd19, [%r58];
	// begin inline asm
	mov.b64 {%r36,%r37}, %fd19;
	// end inline asm
	shfl.sync.down.b32	%r39|%p17, %r37, 16, 31, %r7;
	shfl.sync.down.b32	%r38|%p18, %r36, 16, 31, %r7;
	// begin inline asm
	mov.b64 %fd20, {%r38,%r39};
	// end inline asm
	add.f64 	%fd21, %fd19, %fd20;
	// begin inline asm
	mov.b64 {%r40,%r41}, %fd21;
	// end inline asm
	shfl.sync.down.b32	%r43|%p19, %r41, 8, 31, %r7;
	shfl.sync.down.b32	%r42|%p20, %r40, 8, 31, %r7;
	// begin inline asm
	mov.b64 %fd22, {%r42,%r43};
	// end inline asm
	add.f64 	%fd23, %fd21, %fd22;
	// begin inline asm
	mov.b64 {%r44,%r45}, %fd23;
	// end inline asm
	shfl.sync.down.b32	%r47|%p21, %r45, 4, 31, %r7;
	shfl.sync.down.b32	%r46|%p22, %r44, 4, 31, %r7;
	// begin inline asm
	mov.b64 %fd24, {%r46,%r47};
	// end inline asm
	add.f64 	%fd25, %fd23, %fd24;
	// begin inline asm
	mov.b64 {%r48,%r49}, %fd25;
	// end inline asm
	shfl.sync.down.b32	%r51|%p23, %r49, 2, 31, %r7;
	shfl.sync.down.b32	%r50|%p24, %r48, 2, 31, %r7;
	// begin inline asm
	mov.b64 %fd26, {%r50,%r51};
	// end inline asm
	add.f64 	%fd27, %fd25, %fd26;
	// begin inline asm
	mov.b64 {%r52,%r53}, %fd27;
	// end inline asm
	shfl.sync.down.b32	%r55|%p25, %r53, 1, 31, %r7;
	shfl.sync.down.b32	%r54|%p26, %r52, 1, 31, %r7;
	// begin inline asm
	mov.b64 %fd28, {%r54,%r55};
	// end inline asm
	add.f64 	%fd5, %fd27, %fd28;
	setp.ne.s32 	%p27, %r1, 0;
	@%p27 bra 	$L__BB187_8;
	cvta.to.global.u64 	%rd6, %rd3;
	mul.wide.u32 	%rd7, %r2, 8;
	add.s64 	%rd8, %rd6, %rd7;
	st.global.f64 	[%rd8], %fd5;
$L__BB187_8:
	ret;

}
	// .globl	_Z7reduce7IdLj32ELb0EEvPKT_PS0_j
.visible .entry _Z7reduce7IdLj32ELb0EEvPKT_PS0_j(
	.param .u64 .ptr .align 1 _Z7reduce7IdLj32ELb0EEvPKT_PS0_j_param_0,
	.param .u64 .ptr .align 1 _Z7reduce7IdLj32ELb0EEvPKT_PS0_j_param_1,
	.param .u32 _Z7reduce7IdLj32ELb0EEvPKT_PS0_j_param_2
)
{
	.reg .pred 	%p<27>;
	.reg .b32 	%r<57>;
	.reg .b64 	%rd<9>;
	.reg .b64 	%fd<31>;

	ld.param.u64 	%rd2, [_Z7reduce7IdLj32ELb0EEvPKT_PS0_j_param_0];
	ld.param.u64 	%rd3, [_Z7reduce7IdLj32ELb0EEvPKT_PS0_j_param_1];
	ld.param.u32 	%r8, [_Z7reduce7IdLj32ELb0EEvPKT_PS0_j_param_2];
	mov.u32 	%r1, %tid.x;
	mov.u32 	%r2, %ctaid.x;
	shl.b32 	%r9, %r2, 5;
	add.s32 	%r56, %r9, %r1;
	setp.ge.u32 	%p1, %r56, %r8;
	mov.f64 	%fd30, 0d0000000000000000;
	@%p1 bra 	$L__BB188_3;
	mov.u32 	%r10, %nctaid.x;
	shl.b32 	%r4, %r10, 5;
	cvta.to.global.u64 	%rd1, %rd2;
	mov.f64 	%fd30, 0d0000000000000000;
$L__BB188_2:
	mul.wide.u32 	%rd4, %r56, 8;
	add.s64 	%rd5, %rd1, %rd4;
	ld.global.nc.f64 	%fd7, [%rd5];
	add.f64 	%fd30, %fd30, %fd7;
	add.s32 	%r56, %r56, %r4;
	setp.lt.u32 	%p2, %r56, %r8;
	@%p2 bra 	$L__BB188_2;
$L__BB188_3:
	// begin inline asm
	mov.b64 {%r11,%r12}, %fd30;
	// end inline asm
	shfl.sync.down.b32	%r14|%p3, %r12, 16, 31, -1;
	shfl.sync.down.b32	%r13|%p4, %r11, 16, 31, -1;
	// begin inline asm
	mov.b64 %fd9, {%r13,%r14};
	// end inline asm
	add.f64 	%fd10, %fd30, %fd9;
	// begin inline asm
	mov.b64 {%r15,%r16}, %fd10;
	// end inline asm
	shfl.sync.down.b32	%r18|%p5, %r16, 8, 31, -1;
	shfl.sync.down.b32	%r17|%p6, %r15, 8, 31, -1;
	// begin inline asm
	mov.b64 %fd11, {%r17,%r18};
	// end inline asm
	add.f64 	%fd12, %fd10, %fd11;
	// begin inline asm
	mov.b64 {%r19,%r20}, %fd12;
	// end inline asm
	shfl.sync.down.b32	%r22|%p7, %r20, 4, 31, -1;
	shfl.sync.down.b32	%r21|%p8, %r19, 4, 31, -1;
	// begin inline asm
	mov.b64 %fd13, {%r21,%r22};
	// end inline asm
	add.f64 	%fd14, %fd12, %fd13;
	// begin inline asm
	mov.b64 {%r23,%r24}, %fd14;
	// end inline asm
	shfl.sync.down.b32	%r26|%p9, %r24, 2, 31, -1;
	shfl.sync.down.b32	%r25|%p10, %r23, 2, 31, -1;
	// begin inline asm
	mov.b64 %fd15, {%r25,%r26};
	// end inline asm
	add.f64 	%fd16, %fd14, %fd15;
	// begin inline asm
	mov.b64 {%r27,%r28}, %fd16;
	// end inline asm
	shfl.sync.down.b32	%r30|%p11, %r28, 1, 31, -1;
	shfl.sync.down.b32	%r29|%p12, %r27, 1, 31, -1;
	// begin inline asm
	mov.b64 %fd17, {%r29,%r30};
	// end inline asm
	add.f64 	%fd4, %fd16, %fd17;
	and.b32  	%r31, %r1, 31;
	setp.ne.s32 	%p13, %r31, 0;
	@%p13 bra 	$L__BB188_5;
	shr.u32 	%r32, %r1, 2;
	mov.u32 	%r33, __smem_d;
	add.s32 	%r34, %r33, %r32;
	st.shared.f64 	[%r34], %fd4;
$L__BB188_5:
	bar.sync 	0;
	setp.ne.s32 	%p14, %r1, 0;
	setp.eq.s32 	%p15, %r1, 0;
	mov.b32 	%r35, -1;
	vote.sync.ballot.b32 	%r7, %p15, %r35;
	@%p14 bra 	$L__BB188_7;
	ld.shared.f64 	%fd18, [__smem_d];
	// begin inline asm
	mov.b64 {%r36,%r37}, %fd18;
	// end inline asm
	shfl.sync.down.b32	%r39|%p17, %r37, 16, 31, %r7;
	shfl.sync.down.b32	%r38|%p18, %r36, 16, 31, %r7;
	// begin inline asm
	mov.b64 %fd19, {%r38,%r39};
	// end inline asm
	add.f64 	%fd20, %fd18, %fd19;
	// begin inline asm
	mov.b64 {%r40,%r41}, %fd20;
	// end inline asm
	shfl.sync.down.b32	%r43|%p19, %r41, 8, 31, %r7;
	shfl.sync.down.b32	%r42|%p20, %r40, 8, 31, %r7;
	// begin inline asm
	mov.b64 %fd21, {%r42,%r43};
	// end inline asm
	add.f64 	%fd22, %fd20, %fd21;
	// begin inline asm
	mov.b64 {%r44,%r45}, %fd22;
	// end inline asm
	shfl.sync.down.b32	%r47|%p21, %r45, 4, 31, %r7;
	shfl.sync.down.b32	%r46|%p22, %r44, 4, 31, %r7;
	// begin inline asm
	mov.b64 %fd23, {%r46,%r47};
	// end inline asm
	add.f64 	%fd24, %fd22, %fd23;
	// begin inline asm
	mov.b64 {%r48,%r49}, %fd24;
	// end inline asm
	shfl.sync.down.b32	%r51|%p23, %r49, 2, 31, %r7;
	shfl.sync.down.b32	%r50|%p24, %r48, 2, 31, %r7;
	// begin inline asm
	mov.b64 %fd25, {%r50,%r51};
	// end inline asm
	add.f64 	%fd26, %fd24, %fd25;
	// begin inline asm
	mov.b64 {%r52,%r53}, %fd26;
	// end inline asm
	shfl.sync.down.b32	%r55|%p25, %r53, 1, 31, %r7;
	shfl.sync.down.b32	%r54|%p26, %r52, 1, 31, %r7;
	// begin inline asm
	mov.b64 %fd27, {%r54,%r55};
	// end inline asm
	add.f64 	%fd28, %fd26, %fd27;
	cvta.to.global.u64 	%rd6, %rd3;
	mul.wide.u32 	%rd7, %r2, 8;
	add.s64 	%rd8, %rd6, %rd7;
	st.global.f64 	[%rd8], %fd28;
$L__BB188_7:
	ret;

}
	// .globl	_Z7reduce7IdLj16ELb0EEvPKT_PS0_j
.visible .entry _Z7reduce7IdLj16ELb0EEvPKT_PS0_j(
	.param .u64 .ptr .align 1 _Z7reduce7IdLj16ELb0EEvPKT_PS0_j_param_0,
	.param .u64 .ptr .align 1 _Z7reduce7IdLj16ELb0EEvPKT_PS0_j_param_1,
	.param .u32 _Z7reduce7IdLj16ELb0EEvPKT_PS0_j_param_2
)
{
	.reg .pred 	%p<27>;
	.reg .b32 	%r<57>;
	.reg .b64 	%rd<9>;
	.reg .b64 	%fd<31>;

	ld.param.u64 	%rd2, [_Z7reduce7IdLj16ELb0EEvPKT_PS0_j_param_0];
	ld.param.u64 	%rd3, [_Z7reduce7IdLj16ELb0EEvPKT_PS0_j_param_1];
	ld.param.u32 	%r8, [_Z7reduce7IdLj16ELb0EEvPKT_PS0_j_param_2];
	mov.u32 	%r1, %tid.x;
	mov.u32 	%r2, %ctaid.x;
	shl.b32 	%r9, %r2, 4;
	add.s32 	%r56, %r9, %r1;
	setp.ge.u32 	%p1, %r56, %r8;
	mov.f64 	%fd30, 0d0000000000000000;
	@%p1 bra 	$L__BB189_3;
	mov.u32 	%r10, %nctaid.x;
	shl.b32 	%r4, %r10, 4;
	cvta.to.global.u64 	%rd1, %rd2;
	mov.f64 	%fd30, 0d0000000000000000;
$L__BB189_2:
	mul.wide.u32 	%rd4, %r56, 8;
	add.s64 	%rd5, %rd1, %rd4;
	ld.global.nc.f64 	%fd7, [%rd5];
	add.f64 	%fd30, %fd30, %fd7;
	add.s32 	%r56, %r56, %r4;
	setp.lt.u32 	%p2, %r56, %r8;
	@%p2 bra 	$L__BB189_2;
$L__BB189_3:
	// begin inline asm
	mov.b64 {%r11,%r12}, %fd30;
	// end inline asm
	shfl.sync.down.b32	%r14|%p3, %r12, 16, 31, 65535;
	shfl.sync.down.b32	%r13|%p4, %r11, 16, 31, 65535;
	// begin inline asm
	mov.b64 %fd9, {%r13,%r14};
	// end inline asm
	add.f64 	%fd10, %fd30, %fd9;
	// begin inline asm
	mov.b64 {%r15,%r16}, %fd10;
	// end inline asm
	shfl.sync.down.b32	%r18|%p5, %r16, 8, 31, 65535;
	shfl.sync.down.b32	%r17|%p6, %r15, 8, 31, 65535;
	// begin inline asm
	mov.b64 %fd11, {%r17,%r18};
	// end inline asm
	add.f64 	%fd12, %fd10, %fd11;
	// begin inline asm
	mov.b64 {%r19,%r20}, %fd12;
	// end inline asm
	shfl.sync.down.b32	%r22|%p7, %r20, 4, 31, 65535;
	shfl.sync.down.b32	%r21|%p8, %r19, 4, 31, 65535;
	// begin inline asm
	mov.b64 %fd13, {%r21,%r22};
	// end inline asm
	add.f64 	%fd14, %fd12, %fd13;
	// begin inline asm
	mov.b64 {%r23,%r24}, %fd14;
	// end inline asm
	shfl.sync.down.b32	%r26|%p9, %r24, 2, 31, 65535;
	shfl.sync.down.b32	%r25|%p10, %r23, 2, 31, 65535;
	// begin inline asm
	mov.b64 %fd15, {%r25,%r26};
	// end inline asm
	add.f64 	%fd16, %fd14, %fd15;
	// begin inline asm
	mov.b64 {%r27,%r28}, %fd16;
	// end inline asm
	shfl.sync.down.b32	%r30|%p11, %r28, 1, 31, 65535;
	shfl.sync.down.b32	%r29|%p12, %r27, 1, 31, 65535;
	// begin inline asm
	mov.b64 %fd17, {%r29,%r30};
	// end inline asm
	add.f64 	%fd4, %fd16, %fd17;
	and.b32  	%r31, %r1, 31;
	setp.ne.s32 	%p13, %r31, 0;
	@%p13 bra 	$L__BB189_5;
	shr.u32 	%r32, %r1, 2;
	mov.u32 	%r33, __smem_d;
	add.s32 	%r34, %r33, %r32;
	st.shared.f64 	[%r34], %fd4;
$L__BB189_5:
	bar.sync 	0;
	setp.ne.s32 	%p14, %r1, 0;
	setp.eq.s32 	%p15, %r1, 0;
	mov.b32 	%r35, 65535;
	vote.sync.ballot.b32 	%r7, %p15, %r35;
	@%p14 bra 	$L__BB189_7;
	ld.shared.f64 	%fd18, [__smem_d];
	// begin inline asm
	mov.b64 {%r36,%r37}, %fd18;
	// end inline asm
	shfl.sync.down.b32	%r39|%p17, %r37, 16, 31, %r7;
	shfl.sync.down.b32	%r38|%p18, %r36, 16, 31, %r7;
	// begin inline asm
	mov.b64 %fd19, {%r38,%r39};
	// end inline asm
	add.f64 	%fd20, %fd18, %fd19;
	// begin inline asm
	mov.b64 {%r40,%r41}, %fd20;
	// end inline asm
	shfl.sync.down.b32	%r43|%p19, %r41, 8, 31, %r7;
	shfl.sync.down.b32	%r42|%p20, %r40, 8, 31, %r7;
	// begin inline asm
	mov.b64 %fd21, {%r42,%r43};
	// end inline asm
	add.f64 	%fd22, %fd20, %fd21;
	// begin inline asm
	mov.b64 {%r44,%r45}, %fd22;
	// end inline asm
	shfl.sync.down.b32	%r47|%p21, %r45, 4, 31, %r7;
	shfl.sync.down.b32	%r46|%p22, %r44, 4, 31, %r7;
	// begin inline asm
	mov.b64 %fd23, {%r46,%r47};
	// end inline asm
	add.f64 	%fd24, %fd22, %fd23;
	// begin inline asm
	mov.b64 {%r48,%r49}, %fd24;
	// end inline asm
	shfl.sync.down.b32	%r51|%p23, %r49, 2, 31, %r7;
	shfl.sync.down.b32	%r50|%p24, %r48, 2, 31, %r7;
	// begin inline asm
	mov.b64 %fd25, {%r50,%r51};
	// end inline asm
	add.f64 	%fd26, %fd24, %fd25;
	// begin inline asm
	mov.b64 {%r52,%r53}, %fd26;
	// end inline asm
	shfl.sync.down.b32	%r55|%p25, %r53, 1, 31, %r7;
	shfl.sync.down.b32	%r54|%p26, %r52, 1, 31, %r7;
	// begin inline asm
	mov.b64 %fd27, {%r54,%r55};
	// end inline asm
	add.f64 	%fd28, %fd26, %fd27;
	cvta.to.global.u64 	%rd6, %rd3;
	mul.wide.u32 	%rd7, %r2, 8;
	add.s64 	%rd8, %rd6, %rd7;
	st.global.f64 	[%rd8], %fd28;
$L__BB189_7:
	ret;

}
	// .globl	_Z7reduce7IdLj8ELb0EEvPKT_PS0_j
.visible .entry _Z7reduce7IdLj8ELb0EEvPKT_PS0_j(
	.param .u64 .ptr .align 1 _Z7reduce7IdLj8ELb0EEvPKT_PS0_j_param_0,
	.param .u64 .ptr .align 1 _Z7reduce7IdLj8ELb0EEvPKT_PS0_j_param_1,
	.param .u32 _Z7reduce7IdLj8ELb0EEvPKT_PS0_j_param_2
)
{
	.reg .pred 	%p<27>;
	.reg .b32 	%r<57>;
	.reg .b64 	%rd<9>;
	.reg .b64 	%fd<31>;

	ld.param.u64 	%rd2, [_Z7reduce7IdLj8ELb0EEvPKT_PS0_j_param_0];
	ld.param.u64 	%rd3, [_Z7reduce7IdLj8ELb0EEvPKT_PS0_j_param_1];
	ld.param.u32 	%r8, [_Z7reduce7IdLj8ELb0EEvPKT_PS0_j_param_2];
	mov.u32 	%r1, %tid.x;
	mov.u32 	%r2, %ctaid.x;
	shl.b32 	%r9, %r2, 3;
	add.s32 	%r56, %r9, %r1;
	setp.ge.u32 	%p1, %r56, %r8;
	mov.f64 	%fd30, 0d0000000000000000;
	@%p1 bra 	$L__BB190_3;
	mov.u32 	%r10, %nctaid.x;
	shl.b32 	%r4, %r10, 3;
	cvta.to.global.u64 	%rd1, %rd2;
	mov.f64 	%fd30, 0d0000000000000000;
$L__BB190_2:
	mul.wide.u32 	%rd4, %r56, 8;
	add.s64 	%rd5, %rd1, %rd4;
	ld.global.nc.f64 	%fd7, [%rd5];
	add.f64 	%fd30, %fd30, %fd7;
	add.s32 	%r56, %r56, %r4;
	setp.lt.u32 	%p2, %r56, %r8;
	@%p2 bra 	$L__BB190_2;
$L__BB190_3:
	// begin inline asm
	mov.b64 {%r11,%r12}, %fd30;
	// end inline asm
	shfl.sync.down.b32	%r14|%p3, %r12, 16, 31, 255;
	shfl.sync.down.b32	%r13|%p4, %r11, 16, 31, 255;
	// begin inline asm
	mov.b64 %fd9, {%r13,%r14};
	// end inline asm
	add.f64 	%fd10, %fd30, %fd9;
	// begin inline asm
	mov.b64 {%r15,%r16}, %fd10;
	// end inline asm
	shfl.sync.down.b32	%r18|%p5, %r16, 8, 31, 255;
	shfl.sync.down.b32	%r17|%p6, %r15, 8, 31, 255;
	// begin inline asm
	mov.b64 %fd11, {%r17,%r18};
	// end inline asm
	add.f64 	%fd12, %fd10, %fd11;
	// begin inline asm
	mov.b64 {%r19,%r20}, %fd12;
	// end inline asm
	shfl.sync.down.b32	%r22|%p7, %r20, 4, 31, 255;
	shfl.sync.down.b32	%r21|%p8, %r19, 4, 31, 255;
	// begin inline asm
	mov.b64 %fd13, {%r21,%r22};
	// end inline asm
	add.f64 	%fd14, %fd12, %fd13;
	// begin inline asm
	mov.b64 {%r23,%r24}, %fd14;
	// end inline asm
	shfl.sync.down.b32	%r26|%p9, %r24, 2, 31, 255;
	shfl.sync.down.b32	%r25|%p10, %r23, 2, 31, 255;
	// begin inline asm
	mov.b64 %fd15, {%r25,%r26};
	// end inline asm
	add.f64 	%fd16, %fd14, %fd15;
	// begin inline asm
	mov.b64 {%r27,%r28}, %fd16;
	// end inline asm
	shfl.sync.down.b32	%r30|%p11, %r28, 1, 31, 255;
	shfl.sync.down.b32	%r29|%p12, %r27, 1, 31, 255;
	// begin inline asm
	mov.b64 %fd17, {%r29,%r30};
	// end inline asm
	add.f64 	%fd4, %fd16, %fd17;
	and.b32  	%r31, %r1, 31;
	setp.ne.s32 	%p13, %r31, 0;
	@%p13 bra 	$L__BB190_5;
	shr.u32 	%r32, %r1, 2;
	mov.u32 	%r33, __smem_d;
	add.s32 	%r34, %r33, %r32;
	st.shared.f64 	[%r34], %fd4;
$L__BB190_5:
	bar.sync 	0;
	setp.ne.s32 	%p14, %r1, 0;
	setp.eq.s32 	%p15, %r1, 0;
	mov.b32 	%r35, 255;
	vote.sync.ballot.b32 	%r7, %p15, %r35;
	@%p14 bra 	$L__BB190_7;
	ld.shared.f64 	%fd18, [__smem_d];
	// begin inline asm
	mov.b64 {%r36,%r37}, %fd18;
	// end inline asm
	shfl.sync.down.b32	%r39|%p17, %r37, 16, 31, %r7;
	shfl.sync.down.b32	%r38|%p18, %r36, 16, 31, %r7;
	// begin inline asm
	mov.b64 %fd19, {%r38,%r39};
	// end inline asm
	add.f64 	%fd20, %fd18, %fd19;
	// begin inline asm
	mov.b64 {%r40,%r41}, %fd20;
	// end inline asm
	shfl.sync.down.b32	%r43|%p19, %r41, 8, 31, %r7;
	shfl.sync.down.b32	%r42|%p20, %r40, 8, 31, %r7;
	// begin inline asm
	mov.b64 %fd21, {%r42,%r43};
	// end inline asm
	add.f64 	%fd22, %fd20, %fd21;
	// begin inline asm
	mov.b64 {%r44,%r45}, %fd22;
	// end inline asm
	shfl.sync.down.b32	%r47|%p21, %r45, 4, 31, %r7;
	shfl.sync.down.b32	%r46|%p22, %r44, 4, 31, %r7;
	// begin inline asm
	mov.b64 %fd23, {%r46,%r47};
	// end inline asm
	add.f64 	%fd24, %fd22, %fd23;
	// begin inline asm
	mov.b64 {%r48,%r49}, %fd24;
	// end inline asm
	shfl.sync.down.b32	%r51|%p23, %r49, 2, 31, %r7;
	shfl.sync.down.b32	%r50|%p24, %r48, 2, 31, %r7;
	// begin inline asm
	mov.b64 %fd25, {%r50,%r51};
	// end inline asm
	add.f64 	%fd26, %fd24, %fd25;
	// begin inline asm
	mov.b64 {%r52,%r53}, %fd26;
	// end inline asm
	shfl.sync.down.b32	%r55|%p25, %r53, 1, 31, %r7;
	shfl.sync.down.b32	%r54|%p26, %r52, 1, 31, %r7;
	// begin inline asm
	mov.b64 %fd27, {%r54,%r55};
	// end inline asm
	add.f64 	%fd28, %fd26, %fd27;
	cvta.to.global.u64 	%rd6, %rd3;
	mul.wide.u32 	%rd7, %r2, 8;
	add.s64 	%rd8, %rd6, %rd7;
	st.global.f64 	[%rd8], %fd28;
$L__BB190_7:
	ret;

}
	// .globl	_Z7reduce7IdLj4ELb0EEvPKT_PS0_j
.visible .entry _Z7reduce7IdLj4ELb0EEvPKT_PS0_j(
	.param .u64 .ptr .align 1 _Z7reduce7IdLj4ELb0EEvPKT_PS0_j_param_0,
	.param .u64 .ptr .align 1 _Z7reduce7IdLj4ELb0EEvPKT_PS0_j_param_1,
	.param .u32 _Z7reduce7IdLj4ELb0EEvPKT_PS0_j_param_2
)
{
	.reg .pred 	%p<27>;
	.reg .b32 	%r<57>;
	.reg .b64 	%rd<9>;
	.reg .b64 	%fd<31>;

	ld.param.u64 	%rd2, [_Z7reduce7IdLj4ELb0EEvPKT_PS0_j_param_0];
	ld.param.u64 	%rd3, [_Z7reduce7IdLj4ELb0EEvPKT_PS0_j_param_1];
	ld.param.u32 	%r8, [_Z7reduce7IdLj4ELb0EEvPKT_PS0_j_param_2];
	mov.u32 	%r1, %tid.x;
	mov.u32 	%r2, %ctaid.x;
	shl.b32 	%r9, %r2, 2;
	add.s32 	%r56, %r9, %r1;
	setp.ge.u32 	%p1, %r56, %r8;
	mov.f64 	%fd30, 0d0000000000000000;
	@%p1 bra 	$L__BB191_3;
	mov.u32 	%r10, %nctaid.x;
	shl.b32 	%r4, %r10, 2;
	cvta.to.global.u64 	%rd1, %rd2;
	mov.f64 	%fd30, 0d0000000000000000;
$L__BB191_2:
	mul.wide.u32 	%rd4, %r56, 8;
	add.s64 	%rd5, %rd1, %rd4;
	ld.global.nc.f64 	%fd7, [%rd5];
	add.f64 	%fd30, %fd30, %fd7;
	add.s32 	%r56, %r56, %r4;
	setp.lt.u32 	%p2, %r56, %r8;
	@%p2 bra 	$L__BB191_2;
$L__BB191_3:
	// begin inline asm
	mov.b64 {%r11,%r12}, %fd30;
	// end inline asm
	shfl.sync.down.b32	%r14|%p3, %r12, 16, 31, 15;
	shfl.sync.down.b32	%r13|%p4, %r11, 16, 31, 15;
	// begin inline asm
	mov.b64 %fd9, {%r13,%r14};
	// end inline asm
	add.f64 	%fd10, %fd30, %fd9;
	// begin inline asm
	mov.b64 {%r15,%r16}, %fd10;
	// end inline asm
	shfl.sync.down.b32	%r18|%p5, %r16, 8, 31, 15;
	shfl.sync.down.b32	%r17|%p6, %r15, 8, 31, 15;
	// begin inline asm
	mov.b64 %fd11, {%r17,%r18};
	// end inline asm
	add.f64 	%fd12, %fd10, %fd11;
	// begin inline asm
	mov.b64 {%r19,%r20}, %fd12;
	// end inline asm
	shfl.sync.down.b32	%r22|%p7, %r20, 4, 31, 15;
	shfl.sync.down.b32	%r21|%p8, %r19, 4, 31, 15;
	// begin inline asm
	mov.b64 %fd13, {%r21,%r22};
	// end inline asm
	add.f64 	%fd14, %fd12, %fd13;
	// begin inline asm
	mov.b64 {%r23,%r24}, %fd14;
	// end inline asm
	shfl.sync.down.b32	%r26|%p9, %r24, 2, 31, 15;
	shfl.sync.down.b32	%r25|%p10, %r23, 2, 31, 15;
	// begin inline asm
	mov.b64 %fd15, {%r25,%r26};
	// end inline asm
	add.f64 	%fd16, %fd14, %fd15;
	// begin inline asm
	mov.b64 {%r27,%r28}, %fd16;
	// end inline asm
	shfl.sync.down.b32	%r30|%p11, %r28, 1, 31, 15;
	shfl.sync.down.b32	%r29|%p12, %r27, 1, 31, 15;
	// begin inline asm
	mov.b64 %fd17, {%r29,%r30};
	// end inline asm
	add.f64 	%fd4, %fd16, %fd17;
	and.b32  	%r31, %r1, 31;
	setp.ne.s32 	%p13, %r31, 0;
	@%p13 bra 	$L__BB191_5;
	shr.u32 	%r32, %r1, 2;
	mov.u32 	%r33, __smem_d;
	add.s32 	%r34, %r33, %r32;
	st.shared.f64 	[%r34], %fd4;
$L__BB191_5:
	bar.sync 	0;
	setp.ne.s32 	%p14, %r1, 0;
	setp.eq.s32 	%p15, %r1, 0;
	mov.b32 	%r35, 15;
	vote.sync.ballot.b32 	%r7, %p15, %r35;
	@%p14 bra 	$L__BB191_7;
	ld.shared.f64 	%fd18, [__smem_d];
	// begin inline asm
	mov.b64 {%r36,%r37}, %fd18;
	// end inline asm
	shfl.sync.down.b32	%r39|%p17, %r37, 16, 31, %r7;
	shfl.sync.down.b32	%r38|%p18, %r36, 16, 31, %r7;
	// begin inline asm
	mov.b64 %fd19, {%r38,%r39};
	// end inline asm
	add.f64 	%fd20, %fd18, %fd19;
	// begin inline asm
	mov.b64 {%r40,%r41}, %fd20;
	// end inline asm
	shfl.sync.down.b32	%r43|%p19, %r41, 8, 31, %r7;
	shfl.sync.down.b32	%r42|%p20, %r40, 8, 31, %r7;
	// begin inline asm
	mov.b64 %fd21, {%r42,%r43};
	// end inline asm
	add.f64 	%fd22, %fd20, %fd21;
	// begin inline asm
	mov.b64 {%r44,%r45}, %fd22;
	// end inline asm
	shfl.sync.down.b32	%r47|%p21, %r45, 4, 31, %r7;
	shfl.sync.down.b32	%r46|%p22, %r44, 4, 31, %r7;
	// begin inline asm
	mov.b64 %fd23, {%r46,%r47};
	// end inline asm
	add.f64 	%fd24, %fd22, %fd23;
	// begin inline asm
	mov.b64 {%r48,%r49}, %fd24;
	// end inline asm
	shfl.sync.down.b32	%r51|%p23, %r49, 2, 31, %r7;
	shfl.sync.down.b32	%r50|%p24, %r48, 2, 31, %r7;
	// begin inline asm
	mov.b64 %fd25, {%r50,%r51};
	// end inline asm
	add.f64 	%fd26, %fd24, %fd25;
	// begin inline asm
	mov.b64 {%r52,%r53}, %fd26;
	// end inline asm
	shfl.sync.down.b32	%r55|%p25, %r53, 1, 31, %r7;
	shfl.sync.down.b32	%r54|%p26, %r52, 1, 31, %r7;
	// begin inline asm
	mov.b64 %fd27, {%r54,%r55};
	// end inline asm
	add.f64 	%fd28, %fd26, %fd27;
	cvta.to.global.u64 	%rd6, %rd3;
	mul.wide.u32 	%rd7, %r2, 8;
	add.s64 	%rd8, %rd6, %rd7;
	st.global.f64 	[%rd8], %fd28;
$L__BB191_7:
	ret;

}
	// .globl	_Z7reduce7IdLj2ELb0EEvPKT_PS0_j
.visible .entry _Z7reduce7IdLj2ELb0EEvPKT_PS0_j(
	.param .u64 .ptr .align 1 _Z7reduce7IdLj2ELb0EEvPKT_PS0_j_param_0,
	.param .u64 .ptr .align 1 _Z7reduce7IdLj2ELb0EEvPKT_PS0_j_param_1,
	.param .u32 _Z7reduce7IdLj2ELb0EEvPKT_PS0_j_param_2
)
{
	.reg .pred 	%p<27>;
	.reg .b32 	%r<57>;
	.reg .b64 	%rd<9>;
	.reg .b64 	%fd<31>;

	ld.param.u64 	%rd2, [_Z7reduce7IdLj2ELb0EEvPKT_PS0_j_param_0];
	ld.param.u64 	%rd3, [_Z7reduce7IdLj2ELb0EEvPKT_PS0_j_param_1];
	ld.param.u32 	%r8, [_Z7reduce7IdLj2ELb0EEvPKT_PS0_j_param_2];
	mov.u32 	%r1, %tid.x;
	mov.u32 	%r2, %ctaid.x;
	shl.b32 	%r9, %r2, 1;
	add.s32 	%r56, %r9, %r1;
	setp.ge.u32 	%p1, %r56, %r8;
	mov.f64 	%fd30, 0d0000000000000000;
	@%p1 bra 	$L__BB192_3;
	mov.u32 	%r10, %nctaid.x;
	shl.b32 	%r4, %r10, 1;
	cvta.to.global.u64 	%rd1, %rd2;
	mov.f64 	%fd30, 0d0000000000000000;
$L__BB192_2:
	mul.wide.u32 	%rd4, %r56, 8;
	add.s64 	%rd5, %rd1, %rd4;
	ld.global.nc.f64 	%fd7, [%rd5];
	add.f64 	%fd30, %fd30, %fd7;
	add.s32 	%r56, %r56, %r4;
	setp.lt.u32 	%p2, %r56, %r8;
	@%p2 bra 	$L__BB192_2;
$L__BB192_3:
	// begin inline asm
	mov.b64 {%r11,%r12}, %fd30;
	// end inline asm
	shfl.sync.down.b32	%r14|%p3, %r12, 16, 31, 3;
	shfl.sync.down.b32	%r13|%p4, %r11, 16, 31, 3;
	// begin inline asm
	mov.b64 %fd9, {%r13,%r14};
	// end inline asm
	add.f64 	%fd10, %fd30, %fd9;
	// begin inline asm
	mov.b64 {%r15,%r16}, %fd10;
	// end inline asm
	shfl.sync.down.b32	%r18|%p5, %r16, 8, 31, 3;
	shfl.sync.down.b32	%r17|%p6, %r15, 8, 31, 3;
	// begin inline asm
	mov.b64 %fd11, {%r17,%r18};
	// end inline asm
	add.f64 	%fd12, %fd10, %fd11;
	// begin inline asm
	mov.b64 {%r19,%r20}, %fd12;
	// end inline asm
	shfl.sync.down.b32	%r22|%p7, %r20, 4, 31, 3;
	shfl.sync.down.b32	%r21|%p8, %r19, 4, 31, 3;
	// begin inline asm
	mov.b64 %fd13, {%r21,%r22};
	// end inline asm
	add.f64 	%fd14, %fd12, %fd13;
	// begin inline asm
	mov.b64 {%r23,%r24}, %fd14;
	// end inline asm
	shfl.sync.down.b32	%r26|%p9, %r24, 2, 31, 3;
	shfl.sync.down.b32	%r25|%p10, %r23, 2, 31, 3;
	// begin inline asm
	mov.b64 %fd15, {%r25,%r26};
	// end inline asm
	add.f64 	%fd16, %fd14, %fd15;
	// begin inline asm
	mov.b64 {%r27,%r28}, %fd16;
	// end inline asm
	shfl.sync.down.b32	%r30|%p11, %r28, 1, 31, 3;
	shfl.sync.down.b32	%r29|%p12, %r27, 1, 31, 3;
	// begin inline asm
	mov.b64 %fd17, {%r29,%r30};
	// end inline asm
	add.f64 	%fd4, %fd16, %fd17;
	and.b32  	%r31, %r1, 31;
	setp.ne.s32 	%p13, %r31, 0;
	@%p13 bra 	$L__BB192_5;
	shr.u32 	%r32, %r1, 2;
	mov.u32 	%r33, __smem_d;
	add.s32 	%r34, %r33, %r32;
	st.shared.f64 	[%r34], %fd4;
$L__BB192_5:
	bar.sync 	0;
	setp.ne.s32 	%p14, %r1, 0;
	setp.eq.s32 	%p15, %r1, 0;
	mov.b32 	%r35, 3;
	vote.sync.ballot.b32 	%r7, %p15, %r35;
	@%p14 bra 	$L__BB192_7;
	ld.shared.f64 	%fd18, [__smem_d];
	// begin inline asm
	mov.b64 {%r36,%r37}, %fd18;
	// end inline asm
	shfl.sync.down.b32	%r39|%p17, %r37, 16, 31, %r7;
	shfl.sync.down.b32	%r38|%p18, %r36, 16, 31, %r7;
	// begin inline asm
	mov.b64 %fd19, {%r38,%r39};
	// end inline asm
	add.f64 	%fd20, %fd18, %fd19;
	// begin inline asm
	mov.b64 {%r40,%r41}, %fd20;
	// end inline asm
	shfl.sync.down.b32	%r43|%p19, %r41, 8, 31, %r7;
	shfl.sync.down.b32	%r42|%p20, %r40, 8, 31, %r7;
	// begin inline asm
	mov.b64 %fd21, {%r42,%r43};
	// end inline asm
	add.f64 	%fd22, %fd20, %fd21;
	// begin inline asm
	mov.b64 {%r44,%r45}, %fd22;
	// end inline asm
	shfl.sync.down.b32	%r47|%p21, %r45, 4, 31, %r7;
	shfl.sync.down.b32	%r46|%p22, %r44, 4, 31, %r7;
	// begin inline asm
	mov.b64 %fd23, {%r46,%r47};
	// end inline asm
	add.f64 	%fd24, %fd22, %fd23;
	// begin inline asm
	mov.b64 {%r48,%r49}, %fd24;
	// end inline asm
	shfl.sync.down.b32	%r51|%p23, %r49, 2, 31, %r7;
	shfl.sync.down.b32	%r50|%p24, %r48, 2, 31, %r7;
	// begin inline asm
	mov.b64 %fd25, {%r50,%r51};
	// end inline asm
	add.f64 	%fd26, %fd24, %fd25;
	// begin inline asm
	mov.b64 {%r52,%r53}, %fd26;
	// end inline asm
	shfl.sync.down.b32	%r55|%p25, %r53, 1, 31, %r7;
	shfl.sync.down.b32	%r54|%p26, %r52, 1, 31, %r7;
	// begin inline asm
	mov.b64 %fd27, {%r54,%r55};
	// end inline asm
	add.f64 	%fd28, %fd26, %fd27;
	cvta.to.global.u64 	%rd6, %rd3;
	mul.wide.u32 	%rd7, %r2, 8;
	add.s64 	%rd8, %rd6, %rd7;
	st.global.f64 	[%rd8], %fd28;
$L__BB192_7:
	ret;

}
	// .globl	_Z7reduce7IdLj1ELb0EEvPKT_PS0_j
.visible .entry _Z7reduce7IdLj1ELb0EEvPKT_PS0_j(
	.param .u64 .ptr .align 1 _Z7reduce7IdLj1ELb0EEvPKT_PS0_j_param_0,
	.param .u64 .ptr .align 1 _Z7reduce7IdLj1ELb0EEvPKT_PS0_j_param_1,
	.param .u32 _Z7reduce7IdLj1ELb0EEvPKT_PS0_j_param_2
)
{
	.reg .pred 	%p<27>;
	.reg .b32 	%r<55>;
	.reg .b64 	%rd<9>;
	.reg .b64 	%fd<31>;

	ld.param.u64 	%rd2, [_Z7reduce7IdLj1ELb0EEvPKT_PS0_j_param_0];
	ld.param.u64 	%rd3, [_Z7reduce7IdLj1ELb0EEvPKT_PS0_j_param_1];
	ld.param.u32 	%r8, [_Z7reduce7IdLj1ELb0EEvPKT_PS0_j_param_2];
	mov.u32 	%r1, %tid.x;
	mov.u32 	%r2, %ctaid.x;
	add.s32 	%r54, %r2, %r1;
	setp.ge.u32 	%p1, %r54, %r8;
	mov.f64 	%fd30, 0d0000000000000000;
	@%p1 bra 	$L__BB193_3;
	mov.u32 	%r4, %nctaid.x;
	cvta.to.global.u64 	%rd1, %rd2;
	mov.f64 	%fd30, 0d0000000000000000;
$L__BB193_2:
	mul.wide.u32 	%rd4, %r54, 8;
	add.s64 	%rd5, %rd1, %rd4;
	ld.global.nc.f64 	%fd7, [%rd5];
	add.f64 	%fd30, %fd30, %fd7;
	add.s32 	%r54, %r54, %r4;
	setp.lt.u32 	%p2, %r54, %r8;
	@%p2 bra 	$L__BB193_2;
$L__BB193_3:
	// begin inline asm
	mov.b64 {%r9,%r10}, %fd30;
	// end inline asm
	shfl.sync.down.b32	%r12|%p3, %r10, 16, 31, 1;
	shfl.sync.down.b32	%r11|%p4, %r9, 16, 31, 1;
	// begin inline asm
	mov.b64 %fd9, {%r11,%r12};
	// end inline asm
	add.f64 	%fd10, %fd30, %fd9;
	// begin inline asm
	mov.b64 {%r13,%r14}, %fd10;
	// end inline asm
	shfl.sync.down.b32	%r16|%p5, %r14, 8, 31, 1;
	shfl.sync.down.b32	%r15|%p6, %r13, 8, 31, 1;
	// begin inline asm
	mov.b64 %fd11, {%r15,%r16};
	// end inline asm
	add.f64 	%fd12, %fd10, %fd11;
	// begin inline asm
	mov.b64 {%r17,%r18}, %fd12;
	// end inline asm
	shfl.sync.down.b32	%r20|%p7, %r18, 4, 31, 1;
	shfl.sync.down.b32	%r19|%p8, %r17, 4, 31, 1;
	// begin inline asm
	mov.b64 %fd13, {%r19,%r20};
	// end inline asm
	add.f64 	%fd14, %fd12, %fd13;
	// begin inline asm
	mov.b64 {%r21,%r22}, %fd14;
	// end inline asm
	shfl.sync.down.b32	%r24|%p9, %r22, 2, 31, 1;
	shfl.sync.down.b32	%r23|%p10, %r21, 2, 31, 1;
	// begin inline asm
	mov.b64 %fd15, {%r23,%r24};
	// end inline asm
	add.f64 	%fd16, %fd14, %fd15;
	// begin inline asm
	mov.b64 {%r25,%r26}, %fd16;
	// end inline asm
	shfl.sync.down.b32	%r28|%p11, %r26, 1, 31, 1;
	shfl.sync.down.b32	%r27|%p12, %r25, 1, 31, 1;
	// begin inline asm
	mov.b64 %fd17, {%r27,%r28};
	// end inline asm
	add.f64 	%fd4, %fd16, %fd17;
	and.b32  	%r29, %r1, 31;
	setp.ne.s32 	%p13, %r29, 0;
	@%p13 bra 	$L__BB193_5;
	shr.u32 	%r30, %r1, 2;
	mov.u32 	%r31, __smem_d;
	add.s32 	%r32, %r31, %r30;
	st.shared.f64 	[%r32], %fd4;
$L__BB193_5:
	bar.sync 	0;
	setp.ne.s32 	%p14, %r1, 0;
	setp.eq.s32 	%p15, %r1, 0;
	mov.b32 	%r33, 1;
	vote.sync.ballot.b32 	%r7, %p15, %r33;
	@%p14 bra 	$L__BB193_7;
	ld.shared.f64 	%fd18, [__smem_d];
	// begin inline asm
	mov.b64 {%r34,%r35}, %fd18;
	// end inline asm
	shfl.sync.down.b32	%r37|%p17, %r35, 16, 31, %r7;
	shfl.sync.down.b32	%r36|%p18, %r34, 16, 31, %r7;
	// begin inline asm
	mov.b64 %fd19, {%r36,%r37};
	// end inline asm
	add.f64 	%fd20, %fd18, %fd19;
	// begin inline asm
	mov.b64 {%r38,%r39}, %fd20;
	// end inline asm
	shfl.sync.down.b32	%r41|%p19, %r39, 8, 31, %r7;
	shfl.sync.down.b32	%r40|%p20, %r38, 8, 31, %r7;
	// begin inline asm
	mov.b64 %fd21, {%r40,%r41};
	// end inline asm
	add.f64 	%fd22, %fd20, %fd21;
	// begin inline asm
	mov.b64 {%r42,%r43}, %fd22;
	// end inline asm
	shfl.sync.down.b32	%r45|%p21, %r43, 4, 31, %r7;
	shfl.sync.down.b32	%r44|%p22, %r42, 4, 31, %r7;
	// begin inline asm
	mov.b64 %fd23, {%r44,%r45};
	// end inline asm
	add.f64 	%fd24, %fd22, %fd23;
	// begin inline asm
	mov.b64 {%r46,%r47}, %fd24;
	// end inline asm
	shfl.sync.down.b32	%r49|%p23, %r47, 2, 31, %r7;
	shfl.sync.down.b32	%r48|%p24, %r46, 2, 31, %r7;
	// begin inline asm
	mov.b64 %fd25, {%r48,%r49};
	// end inline asm
	add.f64 	%fd26, %fd24, %fd25;
	// begin inline asm
	mov.b64 {%r50,%r51}, %fd26;
	// end inline asm
	shfl.sync.down.b32	%r53|%p25, %r51, 1, 31, %r7;
	shfl.sync.down.b32	%r52|%p26, %r50, 1, 31, %r7;
	// begin inline asm
	mov.b64 %fd27, {%r52,%r53};
	// end inline asm
	add.f64 	%fd28, %fd26, %fd27;
	cvta.to.global.u64 	%rd6, %rd3;
	mul.wide.u32 	%rd7, %r2, 8;
	add.s64 	%rd8, %rd6, %rd7;
	st.global.f64 	[%rd8], %fd28;
$L__BB193_7:
	ret;

}
	// .globl	_Z9cg_reduceIdEvPT_S1_j
.visible .entry _Z9cg_reduceIdEvPT_S1_j(
	.param .u64 .ptr .align 1 _Z9cg_reduceIdEvPT_S1_j_param_0,
	.param .u64 .ptr .align 1 _Z9cg_reduceIdEvPT_S1_j_param_1,
	.param .u32 _Z9cg_reduceIdEvPT_S1_j_param_2
)
{
	.reg .pred 	%p<18>;
	.reg .b32 	%r<48>;
	.reg .b64 	%rd<9>;
	.reg .b64 	%fd<28>;

	ld.param.u64 	%rd2, [_Z9cg_reduceIdEvPT_S1_j_param_0];
	ld.param.u64 	%rd3, [_Z9cg_reduceIdEvPT_S1_j_param_1];
	ld.param.u32 	%r11, [_Z9cg_reduceIdEvPT_S1_j_param_2];
	mov.u32 	%r12, %tid.x;
	mov.u32 	%r13, %tid.y;
	mov.u32 	%r14, %tid.z;
	mov.u32 	%r15, %ntid.x;
	mov.u32 	%r16, %ntid.y;
	mad.lo.s32 	%r17, %r14, %r16, %r13;
	mad.lo.s32 	%r1, %r17, %r15, %r12;
	mul.lo.s32 	%r18, %r15, %r16;
	mov.u32 	%r19, %ntid.z;
	mul.lo.s32 	%r47, %r18, %r19;
	mov.u32 	%r3, %ctaid.x;
	mad.lo.s32 	%r46, %r47, %r3, %r1;
	setp.ge.u32 	%p1, %r46, %r11;
	mov.f64 	%fd26, 0d0000000000000000;
	@%p1 bra 	$L__BB194_3;
	mov.u32 	%r20, %nctaid.x;
	mul.lo.s32 	%r5, %r47, %r20;
	cvta.to.global.u64 	%rd1, %rd2;
	mov.f64 	%fd26, 0d0000000000000000;
$L__BB194_2:
	mul.wide.u32 	%rd4, %r46, 8;
	add.s64 	%rd5, %rd1, %rd4;
	ld.global.f64 	%fd11, [%rd5];
	add.f64 	%fd26, %fd26, %fd11;
	add.s32 	%r46, %r46, %r5;
	setp.lt.u32 	%p2, %r46, %r11;
	@%p2 bra 	$L__BB194_2;
$L__BB194_3:
	shl.b32 	%r21, %r1, 3;
	mov.u32 	%r22, __smem_d;
	add.s32 	%r8, %r22, %r21;
	st.shared.f64 	[%r8], %fd26;
	setp.lt.u32 	%p3, %r47, 64;
	@%p3 bra 	$L__BB194_7;
$L__BB194_4:
	shr.u32 	%r10, %r47, 1;
	barrier.sync 	0;
	setp.ge.u32 	%p4, %r1, %r10;
	@%p4 bra 	$L__BB194_6;
	shl.b32 	%r23, %r10, 3;
	add.s32 	%r24, %r8, %r23;
	ld.shared.f64 	%fd12, [%r24];
	add.f64 	%fd26, %fd26, %fd12;
	st.shared.f64 	[%r8], %fd26;
$L__BB194_6:
	setp.gt.u32 	%p5, %r47, 127;
	mov.u32 	%r47, %r10;
	@%p5 bra 	$L__BB194_4;
$L__BB194_7:
	barrier.sync 	0;
	and.b32  	%r25, %r1, 2097120;
	setp.ne.s32 	%p6, %r25, 0;
	@%p6 bra 	$L__BB194_10;
	// begin inline asm
	mov.b64 {%r26,%r27}, %fd26;
	// end inline asm
	shfl.sync.bfly.b32	%r29|%p7, %r27, 16, 31, -1;
	shfl.sync.bfly.b32	%r28|%p8, %r26, 16, 31, -1;
	// begin inline asm
	mov.b64 %fd14, {%r28,%r29};
	// end inline asm
	add.f64 	%fd15, %fd26, %fd14;
	// begin inline asm
	mov.b64 {%r30,%r31}, %fd15;
	// end inline asm
	shfl.sync.bfly.b32	%r33|%p9, %r31, 8, 31, -1;
	shfl.sync.bfly.b32	%r32|%p10, %r30, 8, 31, -1;
	// begin inline asm
	mov.b64 %fd16, {%r32,%r33};
	// end inline asm
	add.f64 	%fd17, %fd15, %fd16;
	// begin inline asm
	mov.b64 {%r34,%r35}, %fd17;
	// end inline asm
	shfl.sync.bfly.b32	%r37|%p11, %r35, 4, 31, -1;
	shfl.sync.bfly.b32	%r36|%p12, %r34, 4, 31, -1;
	// begin inline asm
	mov.b64 %fd18, {%r36,%r37};
	// end inline asm
	add.f64 	%fd19, %fd17, %fd18;
	// begin inline asm
	mov.b64 {%r38,%r39}, %fd19;
	// end inline asm
	shfl.sync.bfly.b32	%r41|%p13, %r39, 2, 31, -1;
	shfl.sync.bfly.b32	%r40|%p14, %r38, 2, 31, -1;
	// begin inline asm
	mov.b64 %fd20, {%r40,%r41};
	// end inline asm
	add.f64 	%fd21, %fd19, %fd20;
	// begin inline asm
	mov.b64 {%r42,%r43}, %fd21;
	// end inline asm
	shfl.sync.bfly.b32	%r45|%p15, %r43, 1, 31, -1;
	shfl.sync.bfly.b32	%r44|%p16, %r42, 1, 31, -1;
	// begin inline asm
	mov.b64 %fd22, {%r44,%r45};
	// end inline asm
	add.f64 	%fd8, %fd21, %fd22;
	setp.ne.s32 	%p17, %r1, 0;
	@%p17 bra 	$L__BB194_10;
	cvta.to.global.u64 	%rd6, %rd3;
	mul.wide.u32 	%rd7, %r3, 8;
	add.s64 	%rd8, %rd6, %rd7;
	st.global.f64 	[%rd8], %fd8;
$L__BB194_10:
	ret;

}


// ===== COMPILED SASS (sm_100) =====

	.target	sm_100

	.elftype	@"ET_EXEC"


//--------------------- .note.nv.tkinfo           --------------------------
	.section	.note.nv.tkinfo,"",@"SHT_NOTE"
	.sectionflags	@"SHF_NOTE_NV_TKINFO"
	.tkinfo
        /*0018*/ 	.word	0x00000002
        /*0030*/ 	.string	""
        /*0030*/ 	.string	"ptxas"
        /*0030*/ 	.string	"Cuda compilation tools, release 13.0, V13.0.88"
        /*0030*/ 	.string	"Build cuda_13.0.r13.0/compiler.36424714_0"
        /*0030*/ 	.string	"-arch sm_100 -m 64 "



//--------------------- .note.nv.cuinfo           --------------------------
	.section	.note.nv.cuinfo,"",@"SHT_NOTE"
	.sectionflags	@"SHF_NOTE_NV_CUINFO"
        /*0018*/ 	.short	0x0002
        /*001a*/ 	.short	0x0064
        /*001c*/ 	.short	0x0082
	.zero		2


//--------------------- .nv.info                  --------------------------
	.section	.nv.info,"",@"SHT_CUDA_INFO"
	.align	4


	//----- nvinfo : EIATTR_REGCOUNT
	.align		4
        /*0000*/ 	.byte	0x04, 0x2f
        /*0002*/ 	.short	(.L_11 - .L_10)
	.align		4
.L_10:
        /*0004*/ 	.word	index@(_Z7reduce0IiEvPT_S1_j)
        /*0008*/ 	.word	0x0000000b


	//----- nvinfo : EIATTR_FRAME_SIZE
	.align		4
.L_11:
        /*000c*/ 	.byte	0x04, 0x11
        /*000e*/ 	.short	(.L_13 - .L_12)
	.align		4
.L_12:
        /*0010*/ 	.word	index@(_Z7reduce0IiEvPT_S1_j)
        /*0014*/ 	.word	0x00000000


	//----- nvinfo : EIATTR_REGCOUNT
	.align		4
.L_13:
        /*0018*/ 	.byte	0x04, 0x2f
        /*001a*/ 	.short	(.L_15 - .L_14)
	.align		4
.L_14:
        /*001c*/ 	.word	index@(_Z7reduce1IiEvPT_S1_j)
        /*0020*/ 	.word	0x0000000a


	//----- nvinfo : EIATTR_FRAME_SIZE
	.align		4
.L_15:
        /*0024*/ 	.byte	0x04, 0x11
        /*0026*/ 	.short	(.L_17 - .L_16)
	.align		4
.L_16:
        /*0028*/ 	.word	index@(_Z7reduce1IiEvPT_S1_j)
        /*002c*/ 	.word	0x00000000


	//----- nvinfo : EIATTR_REGCOUNT
	.align		4
.L_17:
        /*0030*/ 	.byte	0x04, 0x2f
        /*0032*/ 	.short	(.L_19 - .L_18)
	.align		4
.L_18:
        /*0034*/ 	.word	index@(_Z7reduce2IiEvPT_S1_j)
        /*0038*/ 	.word	0x0000000b


	//----- nvinfo : EIATTR_FRAME_SIZE
	.align		4
.L_19:
        /*003c*/ 	.byte	0x04, 0x11
        /*003e*/ 	.short	(.L_21 - .L_20)
	.align		4
.L_20:
        /*0040*/ 	.word	index@(_Z7reduce2IiEvPT_S1_j)
        /*0044*/ 	.word	0x00000000


	//----- nvinfo : EIATTR_REGCOUNT
	.align		4
.L_21:
        /*0048*/ 	.byte	0x04, 0x2f
        /*004a*/ 	.short	(.L_23 - .L_22)
	.align		4
.L_22:
        /*004c*/ 	.word	index@(_Z7reduce3IiEvPT_S1_j)
        /*0050*/ 	.word	0x00000010


	//----- nvinfo : EIATTR_FRAME_SIZE
	.align		4
.L_23:
        /*0054*/ 	.byte	0x04, 0x11
        /*0056*/ 	.short	(.L_25 - .L_24)
	.align		4
.L_24:
        /*0058*/ 	.word	index@(_Z7reduce3IiEvPT_S1_j)
        /*005c*/ 	.word	0x00000000


	//----- nvinfo : EIATTR_REGCOUNT
	.align		4
.L_25:
        /*0060*/ 	.byte	0x04, 0x2f
        /*0062*/ 	.short	(.L_27 - .L_26)
	.align		4
.L_26:
        /*0064*/ 	.word	index@(_Z7reduce4IiLj512EEvPT_S1_j)
        /*0068*/ 	.word	0x0000000f


	//----- nvinfo : EIATTR_FRAME_SIZE
	.align		4
.L_27:
        /*006c*/ 	.byte	0x04, 0x11
        /*006e*/ 	.short	(.L_29 - .L_28)
	.align		4
.L_28:
        /*0070*/ 	.word	index@(_Z7reduce4IiLj512EEvPT_S1_j)
        /*0074*/ 	.word	0x00000000


	//----- nvinfo : EIATTR_REGCOUNT
	.align		4
.L_29:
        /*0078*/ 	.byte	0x04, 0x2f
        /*007a*/ 	.short	(.L_31 - .L_30)
	.align		4
.L_30:
        /*007c*/ 	.word	index@(_Z7reduce4IiLj256EEvPT_S1_j)
        /*0080*/ 	.word	0x0000000f


	//----- nvinfo : EIATTR_FRAME_SIZE
	.align		4
.L_31:
        /*0084*/ 	.byte	0x04, 0x11
        /*0086*/ 	.short	(.L_33 - .L_32)
	.align		4
.L_32:
        /*0088*/ 	.word	index@(_Z7reduce4IiLj256EEvPT_S1_j)
        /*008c*/ 	.word	0x00000000


	//----- nvinfo : EIATTR_REGCOUNT
	.align		4
.L_33:
        /*0090*/ 	.byte	0x04, 0x2f
        /*0092*/ 	.short	(.L_35 - .L_34)
	.align		4
.L_34:
        /*0094*/ 	.word	index@(_Z7reduce4IiLj128EEvPT_S1_j)
        /*0098*/ 	.word	0x0000000f


	//----- nvinfo : EIATTR_FRAME_SIZE
	.align		4
.L_35:
        /*009c*/ 	.byte	0x04, 0x11
        /*009e*/ 	.short	(.L_37 - .L_36)
	.align		4
.L_36:
        /*00a0*/ 	.word	index@(_Z7reduce4IiLj128EEvPT_S1_j)
        /*00a4*/ 	.word	0x00000000


	//----- nvinfo : EIATTR_REGCOUNT
	.align		4
.L_37:
        /*00a8*/ 	.byte	0x04, 0x2f
        /*00aa*/ 	.short	(.L_39 - .L_38)
	.align		4
.L_38:
        /*00ac*/ 	.word	index@(_Z7reduce4IiLj64EEvPT_S1_j)
        /*00b0*/ 	.word	0x0000000f


	//----- nvinfo : EIATTR_FRAME_SIZE
	.align		4
.L_39:
        /*00b4*/ 	.byte	0x04, 0x11
        /*00b6*/ 	.short	(.L_41 - .L_40)
	.align		4
.L_40:
        /*00b8*/ 	.word	index@(_Z7reduce4IiLj64EEvPT_S1_j)
        /*00bc*/ 	.word	0x00000000


	//----- nvinfo : EIATTR_REGCOUNT
	.align		4
.L_41:
        /*00c0*/ 	.byte	0x04, 0x2f
        /*00c2*/ 	.short	(.L_43 - .L_42)
	.align		4
.L_42:
        /*00c4*/ 	.word	index@(_Z7reduce4IiLj32EEvPT_S1_j)
        /*00c8*/ 	.word	0x0000000f


	//----- nvinfo : EIATTR_FRAME_SIZE
	.align		4
.L_43:
        /*00cc*/ 	.byte	0x04, 0x11
        /*00ce*/ 	.short	(.L_45 - .L_44)
	.align		4
.L_44:
        /*00d0*/ 	.word	index@(_Z7reduce4IiLj32EEvPT_S1_j)
        /*00d4*/ 	.word	0x00000000


	//----- nvinfo : EIATTR_REGCOUNT
	.align		4
.L_45:
        /*00d8*/ 	.byte	0x04, 0x2f
        /*00da*/ 	.short	(.L_47 - .L_46)
	.align		4
.L_46:
        /*00dc*/ 	.word	index@(_Z7reduce4IiLj16EEvPT_S1_j)
        /*00e0*/ 	.word	0x0000000f


	//----- nvinfo : EIATTR_FRAME_SIZE
	.align		4
.L_47:
        /*00e4*/ 	.byte	0x04, 0x11
        /*00e6*/ 	.short	(.L_49 - .L_48)
	.align		4
.L_48:
        /*00e8*/ 	.word	index@(_Z7reduce4IiLj16EEvPT_S1_j)
        /*00ec*/ 	.word	0x00000000


	//----- nvinfo : EIATTR_REGCOUNT
	.align		4
.L_49:
        /*00f0*/ 	.byte	0x04, 0x2f
        /*00f2*/ 	.short	(.L_51 - .L_50)
	.align		4
.L_50:
        /*00f4*/ 	.word	index@(_Z7reduce4IiLj8EEvPT_S1_j)
        /*00f8*/ 	.word	0x0000000f


	//----- nvinfo : EIATTR_FRAME_SIZE
	.align		4
.L_51:
        /*00fc*/ 	.byte	0x04, 0x11
        /*00fe*/ 	.short	(.L_53 - .L_52)
	.align		4
.L_52:
        /*0100*/ 	.word	index@(_Z7reduce4IiLj8EEvPT_S1_j)
        /*0104*/ 	.word	0x00000000


	//----- nvinfo : EIATTR_REGCOUNT
	.align		4
.L_53:
        /*0108*/ 	.byte	0x04, 0x2f
        /*010a*/ 	.short	(.L_55 - .L_54)
	.align		4
.L_54:
        /*010c*/ 	.word	index@(_Z7reduce4IiLj4EEvPT_S1_j)
        /*0110*/ 	.word	0x0000000f


	//----- nvinfo : EIATTR_FRAME_SIZE
	.align		4
.L_55:
        /*0114*/ 	.byte	0x04, 0x11
        /*0116*/ 	.short	(.L_57 - .L_56)
	.align		4
.L_56:
        /*0118*/ 	.word	index@(_Z7reduce4IiLj4EEvPT_S1_j)
        /*011c*/ 	.word	0x00000000


	//----- nvinfo : EIATTR_REGCOUNT
	.align		4
.L_57:
        /*0120*/ 	.byte	0x04, 0x2f
        /*0122*/ 	.short	(.L_59 - .L_58)
	.align		4
.L_58:
        /*0124*/ 	.word	index@(_Z7reduce4IiLj2EEvPT_S1_j)
        /*0128*/ 	.word	0x0000000f


	//----- nvinfo : EIATTR_FRAME_SIZE
	.align		4
.L_59:
        /*012c*/ 	.byte	0x04, 0x11
        /*012e*/ 	.short	(.L_61 - .L_60)
	.align		4
.L_60:
        /*0130*/ 	.word	index@(_Z7reduce4IiLj2EEvPT_S1_j)
        /*0134*/ 	.word	0x00000000


	//----- nvinfo : EIATTR_REGCOUNT
	.align		4
.L_61:
        /*0138*/ 	.byte	0x04, 0x2f
        /*013a*/ 	.short	(.L_63 - .L_62)
	.align		4
.L_62:
        /*013c*/ 	.word	index@(_Z7reduce4IiLj1EEvPT_S1_j)
        /*0140*/ 	.word	0x0000000f


	//----- nvinfo : EIATTR_FRAME_SIZE
	.align		4
.L_63:
        /*0144*/ 	.byte	0x04, 0x11
        /*0146*/ 	.short	(.L_65 - .L_64)
	.align		4
.L_64:
        /*0148*/ 	.word	index@(_Z7reduce4IiLj1EEvPT_S1_j)
        /*014c*/ 	.word	0x00000000


	//----- nvinfo : EIATTR_REGCOUNT
	.align		4
.L_65:
        /*0150*/ 	.byte	0x04, 0x2f
        /*0152*/ 	.short	(.L_67 - .L_66)
	.align		4
.L_66:
        /*0154*/ 	.word	index@(_Z7reduce5IiLj512EEvPT_S1_j)
        /*0158*/ 	.word	0x0000000f


	//----- nvinfo : EIATTR_FRAME_SIZE
	.align		4
.L_67:
        /*015c*/ 	.byte	0x04, 0x11
        /*015e*/ 	.short	(.L_69 - .L_68)
	.align		4
.L_68:
        /*0160*/ 	.word	index@(_Z7reduce5IiLj512EEvPT_S1_j)
        /*0164*/ 	.word	0x00000000


	//----- nvinfo : EIATTR_REGCOUNT
	.align		4
.L_69:
        /*0168*/ 	.byte	0x04, 0x2f
        /*016a*/ 	.short	(.L_71 - .L_70)
	.align		4
.L_70:
        /*016c*/ 	.word	index@(_Z7reduce5IiLj256EEvPT_S1_j)
        /*0170*/ 	.word	0x0000000f


	//----- nvinfo : EIATTR_FRAME_SIZE
	.align		4
.L_71:
        /*0174*/ 	.byte	0x04, 0x11
        /*0176*/ 	.short	(.L_73 - .L_72)
	.align		4
.L_72:
        /*0178*/ 	.word	index@(_Z7reduce5IiLj256EEvPT_S1_j)
        /*017c*/ 	.word	0x00000000


	//----- nvinfo : EIATTR_REGCOUNT
	.align		4
.L_73:
        /*0180*/ 	.byte	0x04, 0x2f
        /*0182*/ 	.short	(.L_75 - .L_74)
	.align		4
.L_74:
        /*0184*/ 	.word	index@(_Z7reduce5IiLj128EEvPT_S1_j)
        /*0188*/ 	.word	0x0000000f


	//----- nvinfo : EIATTR_FRAME_SIZE
	.align		4
.L_75:
        /*018c*/ 	.byte	0x04, 0x11
        /*018e*/ 	.short	(.L_77 - .L_76)
	.align		4
.L_76:
        /*0190*/ 	.word	index@(_Z7reduce5IiLj128EEvPT_S1_j)
        /*0194*/ 	.word	0x00000000


	//----- nvinfo : EIATTR_REGCOUNT
	.align		4
.L_77:
        /*0198*/ 	.byte	0x04, 0x2f
        /*019a*/ 	.short	(.L_79 - .L_78)
	.align		4
.L_78:
        /*019c*/ 	.word	index@(_Z7reduce5IiLj64EEvPT_S1_j)
        /*01a0*/ 	.word	0x0000000f


	//----- nvinfo : EIATTR_FRAME_SIZE
	.align		4
.L_79:
        /*01a4*/ 	.byte	0x04, 0x11
        /*01a6*/ 	.short	(.L_81 - .L_80)
	.align		4
.L_80:
        /*01a8*/ 	.word	index@(_Z7reduce5IiLj64EEvPT_S1_j)
        /*01ac*/ 	.word	0x00000000


	//----- nvinfo : EIATTR_REGCOUNT
	.align		4
.L_81:
        /*01b0*/ 	.byte	0x04, 0x2f
        /*01b2*/ 	.short	(.L_83 - .L_82)
	.align		4
.L_82:
        /*01b4*/ 	.word	index@(_Z7reduce5IiLj32EEvPT_S1_j)
        /*01b8*/ 	.word	0x0000000f


	//----- nvinfo : EIATTR_FRAME_SIZE
	.align		4
.L_83:
        /*01bc*/ 	.byte	0x04, 0x11
        /*01be*/ 	.short	(.L_85 - .L_84)
	.align		4
.L_84:
        /*01c0*/ 	.word	index@(_Z7reduce5IiLj32EEvPT_S1_j)
        /*01c4*/ 	.word	0x00000000


	//----- nvinfo : EIATTR_REGCOUNT
	.align		4
.L_85:
        /*01c8*/ 	.byte	0x04, 0x2f
        /*01ca*/ 	.short	(.L_87 - .L_86)
	.align		4
.L_86:
        /*01cc*/ 	.word	index@(_Z7reduce5IiLj16EEvPT_S1_j)
        /*01d0*/ 	.word	0x0000000f


	//----- nvinfo : EIATTR_FRAME_SIZE
	.align		4
.L_87:
        /*01d4*/ 	.byte	0x04, 0x11
        /*01d6*/ 	.short	(.L_89 - .L_88)
	.align		4
.L_88:
        /*01d8*/ 	.word	index@(_Z7reduce5IiLj16EEvPT_S1_j)
        /*01dc*/ 	.word	0x00000000


	//----- nvinfo : EIATTR_REGCOUNT
	.align		4
.L_89:
        /*01e0*/ 	.byte	0x04, 0x2f
        /*01e2*/ 	.short	(.L_91 - .L_90)
	.align		4
.L_90:
        /*01e4*/ 	.word	index@(_Z7reduce5IiLj8EEvPT_S1_j)
        /*01e8*/ 	.word	0x0000000f


	//----- nvinfo : EIATTR_FRAME_SIZE
	.align		4
.L_91:
        /*01ec*/ 	.byte	0x04, 0x11
        /*01ee*/ 	.short	(.L_93 - .L_92)
	.align		4
.L_92:
        /*01f0*/ 	.word	index@(_Z7reduce5IiLj8EEvPT_S1_j)
        /*01f4*/ 	.word	0x00000000


	//----- nvinfo : EIATTR_REGCOUNT
	.align		4
.L_93:
        /*01f8*/ 	.byte	0x04, 0x2f
        /*01fa*/ 	.short	(.L_95 - .L_94)
	.align		4
.L_94:
        /*01fc*/ 	.word	index@(_Z7reduce5IiLj4EEvPT_S1_j)
        /*0200*/ 	.word	0x0000000f


	//----- nvinfo : EIATTR_FRAME_SIZE
	.align		4
.L_95:
        /*0204*/ 	.byte	0x04, 0x11
        /*0206*/ 	.short	(.L_97 - .L_96)
	.align		4
.L_96:
        /*0208*/ 	.word	index@(_Z7reduce5IiLj4EEvPT_S1_j)
        /*020c*/ 	.word	0x00000000


	//----- nvinfo : EIATTR_REGCOUNT
	.align		4
.L_97:
        /*0210*/ 	.byte	0x04, 0x2f
        /*0212*/ 	.short	(.L_99 - .L_98)
	.align		4
.L_98:
        /*0214*/ 	.word	index@(_Z7reduce5IiLj2EEvPT_S1_j)
        /*0218*/ 	.word	0x0000000f


	//----- nvinfo : EIATTR_FRAME_SIZE
	.align		4
.L_99:
        /*021c*/ 	.byte	0x04, 0x11
        /*021e*/ 	.short	(.L_101 - .L_100)
	.align		4
.L_100:
        /*0220*/ 	.word	index@(_Z7reduce5IiLj2EEvPT_S1_j)
        /*0224*/ 	.word	0x00000000


	//----- nvinfo : EIATTR_REGCOUNT
	.align		4
.L_101:
        /*0228*/ 	.byte	0x04, 0x2f
        /*022a*/ 	.short	(.L_103 - .L_102)
	.align		4
.L_102:
        /*022c*/ 	.word	index@(_Z7reduce5IiLj1EEvPT_S1_j)
        /*0230*/ 	.word	0x0000000f


	//----- nvinfo : EIATTR_FRAME_SIZE
	.align		4
.L_103:
        /*0234*/ 	.byte	0x04, 0x11
        /*0236*/ 	.short	(.L_105 - .L_104)
	.align		4
.L_104:
        /*0238*/ 	.word	index@(_Z7reduce5IiLj1EEvPT_S1_j)
        /*023c*/ 	.word	0x00000000


	//----- nvinfo : EIATTR_REGCOUNT
	.align		4
.L_105:
        /*0240*/ 	.byte	0x04, 0x2f
        /*0242*/ 	.short	(.L_107 - .L_106)
	.align		4
.L_106:
        /*0244*/ 	.word	index@(_Z7reduce6IiLj512ELb1EEvPT_S1_j)
        /*0248*/ 	.word	0x00000010


	//----- nvinfo : EIATTR_FRAME_SIZE
	.align		4
.L_107:
        /*024c*/ 	.byte	0x04, 0x11
        /*024e*/ 	.short	(.L_109 - .L_108)
	.align		4
.L_108:
        /*0250*/ 	.word	index@(_Z7reduce6IiLj512ELb1EEvPT_S1_j)
        /*0254*/ 	.word	0x00000000


	//----- nvinfo : EIATTR_REGCOUNT
	.align		4
.L_109:
        /*0258*/ 	.byte	0x04, 0x2f
        /*025a*/ 	.short	(.L_111 - .L_110)
	.align		4
.L_110:
        /*025c*/ 	.word	index@(_Z7reduce6IiLj256ELb1EEvPT_S1_j)
        /*0260*/ 	.word	0x00000010


	//----- nvinfo : EIATTR_FRAME_SIZE
	.align		4
.L_111:
        /*0264*/ 	.byte	0x04, 0x11
        /*0266*/ 	.short	(.L_113 - .L_112)
	.align		4
.L_112:
        /*0268*/ 	.word	index@(_Z7reduce6IiLj256ELb1EEvPT_S1_j)
        /*026c*/ 	.word	0x00000000


	//----- nvinfo : EIATTR_REGCOUNT
	.align		4
.L_113:
        /*0270*/ 	.byte	0x04, 0x2f
        /*0272*/ 	.short	(.L_115 - .L_114)
	.align		4
.L_114:
        /*0274*/ 	.word	index@(_Z7reduce6IiLj128ELb1EEvPT_S1_j)
        /*0278*/ 	.word	0x00000010


	//----- nvinfo : EIATTR_FRAME_SIZE
	.align		4
.L_115:
        /*027c*/ 	.byte	0x04, 0x11
        /*027e*/ 	.short	(.L_117 - .L_116)
	.align		4
.L_116:
        /*0280*/ 	.word	index@(_Z7reduce6IiLj128ELb1EEvPT_S1_j)
        /*0284*/ 	.word	0x00000000


	//----- nvinfo : EIATTR_REGCOUNT
	.align		4
.L_117:
        /*0288*/ 	.byte	0x04, 0x2f
        /*028a*/ 	.short	(.L_119 - .L_118)
	.align		4
.L_118:
        /*028c*/ 	.word	index@(_Z7reduce6IiLj64ELb1EEvPT_S1_j)
        /*0290*/ 	.word	0x00000010


	//----- nvinfo : EIATTR_FRAME_SIZE
	.align		4
.L_119:
        /*0294*/ 	.byte	0x04, 0x11
        /*0296*/ 	.short	(.L_121 - .L_120)
	.align		4
.L_120:
        /*0298*/ 	.word	index@(_Z7reduce6IiLj64ELb1EEvPT_S1_j)
        /*029c*/ 	.word	0x00000000


	//----- nvinfo : EIATTR_REGCOUNT
	.align		4
.L_121:
        /*02a0*/ 	.byte	0x04, 0x2f
        /*02a2*/ 	.short	(.L_123 - .L_122)
	.align		4
.L_122:
        /*02a4*/ 	.word	index@(_Z7reduce6IiLj32ELb1EEvPT_S1_j)
        /*02a8*/ 	.word	0x0000000f


	//----- nvinfo : EIATTR_FRAME_SIZE
	.align		4
.L_123:
        /*02ac*/ 	.byte	0x04, 0x11
        /*02ae*/ 	.short	(.L_125 - .L_124)
	.align		4
.L_124:
        /*02b0*/ 	.word	index@(_Z7reduce6IiLj32ELb1EEvPT_S1_j)
        /*02b4*/ 	.word	0x00000000


	//----- nvinfo : EIATTR_REGCOUNT
	.align		4
.L_125:
        /*02b8*/ 	.byte	0x04, 0x2f
        /*02ba*/ 	.short	(.L_127 - .L_126)
	.align		4
.L_126:
        /*02bc*/ 	.word	index@(_Z7reduce6IiLj16ELb1EEvPT_S1_j)
        /*02c0*/ 	.word	0x0000000f


	//----- nvinfo : EIATTR_FRAME_SIZE
	.align		4
.L_127:
        /*02c4*/ 	.byte	0x04, 0x11
        /*02c6*/ 	.short	(.L_129 - .L_128)
	.align		4
.L_128:
        /*02c8*/ 	.word	index@(_Z7reduce6IiLj16ELb1EEvPT_S1_j)
        /*02cc*/ 	.word	0x00000000


	//----- nvinfo : EIATTR_REGCOUNT
	.align		4
.L_129:
        /*02d0*/ 	.byte	0x04, 0x2f
        /*02d2*/ 	.short	(.L_131 - .L_130)
	.align		4
.L_130:
        /*02d4*/ 	.word	index@(_Z7reduce6IiLj8ELb1EEvPT_S1_j)
        /*02d8*/ 	.word	0x0000000f


	//----- nvinfo : EIATTR_FRAME_SIZE
	.align		4
.L_131:
        /*02dc*/ 	.byte	0x04, 0x11
        /*02de*/ 	.short	(.L_133 - .L_132)
	.align		4
.L_132:
        /*02e0*/ 	.word	index@(_Z7reduce6IiLj8ELb1EEvPT_S1_j)
        /*02e4*/ 	.word	0x00000000


	//----- nvinfo : EIATTR_REGCOUNT
	.align		4
.L_133:
        /*02e8*/ 	.byte	0x04, 0x2f
        /*02ea*/ 	.short	(.L_135 - .L_134)
	.align		4
.L_134:
        /*02ec*/ 	.word	index@(_Z7reduce6IiLj4ELb1EEvPT_S1_j)
        /*02f0*/ 	.word	0x0000000f


	//----- nvinfo : EIATTR_FRAME_SIZE
	.align		4
.L_135:
        /*02f4*/ 	.byte	0x04, 0x11
        /*02f6*/ 	.short	(.L_137 - .L_136)
	.align		4
.L_136:
        /*02f8*/ 	.word	index@(_Z7reduce6IiLj4ELb1EEvPT_S1_j)
        /*02fc*/ 	.word	0x00000000


	//----- nvinfo : EIATTR_REGCOUNT
	.align		4
.L_137:
        /*0300*/ 	.byte	0x04, 0x2f
        /*0302*/ 	.short	(.L_139 - .L_138)
	.align		4
.L_138:
        /*0304*/ 	.word	index@(_Z7reduce6IiLj2ELb1EEvPT_S1_j)
        /*0308*/ 	.word	0x0000000f


	//----- nvinfo : EIATTR_FRAME_SIZE
	.align		4
.L_139:
        /*030c*/ 	.byte	0x04, 0x11
        /*030e*/ 	.short	(.L_141 - .L_140)
	.align		4
.L_140:
        /*0310*/ 	.word	index@(_Z7reduce6IiLj2ELb1EEvPT_S1_j)
        /*0314*/ 	.word	0x00000000


	//----- nvinfo : EIATTR_REGCOUNT
	.align		4
.L_141:
        /*0318*/ 	.byte	0x04, 0x2f
        /*031a*/ 	.short	(.L_143 - .L_142)
	.align		4
.L_142:
        /*031c*/ 	.word	index@(_Z7reduce6IiLj1ELb1EEvPT_S1_j)
        /*0320*/ 	.word	0x00000010


	//----- nvinfo : EIATTR_FRAME_SIZE
	.align		4
.L_143:
        /*0324*/ 	.byte	0x04, 0x11
        /*0326*/ 	.short	(.L_145 - .L_144)
	.align		4
.L_144:
        /*0328*/ 	.word	index@(_Z7reduce6IiLj1ELb1EEvPT_S1_j)
        /*032c*/ 	.word	0x00000000


	//----- nvinfo : EIATTR_REGCOUNT
	.align		4
.L_145:
        /*0330*/ 	.byte	0x04, 0x2f
        /*0332*/ 	.short	(.L_147 - .L_146)
	.align		4
.L_146:
        /*0334*/ 	.word	index@(_Z7reduce6IiLj512ELb0EEvPT_S1_j)
        /*0338*/ 	.word	0x0000000f


	//----- nvinfo : EIATTR_FRAME_SIZE
	.align		4
.L_147:
        /*033c*/ 	.byte	0x04, 0x11
        /*033e*/ 	.short	(.L_149 - .L_148)
	.align		4
.L_148:
        /*0340*/ 	.word	index@(_Z7reduce6IiLj512ELb0EEvPT_S1_j)
        /*0344*/ 	.word	0x00000000


	//----- nvinfo : EIATTR_REGCOUNT
	.align		4
.L_149:
        /*0348*/ 	.byte	0x04, 0x2f
        /*034a*/ 	.short	(.L_151 - .L_150)
	.align		4
.L_150:
        /*034c*/ 	.word	index@(_Z7reduce6IiLj256ELb0EEvPT_S1_j)
        /*0350*/ 	.word	0x0000000f


	//----- nvinfo : EIATTR_FRAME_SIZE
	.align		4
.L_151:
        /*0354*/ 	.byte	0x04, 0x11
        /*0356*/ 	.short	(.L_153 - .L_152)
	.align		4
.L_152:
        /*0358*/ 	.word	index@(_Z7reduce6IiLj256ELb0EEvPT_S1_j)
        /*035c*/ 	.word	0x00000000


	//----- nvinfo : EIATTR_REGCOUNT
	.align		4
.L_153:
        /*0360*/ 	.byte	0x04, 0x2f
        /*0362*/ 	.short	(.L_155 - .L_154)
	.align		4
.L_154:
        /*0364*/ 	.word	index@(_Z7reduce6IiLj128ELb0EEvPT_S1_j)
        /*0368*/ 	.word	0x0000000f


	//----- nvinfo : EIATTR_FRAME_SIZE
	.align		4
.L_155:
        /*036c*/ 	.byte	0x04, 0x11
        /*036e*/ 	.short	(.L_157 - .L_156)
	.align		4
.L_156:
        /*0370*/ 	.word	index@(_Z7reduce6IiLj128ELb0EEvPT_S1_j)
        /*0374*/ 	.word	0x00000000


	//----- nvinfo : EIATTR_REGCOUNT
	.align		4
.L_157:
        /*0378*/ 	.byte	0x04, 0x2f
        /*037a*/ 	.short	(.L_159 - .L_158)
	.align		4
.L_158:
        /*037c*/ 	.word	index@(_Z7reduce6IiLj64ELb0EEvPT_S1_j)
        /*0380*/ 	.word	0x0000000f


	//----- nvinfo : EIATTR_FRAME_SIZE
	.align		4
.L_159:
        /*0384*/ 	.byte	0x04, 0x11
        /*0386*/ 	.short	(.L_161 - .L_160)
	.align		4
.L_160:
        /*0388*/ 	.word	index@(_Z7reduce6IiLj64ELb0EEvPT_S1_j)
        /*038c*/ 	.word	0x00000000


	//----- nvinfo : EIATTR_REGCOUNT
	.align		4
.L_161:
        /*0390*/ 	.byte	0x04, 0x2f
        /*0392*/ 	.short	(.L_163 - .L_162)
	.align		4
.L_162:
        /*0394*/ 	.word	index@(_Z7reduce6IiLj32ELb0EEvPT_S1_j)
        /*0398*/ 	.word	0x0000000f


	//----- nvinfo : EIATTR_FRAME_SIZE
	.align		4
.L_163:
        /*039c*/ 	.byte	0x04, 0x11
        /*039e*/ 	.short	(.L_165 - .L_164)
	.align		4
.L_164:
        /*03a0*/ 	.word	index@(_Z7reduce6IiLj32ELb0EEvPT_S1_j)
        /*03a4*/ 	.word	0x00000000


	//----- nvinfo : EIATTR_REGCOUNT
	.align		4
.L_165:
        /*03a8*/ 	.byte	0x04, 0x2f
        /*03aa*/ 	.short	(.L_167 - .L_166)
	.align		4
.L_166:
        /*03ac*/ 	.word	index@(_Z7reduce6IiLj16ELb0EEvPT_S1_j)
        /*03b0*/ 	.word	0x0000000f


	//----- nvinfo : EIATTR_FRAME_SIZE
	.align		4
.L_167:
        /*03b4*/ 	.byte	0x04, 0x11
        /*03b6*/ 	.short	(.L_169 - .L_168)
	.align		4
.L_168:
        /*03b8*/ 	.word	index@(_Z7reduce6IiLj16ELb0EEvPT_S1_j)
        /*03bc*/ 	.word	0x00000000


	//----- nvinfo : EIATTR_REGCOUNT
	.align		4
.L_169:
        /*03c0*/ 	.byte	0x04, 0x2f
        /*03c2*/ 	.short	(.L_171 - .L_170)
	.align		4
.L_170:
        /*03c4*/ 	.word	index@(_Z7reduce6IiLj8ELb0EEvPT_S1_j)
        /*03c8*/ 	.word	0x0000000f


	//----- nvinfo : EIATTR_FRAME_SIZE
	.align		4
.L_171:
        /*03cc*/ 	.byte	0x04, 0x11
        /*03ce*/ 	.short	(.L_173 - .L_172)
	.align		4
.L_172:
        /*03d0*/ 	.word	index@(_Z7reduce6IiLj8ELb0EEvPT_S1_j)
        /*03d4*/ 	.word	0x00000000


	//----- nvinfo : EIATTR_REGCOUNT
	.align		4
.L_173:
        /*03d8*/ 	.byte	0x04, 0x2f
        /*03da*/ 	.short	(.L_175 - .L_174)
	.align		4
.L_174:
        /*03dc*/ 	.word	index@(_Z7reduce6IiLj4ELb0EEvPT_S1_j)
        /*03e0*/ 	.word	0x0000000f


	//----- nvinfo : EIATTR_FRAME_SIZE
	.align		4
.L_175:
        /*03e4*/ 	.byte	0x04, 0x11
        /*03e6*/ 	.short	(.L_177 - .L_176)
	.align		4
.L_176:
        /*03e8*/ 	.word	index@(_Z7reduce6IiLj4ELb0EEvPT_S1_j)
        /*03ec*/ 	.word	0x00000000


	//----- nvinfo : EIATTR_REGCOUNT
	.align		4
.L_177:
        /*03f0*/ 	.byte	0x04, 0x2f
        /*03f2*/ 	.short	(.L_179 - .L_178)
	.align		4
.L_178:
        /*03f4*/ 	.word	index@(_Z7reduce6IiLj2ELb0EEvPT_S1_j)
        /*03f8*/ 	.word	0x0000000f


	//----- nvinfo : EIATTR_FRAME_SIZE
	.align		4
.L_179:
        /*03fc*/ 	.byte	0x04, 0x11
        /*03fe*/ 	.short	(.L_181 - .L_180)
	.align		4
.L_180:
        /*0400*/ 	.word	index@(_Z7reduce6IiLj2ELb0EEvPT_S1_j)
        /*0404*/ 	.word	0x00000000


	//----- nvinfo : EIATTR_REGCOUNT
	.align		4
.L_181:
        /*0408*/ 	.byte	0x04, 0x2f
        /*040a*/ 	.short	(.L_183 - .L_182)
	.align		4
.L_182:
        /*040c*/ 	.word	index@(_Z7reduce6IiLj1ELb0EEvPT_S1_j)
        /*0410*/ 	.word	0x0000000f


	//----- nvinfo : EIATTR_FRAME_SIZE
	.align		4
.L_183:
        /*0414*/ 	.byte	0x04, 0x11
        /*0416*/ 	.short	(.L_185 - .L_184)
	.align		4
.L_184:
        /*0418*/ 	.word	index@(_Z7reduce6IiLj1ELb0EEvPT_S1_j)
        /*041c*/ 	.word	0x00000000


	//----- nvinfo : EIATTR_REGCOUNT
	.align		4
.L_185:
        /*0420*/ 	.byte	0x04, 0x2f
        /*0422*/ 	.short	(.L_187 - .L_186)
	.align		4
.L_186:
        /*0424*/ 	.word	index@(_Z7reduce7IiLj512ELb1EEvPKT_PS0_j)
        /*0428*/ 	.word	0x00000012


	//----- nvinfo : EIATTR_FRAME_SIZE
	.align		4
.L_187:
        /*042c*/ 	.byte	0x04, 0x11
        /*042e*/ 	.short	(.L_189 - .L_188)
	.align		4
.L_188:
        /*0430*/ 	.word	index@(_Z7reduce7IiLj512ELb1EEvPKT_PS0_j)
        /*0434*/ 	.word	0x00000000


	//----- nvinfo : EIATTR_REGCOUNT
	.align		4
.L_189:
        /*0438*/ 	.byte	0x04, 0x2f
        /*043a*/ 	.short	(.L_191 - .L_190)
	.align		4
.L_190:
        /*043c*/ 	.word	index@(_Z7reduce7IiLj256ELb1EEvPKT_PS0_j)
        /*0440*/ 	.word	0x00000010


	//----- nvinfo : EIATTR_FRAME_SIZE
	.align		4
.L_191:
        /*0444*/ 	.byte	0x04, 0x11
        /*0446*/ 	.short	(.L_193 - .L_192)
	.align		4
.L_192:
        /*0448*/ 	.word	index@(_Z7reduce7IiLj256ELb1EEvPKT_PS0_j)
        /*044c*/ 	.word	0x00000000


	//----- nvinfo : EIATTR_REGCOUNT
	.align		4
.L_193:
        /*0450*/ 	.byte	0x04, 0x2f
        /*0452*/ 	.short	(.L_195 - .L_194)
	.align		4
.L_194:
        /*0454*/ 	.word	index@(_Z7reduce7IiLj128ELb1EEvPKT_PS0_j)
        /*0458*/ 	.word	0x00000010


	//----- nvinfo : EIATTR_FRAME_SIZE
	.align		4
.L_195:
        /*045c*/ 	.byte	0x04, 0x11
        /*045e*/ 	.short	(.L_197 - .L_196)
	.align		4
.L_196:
        /*0460*/ 	.word	index@(_Z7reduce7IiLj128ELb1EEvPKT_PS0_j)
        /*0464*/ 	.word	0x00000000


	//----- nvinfo : EIATTR_REGCOUNT
	.align		4
.L_197:
        /*0468*/ 	.byte	0x04, 0x2f
        /*046a*/ 	.short	(.L_199 - .L_198)
	.align		4
.L_198:
        /*046c*/ 	.word	index@(_Z7reduce7IiLj64ELb1EEvPKT_PS0_j)
        /*0470*/ 	.word	0x00000010


	//----- nvinfo : EIATTR_FRAME_SIZE
	.align		4
.L_199:
        /*0474*/ 	.byte	0x04, 0x11
        /*0476*/ 	.short	(.L_201 - .L_200)
	.align		4
.L_200:
        /*0478*/ 	.word	index@(_Z7reduce7IiLj64ELb1EEvPKT_PS0_j)
        /*047c*/ 	.word	0x00000000


	//----- nvinfo : EIATTR_REGCOUNT
	.align		4
.L_201:
        /*0480*/ 	.byte	0x04, 0x2f
        /*0482*/ 	.short	(.L_203 - .L_202)
	.align		4
.L_202:
        /*0484*/ 	.word	index@(_Z7reduce7IiLj32ELb1EEvPKT_PS0_j)
        /*0488*/ 	.word	0x00000010


	//----- nvinfo : EIATTR_FRAME_SIZE
	.align		4
.L_203:
        /*048c*/ 	.byte	0x04, 0x11
        /*048e*/ 	.short	(.L_205 - .L_204)
	.align		4
.L_204:
        /*0490*/ 	.word	index@(_Z7reduce7IiLj32ELb1EEvPKT_PS0_j)
        /*0494*/ 	.word	0x00000000


	//----- nvinfo : EIATTR_REGCOUNT
	.align		4
.L_205:
        /*0498*/ 	.byte	0x04, 0x2f
        /*049a*/ 	.short	(.L_207 - .L_206)
	.align		4
.L_206:
        /*049c*/ 	.word	index@(_Z7reduce7IiLj16ELb1EEvPKT_PS0_j)
        /*04a0*/ 	.word	0x00000012


	//----- nvinfo : EIATTR_FRAME_SIZE
	.align		4
.L_207:
        /*04a4*/ 	.byte	0x04, 0x11
        /*04a6*/ 	.short	(.L_209 - .L_208)
	.align		4
.L_208:
        /*04a8*/ 	.word	index@(_Z7reduce7IiLj16ELb1EEvPKT_PS0_j)
        /*04ac*/ 	.word	0x00000000


	//----- nvinfo : EIATTR_REGCOUNT
	.align		4
.L_209:
        /*04b0*/ 	.byte	0x04, 0x2f
        /*04b2*/ 	.short	(.L_211 - .L_210)
	.align		4
.L_210:
        /*04b4*/ 	.word	index@(_Z7reduce7IiLj8ELb1EEvPKT_PS0_j)
        /*04b8*/ 	.word	0x00000012


	//----- nvinfo : EIATTR_FRAME_SIZE
	.align		4
.L_211:
        /*04bc*/ 	.byte	0x04, 0x11
        /*04be*/ 	.short	(.L_213 - .L_212)
	.align		4
.L_212:
        /*04c0*/ 	.word	index@(_Z7reduce7IiLj8ELb1EEvPKT_PS0_j)
        /*04c4*/ 	.word	0x00000000


	//----- nvinfo : EIATTR_REGCOUNT
	.align		4
.L_213:
        /*04c8*/ 	.byte	0x04, 0x2f
        /*04ca*/ 	.short	(.L_215 - .L_214)
	.align		4
.L_214:
        /*04cc*/ 	.word	index@(_Z7reduce7IiLj4ELb1EEvPKT_PS0_j)
        /*04d0*/ 	.word	0x00000012


	//----- nvinfo : EIATTR_FRAME_SIZE
	.align		4
.L_215:
        /*04d4*/ 	.byte	0x04, 0x11
        /*04d6*/ 	.short	(.L_217 - .L_216)
	.align		4
.L_216:
        /*04d8*/ 	.word	index@(_Z7reduce7IiLj4ELb1EEvPKT_PS0_j)
        /*04dc*/ 	.word	0x00000000


	//----- nvinfo : EIATTR_REGCOUNT
	.align		4
.L_217:
        /*04e0*/ 	.byte	0x04, 0x2f
        /*04e2*/ 	.short	(.L_219 - .L_218)
	.align		4
.L_218:
        /*04e4*/ 	.word	index@(_Z7reduce7IiLj2ELb1EEvPKT_PS0_j)
        /*04e8*/ 	.word	0x00000012


	//----- nvinfo : EIATTR_FRAME_SIZE
	.align		4
.L_219:
        /*04ec*/ 	.byte	0x04, 0x11
        /*04ee*/ 	.short	(.L_221 - .L_220)
	.align		4
.L_220:
        /*04f0*/ 	.word	index@(_Z7reduce7IiLj2ELb1EEvPKT_PS0_j)
        /*04f4*/ 	.word	0x00000000


	//----- nvinfo : EIATTR_REGCOUNT
	.align		4
.L_221:
        /*04f8*/ 	.byte	0x04, 0x2f
        /*04fa*/ 	.short	(.L_223 - .L_222)
	.align		4
.L_222:
        /*04fc*/ 	.word	index@(_Z7reduce7IiLj1ELb1EEvPKT_PS0_j)
        /*0500*/ 	.word	0x00000014


	//----- nvinfo : EIATTR_FRAME_SIZE
	.align		4
.L_223:
        /*0504*/ 	.byte	0x04, 0x11
        /*0506*/ 	.short	(.L_225 - .L_224)
	.align		4
.L_224:
        /*0508*/ 	.word	index@(_Z7reduce7IiLj1ELb1EEvPKT_PS0_j)
        /*050c*/ 	.word	0x00000000


	//----- nvinfo : EIATTR_REGCOUNT
	.align		4
.L_225:
        /*0510*/ 	.byte	0x04, 0x2f
        /*0512*/ 	.short	(.L_227 - .L_226)
	.align		4
.L_226:
        /*0514*/ 	.word	index@(_Z7reduce7IiLj512ELb0EEvPKT_PS0_j)
        /*0518*/ 	.word	0x0000000e


	//----- nvinfo : EIATTR_FRAME_SIZE
	.align		4
.L_227:
        /*051c*/ 	.byte	0x04, 0x11
        /*051e*/ 	.short	(.L_229 - .L_228)
	.align		4
.L_228:
        /*0520*/ 	.word	index@(_Z7reduce7IiLj512ELb0EEvPKT_PS0_j)
        /*0524*/ 	.word	0x00000000


	//----- nvinfo : EIATTR_REGCOUNT
	.align		4
.L_229:
        /*0528*/ 	.byte	0x04, 0x2f
        /*052a*/ 	.short	(.L_231 - .L_230)
	.align		4
.L_230:
        /*052c*/ 	.word	index@(_Z7reduce7IiLj256ELb0EEvPKT_PS0_j)
        /*0530*/ 	.word	0x0000000e


	//----- nvinfo : EIATTR_FRAME_SIZE
	.align		4
.L_231:
        /*0534*/ 	.byte	0x04, 0x11
        /*0536*/ 	.short	(.L_233 - .L_232)
	.align		4
.L_232:
        /*0538*/ 	.word	index@(_Z7reduce7IiLj256ELb0EEvPKT_PS0_j)
        /*053c*/ 	.word	0x00000000


	//----- nvinfo : EIATTR_REGCOUNT
	.align		4
.L_233:
        /*0540*/ 	.byte	0x04, 0x2f
        /*0542*/ 	.short	(.L_235 - .L_234)
	.align		4
.L_234:
        /*0544*/ 	.word	index@(_Z7reduce7IiLj128ELb0EEvPKT_PS0_j)
        /*0548*/ 	.word	0x0000000e


	//----- nvinfo : EIATTR_FRAME_SIZE
	.align		4
.L_235:
        /*054c*/ 	.byte	0x04, 0x11
        /*054e*/ 	.short	(.L_237 - .L_236)
	.align		4
.L_236:
        /*0550*/ 	.word	index@(_Z7reduce7IiLj128ELb0EEvPKT_PS0_j)
        /*0554*/ 	.word	0x00000000


	//----- nvinfo : EIATTR_REGCOUNT
	.align		4
.L_237:
        /*0558*/ 	.byte	0x04, 0x2f
        /*055a*/ 	.short	(.L_239 - .L_238)
	.align		4
.L_238:
        /*055c*/ 	.word	index@(_Z7reduce7IiLj64ELb0EEvPKT_PS0_j)
        /*0560*/ 	.word	0x0000000e


	//----- nvinfo : EIATTR_FRAME_SIZE
	.align		4
.L_239:
        /*0564*/ 	.byte	0x04, 0x11
        /*0566*/ 	.short	(.L_241 - .L_240)
	.align		4
.L_240:
        /*0568*/ 	.word	index@(_Z7reduce7IiLj64ELb0EEvPKT_PS0_j)
        /*056c*/ 	.word	0x00000000


	//----- nvinfo : EIATTR_REGCOUNT
	.align		4
.L_241:
        /*0570*/ 	.byte	0x04, 0x2f
        /*0572*/ 	.short	(.L_243 - .L_242)
	.align		4
.L_242:
        /*0574*/ 	.word	index@(_Z7reduce7IiLj32ELb0EEvPKT_PS0_j)
        /*0578*/ 	.word	0x0000000e


	//----- nvinfo : EIATTR_FRAME_SIZE
	.align		4
.L_243:
        /*057c*/ 	.byte	0x04, 0x11
        /*057e*/ 	.short	(.L_245 - .L_244)
	.align		4
.L_244:
        /*0580*/ 	.word	index@(_Z7reduce7IiLj32ELb0EEvPKT_PS0_j)
        /*0584*/ 	.word	0x00000000


	//----- nvinfo : EIATTR_REGCOUNT
	.align		4
.L_245:
        /*0588*/ 	.byte	0x04, 0x2f
        /*058a*/ 	.short	(.L_247 - .L_246)
	.align		4
.L_246:
        /*058c*/ 	.word	index@(_Z7reduce7IiLj16ELb0EEvPKT_PS0_j)
        /*0590*/ 	.word	0x00000010


	//----- nvinfo : EIATTR_FRAME_SIZE
	.align		4
.L_247:
        /*0594*/ 	.byte	0x04, 0x11
        /*0596*/ 	.short	(.L_249 - .L_248)
	.align		4
.L_248:
        /*0598*/ 	.word	index@(_Z7reduce7IiLj16ELb0EEvPKT_PS0_j)
        /*059c*/ 	.word	0x00000000


	//----- nvinfo : EIATTR_REGCOUNT
	.align		4
.L_249:
        /*05a0*/ 	.byte	0x04, 0x2f
        /*05a2*/ 	.short	(.L_251 - .L_250)
	.align		4
.L_250:
        /*05a4*/ 	.word	index@(_Z7reduce7IiLj8ELb0EEvPKT_PS0_j)
        /*05a8*/ 	.word	0x00000010


	//----- nvinfo : EIATTR_FRAME_SIZE
	.align		4
.L_251:
        /*05ac*/ 	.byte	0x04, 0x11
        /*05ae*/ 	.short	(.L_253 - .L_252)
	.align		4
.L_252:
        /*05b0*/ 	.word	index@(_Z7reduce7IiLj8ELb0EEvPKT_PS0_j)
        /*05b4*/ 	.word	0x00000000


	//----- nvinfo : EIATTR_REGCOUNT
	.align		4
.L_253:
        /*05b8*/ 	.byte	0x04, 0x2f
        /*05ba*/ 	.short	(.L_255 - .L_254)
	.align		4
.L_254:
        /*05bc*/ 	.word	index@(_Z7reduce7IiLj4ELb0EEvPKT_PS0_j)
        /*05c0*/ 	.word	0x00000010


	//----- nvinfo : EIATTR_FRAME_SIZE
	.align		4
.L_255:
        /*05c4*/ 	.byte	0x04, 0x11
        /*05c6*/ 	.short	(.L_257 - .L_256)
	.align		4
.L_256:
        /*05c8*/ 	.word	index@(_Z7reduce7IiLj4ELb0EEvPKT_PS0_j)
        /*05cc*/ 	.word	0x00000000


	//----- nvinfo : EIATTR_REGCOUNT
	.align		4
.L_257:
        /*05d0*/ 	.byte	0x04, 0x2f
        /*05d2*/ 	.short	(.L_259 - .L_258)
	.align		4
.L_258:
        /*05d4*/ 	.word	index@(_Z7reduce7IiLj2ELb0EEvPKT_PS0_j)
        /*05d8*/ 	.word	0x00000010


	//----- nvinfo : EIATTR_FRAME_SIZE
	.align		4
.L_259:
        /*05dc*/ 	.byte	0x04, 0x11
        /*05de*/ 	.short	(.L_261 - .L_260)
	.align		4
.L_260:
        /*05e0*/ 	.word	index@(_Z7reduce7IiLj2ELb0EEvPKT_PS0_j)
        /*05e4*/ 	.word	0x00000000


	//----- nvinfo : EIATTR_REGCOUNT
	.align		4
.L_261:
        /*05e8*/ 	.byte	0x04, 0x2f
        /*05ea*/ 	.short	(.L_263 - .L_262)
	.align		4
.L_262:
        /*05ec*/ 	.word	index@(_Z7reduce7IiLj1ELb0EEvPKT_PS0_j)
        /*05f0*/ 	.word	0x00000010


	//----- nvinfo : EIATTR_FRAME_SIZE
	.align		4
.L_263:
        /*05f4*/ 	.byte	0x04, 0x11
        /*05f6*/ 	.short	(.L_265 - .L_264)
	.align		4
.L_264:
        /*05f8*/ 	.word	index@(_Z7reduce7IiLj1ELb0EEvPKT_PS0_j)
        /*05fc*/ 	.word	0x00000000


	//----- nvinfo : EIATTR_REGCOUNT
	.align		4
.L_265:
        /*0600*/ 	.byte	0x04, 0x2f
        /*0602*/ 	.short	(.L_267 - .L_266)
	.align		4
.L_266:
        /*0604*/ 	.word	index@(_Z9cg_reduceIiEvPT_S1_j)
        /*0608*/ 	.word	0x0000000d


	//----- nvinfo : EIATTR_FRAME_SIZE
	.align		4
.L_267:
        /*060c*/ 	.byte	0x04, 0x11
        /*060e*/ 	.short	(.L_269 - .L_268)
	.align		4
.L_268:
        /*0610*/ 	.word	index@(_Z9cg_reduceIiEvPT_S1_j)
        /*0614*/ 	.word	0x00000000


	//----- nvinfo : EIATTR_REGCOUNT
	.align		4
.L_269:
        /*0618*/ 	.byte	0x04, 0x2f
        /*061a*/ 	.short	(.L_271 - .L_270)
	.align		4
.L_270:
        /*061c*/ 	.word	index@(_Z7reduce0IfEvPT_S1_j)
        /*0620*/ 	.word	0x0000000b


	//----- nvinfo : EIATTR_FRAME_SIZE
	.align		4
.L_271:
        /*0624*/ 	.byte	0x04, 0x11
        /*0626*/ 	.short	(.L_273 - .L_272)
	.align		4
.L_272:
        /*0628*/ 	.word	index@(_Z7reduce0IfEvPT_S1_j)
        /*062c*/ 	.word	0x00000000


	//----- nvinfo : EIATTR_REGCOUNT
	.align		4
.L_273:
        /*0630*/ 	.byte	0x04, 0x2f
        /*0632*/ 	.short	(.L_275 - .L_274)
	.align		4
.L_274:
        /*0634*/ 	.word	index@(_Z7reduce1IfEvPT_S1_j)
        /*0638*/ 	.word	0x0000000a


	//----- nvinfo : EIATTR_FRAME_SIZE
	.align		4
.L_275:
        /*063c*/ 	.byte	0x04, 0x11
        /*063e*/ 	.short	(.L_277 - .L_276)
	.align		4
.L_276:
        /*0640*/ 	.word	index@(_Z7reduce1IfEvPT_S1_j)
        /*0644*/ 	.word	0x00000000


	//----- nvinfo : EIATTR_REGCOUNT
	.align		4
.L_277:
        /*0648*/ 	.byte	0x04, 0x2f
        /*064a*/ 	.short	(.L_279 - .L_278)
	.align		4
.L_278:
        /*064c*/ 	.word	index@(_Z7reduce2IfEvPT_S1_j)
        /*0650*/ 	.word	0x0000000b


	//----- nvinfo : EIATTR_FRAME_SIZE
	.align		4
.L_279:
        /*0654*/ 	.byte	0x04, 0x11
        /*0656*/ 	.short	(.L_281 - .L_280)
	.align		4
.L_280:
        /*0658*/ 	.word	index@(_Z7reduce2IfEvPT_S1_j)
        /*065c*/ 	.word	0x00000000


	//----- nvinfo : EIATTR_REGCOUNT
	.align		4
.L_281:
        /*0660*/ 	.byte	0x04, 0x2f
        /*0662*/ 	.short	(.L_283 - .L_282)
	.align		4
.L_282:
        /*0664*/ 	.word	index@(_Z7reduce3IfEvPT_S1_j)
        /*0668*/ 	.word	0x00000010


	//----- nvinfo : EIATTR_FRAME_SIZE
	.align		4
.L_283:
        /*066c*/ 	.byte	0x04, 0x11
        /*066e*/ 	.short	(.L_285 - .L_284)
	.align		4
.L_284:
        /*0670*/ 	.word	index@(_Z7reduce3IfEvPT_S1_j)
        /*0674*/ 	.word	0x00000000


	//----- nvinfo : EIATTR_REGCOUNT
	.align		4
.L_285:
        /*0678*/ 	.byte	0x04, 0x2f
        /*067a*/ 	.short	(.L_287 - .L_286)
	.align		4
.L_286:
        /*067c*/ 	.word	index@(_Z7reduce4IfLj512EEvPT_S1_j)
        /*0680*/ 	.word	0x0000000f


	//----- nvinfo : EIATTR_FRAME_SIZE
	.align		4
.L_287:
        /*0684*/ 	.byte	0x04, 0x11
        /*0686*/ 	.short	(.L_289 - .L_288)
	.align		4
.L_288:
        /*0688*/ 	.word	index@(_Z7reduce4IfLj512EEvPT_S1_j)
        /*068c*/ 	.word	0x00000000


	//----- nvinfo : EIATTR_REGCOUNT
	.align		4
.L_289:
        /*0690*/ 	.byte	0x04, 0x2f
        /*0692*/ 	.short	(.L_291 - .L_290)
	.align		4
.L_290:
        /*0694*/ 	.word	index@(_Z7reduce4IfLj256EEvPT_S1_j)
        /*0698*/ 	.word	0x0000000f


	//----- nvinfo : EIATTR_FRAME_SIZE
	.align		4
.L_291:
        /*069c*/ 	.byte	0x04, 0x11
        /*069e*/ 	.short	(.L_293 - .L_292)
	.align		4
.L_292:
        /*06a0*/ 	.word	index@(_Z7reduce4IfLj256EEvPT_S1_j)
        /*06a4*/ 	.word	0x00000000


	//----- nvinfo : EIATTR_REGCOUNT
	.align		4
.L_293:
        /*06a8*/ 	.byte	0x04, 0x2f
        /*06aa*/ 	.short	(.L_295 - .L_294)
	.align		4
.L_294:
        /*06ac*/ 	.word	index@(_Z7reduce4IfLj128EEvPT_S1_j)
        /*06b0*/ 	.word	0x0000000f


	//----- nvinfo : EIATTR_FRAME_SIZE
	.align		4
.L_295:
        /*06b4*/ 	.byte	0x04, 0x11
        /*06b6*/ 	.short	(.L_297 - .L_296)
	.align		4
.L_296:
        /*06b8*/ 	.word	index@(_Z7reduce4IfLj128EEvPT_S1_j)
        /*06bc*/ 	.word	0x00000000


	//----- nvinfo : EIATTR_REGCOUNT
	.align		4
.L_297:
        /*06c0*/ 	.byte	0x04, 0x2f
        /*06c2*/ 	.short	(.L_299 - .L_298)
	.align		4
.L_298:
        /*06c4*/ 	.word	index@(_Z7reduce4IfLj64EEvPT_S1_j)
        /*06c8*/ 	.word	0x0000000f


	//----- nvinfo : EIATTR_FRAME_SIZE
	.align		4
.L_299:
        /*06cc*/ 	.byte	0x04, 0x11
        /*06ce*/ 	.short	(.L_301 - .L_300)
	.align		4
.L_300:
        /*06d0*/ 	.word	index@(_Z7reduce4IfLj64EEvPT_S1_j)
        /*06d4*/ 	.word	0x00000000


	//----- nvinfo : EIATTR_REGCOUNT
	.align		4
.L_301:
        /*06d8*/ 	.byte	0x04, 0x2f
        /*06da*/ 	.short	(.L_303 - .L_302)
	.align		4
.L_302:
        /*06dc*/ 	.word	index@(_Z7reduce4IfLj32EEvPT_S1_j)
        /*06e0*/ 	.word	0x0000000f


	//----- nvinfo : EIATTR_FRAME_SIZE
	.align		4
.L_303:
        /*06e4*/ 	.byte	0x04, 0x11
        /*06e6*/ 	.short	(.L_305 - .L_304)
	.align		4
.L_304:
        /*06e8*/ 	.word	index@(_Z7reduce4IfLj32EEvPT_S1_j)
        /*06ec*/ 	.word	0x00000000


	//----- nvinfo : EIATTR_REGCOUNT
	.align		4
.L_305:
        /*06f0*/ 	.byte	0x04, 0x2f
        /*06f2*/ 	.short	(.L_307 - .L_306)
	.align		4
.L_306:
        /*06f4*/ 	.word	index@(_Z7reduce4IfLj16EEvPT_S1_j)
        /*06f8*/ 	.word	0x0000000f


	//----- nvinfo : EIATTR_FRAME_SIZE
	.align		4
.L_307:
        /*06fc*/ 	.byte	0x04, 0x11
        /*06fe*/ 	.short	(.L_309 - .L_308)
	.align		4
.L_308:
        /*0700*/ 	.word	index@(_Z7reduce4IfLj16EEvPT_S1_j)
        /*0704*/ 	.word	0x00000000


	//----- nvinfo : EIATTR_REGCOUNT
	.align		4
.L_309:
        /*0708*/ 	.byte	0x04, 0x2f
        /*070a*/ 	.short	(.L_311 - .L_310)
	.align		4
.L_310:
        /*070c*/ 	.word	index@(_Z7reduce4IfLj8EEvPT_S1_j)
        /*0710*/ 	.word	0x0000000f


	//----- nvinfo : EIATTR_FRAME_SIZE
	.align		4
.L_311:
        /*0714*/ 	.byte	0x04, 0x11
        /*0716*/ 	.short	(.L_313 - .L_312)
	.align		4
.L_312:
        /*0718*/ 	.word	index@(_Z7reduce4IfLj8EEvPT_S1_j)
        /*071c*/ 	.word	0x00000000


	//----- nvinfo : EIATTR_REGCOUNT
	.align		4
.L_313:
        /*0720*/ 	.byte	0x04, 0x2f
        /*0722*/ 	.short	(.L_315 - .L_314)
	.align		4
.L_314:
        /*0724*/ 	.word	index@(_Z7reduce4IfLj4EEvPT_S1_j)
        /*0728*/ 	.word	0x0000000f


	//----- nvinfo : EIATTR_FRAME_SIZE
	.align		4
.L_315:
        /*072c*/ 	.byte	0x04, 0x11
        /*072e*/ 	.short	(.L_317 - .L_316)
	.align		4
.L_316:
        /*0730*/ 	.word	index@(_Z7reduce4IfLj4EEvPT_S1_j)
        /*0734*/ 	.word	0x00000000


	//----- nvinfo : EIATTR_REGCOUNT
	.align		4
.L_317:
        /*0738*/ 	.byte	0x04, 0x2f
        /*073a*/ 	.short	(.L_319 - .L_318)
	.align		4
.L_318:
        /*073c*/ 	.word	index@(_Z7reduce4IfLj2EEvPT_S1_j)
        /*0740*/ 	.word	0x0000000f


	//----- nvinfo : EIATTR_FRAME_SIZE
	.align		4
.L_319:
        /*0744*/ 	.byte	0x04, 0x11
        /*0746*/ 	.short	(.L_321 - .L_320)
	.align		4
.L_320:
        /*0748*/ 	.word	index@(_Z7reduce4IfLj2EEvPT_S1_j)
        /*074c*/ 	.word	0x00000000


	//----- nvinfo : EIATTR_REGCOUNT
	.align		4
.L_321:
        /*0750*/ 	.byte	0x04, 0x2f
        /*0752*/ 	.short	(.L_323 - .L_322)
	.align		4
.L_322:
        /*0754*/ 	.word	index@(_Z7reduce4IfLj1EEvPT_S1_j)
        /*0758*/ 	.word	0x0000000f


	//----- nvinfo : EIATTR_FRAME_SIZE
	.align		4
.L_323:
        /*075c*/ 	.byte	0x04, 0x11
        /*075e*/ 	.short	(.L_325 - .L_324)
	.align		4
.L_324:
        /*0760*/ 	.word	index@(_Z7reduce4IfLj1EEvPT_S1_j)
        /*0764*/ 	.word	0x00000000


	//----- nvinfo : EIATTR_REGCOUNT
	.align		4
.L_325:
        /*0768*/ 	.byte	0x04, 0x2f
        /*076a*/ 	.short	(.L_327 - .L_326)
	.align		4
.L_326:
        /*076c*/ 	.word	index@(_Z7reduce5IfLj512EEvPT_S1_j)
        /*0770*/ 	.word	0x0000000f


	//----- nvinfo : EIATTR_FRAME_SIZE
	.align		4
.L_327:
        /*0774*/ 	.byte	0x04, 0x11
        /*0776*/ 	.short	(.L_329 - .L_328)
	.align		4
.L_328:
        /*0778*/ 	.word	index@(_Z7reduce5IfLj512EEvPT_S1_j)
        /*077c*/ 	.word	0x00000000


	//----- nvinfo : EIATTR_REGCOUNT
	.align		4
.L_329:
        /*0780*/ 	.byte	0x04, 0x2f
        /*0782*/ 	.short	(.L_331 - .L_330)
	.align		4
.L_330:
        /*0784*/ 	.word	index@(_Z7reduce5IfLj256EEvPT_S1_j)
        /*0788*/ 	.word	0x0000000f


	//----- nvinfo : EIATTR_FRAME_SIZE
	.align		4
.L_331:
        /*078c*/ 	.byte	0x04, 0x11
        /*078e*/ 	.short	(.L_333 - .L_332)
	.align		4
.L_332:
        /*0790*/ 	.word	index@(_Z7reduce5IfLj256EEvPT_S1_j)
        /*0794*/ 	.word	0x00000000


	//----- nvinfo : EIATTR_REGCOUNT
	.align		4
.L_333:
        /*0798*/ 	.byte	0x04, 0x2f
        /*079a*/ 	.short	(.L_335 - .L_334)
	.align		4
.L_334:
        /*079c*/ 	.word	index@(_Z7reduce5IfLj128EEvPT_S1_j)
        /*07a0*/ 	.word	0x0000000f


	//----- nvinfo : EIATTR_FRAME_SIZE
	.align		4
.L_335:
        /*07a4*/ 	.byte	0x04, 0x11
        /*07a6*/ 	.short	(.L_337 - .L_336)
	.align		4
.L_336:
        /*07a8*/ 	.word	index@(_Z7reduce5IfLj128EEvPT_S1_j)
        /*07ac*/ 	.word	0x00000000


	//----- nvinfo : EIATTR_REGCOUNT
	.align		4
.L_337:
        /*07b0*/ 	.byte	0x04, 0x2f
        /*07b2*/ 	.short	(.L_339 - .L_338)
	.align		4
.L_338:
        /*07b4*/ 	.word	index@(_Z7reduce5IfLj64EEvPT_S1_j)
        /*07b8*/ 	.word	0x0000000f


	//----- nvinfo : EIATTR_FRAME_SIZE
	.align		4
.L_339:
        /*07bc*/ 	.byte	0x04, 0x11
        /*07be*/ 	.short	(.L_341 - .L_340)
	.align		4
.L_340:
        /*07c0*/ 	.word	index@(_Z7reduce5IfLj64EEvPT_S1_j)
        /*07c4*/ 	.word	0x00000000


	//----- nvinfo : EIATTR_REGCOUNT
	.align		4
.L_341:
        /*07c8*/ 	.byte	0x04, 0x2f
        /*07ca*/ 	.short	(.L_343 - .L_342)
	.align		4
.L_342:
        /*07cc*/ 	.word	index@(_Z7reduce5IfLj32EEvPT_S1_j)
        /*07d0*/ 	.word	0x0000000f


	//----- nvinfo : EIATTR_FRAME_SIZE
	.align		4
.L_343:
        /*07d4*/ 	.byte	0x04, 0x11
        /*07d6*/ 	.short	(.L_345 - .L_344)
	.align		4
.L_344:
        /*07d8*/ 	.word	index@(_Z7reduce5IfLj32EEvPT_S1_j)
        /*07dc*/ 	.word	0x00000000


	//----- nvinfo : EIATTR_REGCOUNT
	.align		4
.L_345:
        /*07e0*/ 	.byte	0x04, 0x2f
        /*07e2*/ 	.short	(.L_347 - .L_346)
	.align		4
.L_346:
        /*07e4*/ 	.word	index@(_Z7reduce5IfLj16EEvPT_S1_j)
        /*07e8*/ 	.word	0x0000000f


	//----- nvinfo : EIATTR_FRAME_SIZE
	.align		4
.L_347:
        /*07ec*/ 	.byte	0x04, 0x11
        /*07ee*/ 	.short	(.L_349 - .L_348)
	.align		4
.L_348:
        /*07f0*/ 	.word	index@(_Z7reduce5IfLj16EEvPT_S1_j)
        /*07f4*/ 	.word	0x00000000


	//----- nvinfo : EIATTR_REGCOUNT
	.align		4
.L_349:
        /*07f8*/ 	.byte	0x04, 0x2f
        /*07fa*/ 	.short	(.L_351 - .L_350)
	.align		4
.L_350:
        /*07fc*/ 	.word	index@(_Z7reduce5IfLj8EEvPT_S1_j)
        /*0800*/ 	.word	0x0000000f


	//----- nvinfo : EIATTR_FRAME_SIZE
	.align		4
.L_351:
        /*0804*/ 	.byte	0x04, 0x11
        /*0806*/ 	.short	(.L_353 - .L_352)
	.align		4
.L_352:
        /*0808*/ 	.word	index@(_Z7reduce5IfLj8EEvPT_S1_j)
        /*080c*/ 	.word	0x00000000


	//----- nvinfo : EIATTR_REGCOUNT
	.align		4
.L_353:
        /*0810*/ 	.byte	0x04, 0x2f
        /*0812*/ 	.short	(.L_355 - .L_354)
	.align		4
.L_354:
        /*0814*/ 	.word	index@(_Z7reduce5IfLj4EEvPT_S1_j)
        /*0818*/ 	.word	0x0000000f


	//----- nvinfo : EIATTR_FRAME_SIZE
	.align		4
.L_355:
        /*081c*/ 	.byte	0x04, 0x11
        /*081e*/ 	.short	(.L_357 - .L_356)
	.align		4
.L_356:
        /*0820*/ 	.word	index@(_Z7reduce5IfLj4EEvPT_S1_j)
        /*0824*/ 	.word	0x00000000


	//----- nvinfo : EIATTR_REGCOUNT
	.align		4
.L_357:
        /*0828*/ 	.byte	0x04, 0x2f
        /*082a*/ 	.short	(.L_359 - .L_358)
	.align		4
.L_358:
        /*082c*/ 	.word	index@(_Z7reduce5IfLj2EEvPT_S1_j)
        /*0830*/ 	.word	0x0000000f


	//----- nvinfo : EIATTR_FRAME_SIZE
	.align		4
.L_359:
        /*0834*/ 	.byte	0x04, 0x11
        /*0836*/ 	.short	(.L_361 - .L_360)
	.align		4
.L_360:
        /*0838*/ 	.word	index@(_Z7reduce5IfLj2EEvPT_S1_j)
        /*083c*/ 	.word	0x00000000


	//----- nvinfo : EIATTR_REGCOUNT
	.align		4
.L_361:
        /*0840*/ 	.byte	0x04, 0x2f
        /*0842*/ 	.short	(.L_363 - .L_362)
	.align		4
.L_362:
        /*0844*/ 	.word	index@(_Z7reduce5IfLj1EEvPT_S1_j)
        /*0848*/ 	.word	0x0000000f


	//----- nvinfo : EIATTR_FRAME_SIZE
	.align		4
.L_363:
        /*084c*/ 	.byte	0x04, 0x11
        /*084e*/ 	.short	(.L_365 - .L_364)
	.align		4
.L_364:
        /*0850*/ 	.word	index@(_Z7reduce5IfLj1EEvPT_S1_j)
        /*0854*/ 	.word	0x00000000


	//----- nvinfo : EIATTR_REGCOUNT
	.align		4
.L_365:
        /*0858*/ 	.byte	0x04, 0x2f
        /*085a*/ 	.short	(.L_367 - .L_366)
	.align		4
.L_366:
        /*085c*/ 	.word	index@(_Z7reduce6IfLj512ELb1EEvPT_S1_j)
        /*0860*/ 	.word	0x00000010


	//----- nvinfo : EIATTR_FRAME_SIZE
	.align		4
.L_367:
        /*0864*/ 	.byte	0x04, 0x11
        /*0866*/ 	.short	(.L_369 - .L_368)
	.align		4
.L_368:
        /*0868*/ 	.word	index@(_Z7reduce6IfLj512ELb1EEvPT_S1_j)
        /*086c*/ 	.word	0x00000000


	//----- nvinfo : EIATTR_REGCOUNT
	.align		4
.L_369:
        /*0870*/ 	.byte	0x04, 0x2f
        /*0872*/ 	.short	(.L_371 - .L_370)
	.align		4
.L_370:
        /*0874*/ 	.word	index@(_Z7reduce6IfLj256ELb1EEvPT_S1_j)
        /*0878*/ 	.word	0x00000010


	//----- nvinfo : EIATTR_FRAME_SIZE
	.align		4
.L_371:
        /*087c*/ 	.byte	0x04, 0x11
        /*087e*/ 	.short	(.L_373 - .L_372)
	.align		4
.L_372:
        /*0880*/ 	.word	index@(_Z7reduce6IfLj256ELb1EEvPT_S1_j)
        /*0884*/ 	.word	0x00000000


	//----- nvinfo : EIATTR_REGCOUNT
	.align		4
.L_373:
        /*0888*/ 	.byte	0x04, 0x2f
        /*088a*/ 	.short	(.L_375 - .L_374)
	.align		4
.L_374:
        /*088c*/ 	.word	index@(_Z7reduce6IfLj128ELb1EEvPT_S1_j)
        /*0890*/ 	.word	0x00000010


	//----- nvinfo : EIATTR_FRAME_SIZE
	.align		4
.L_375:
        /*0894*/ 	.byte	0x04, 0x11
        /*0896*/ 	.short	(.L_377 - .L_376)
	.align		4
.L_376:
        /*0898*/ 	.word	index@(_Z7reduce6IfLj128ELb1EEvPT_S1_j)
        /*089c*/ 	.word	0x00000000


	//----- nvinfo : EIATTR_REGCOUNT
	.align		4
.L_377:
        /*08a0*/ 	.byte	0x04, 0x2f
        /*08a2*/ 	.short	(.L_379 - .L_378)
	.align		4
.L_378:
        /*08a4*/ 	.word	index@(_Z7reduce6IfLj64ELb1EEvPT_S1_j)
        /*08a8*/ 	.word	0x00000010


	//----- nvinfo : EIATTR_FRAME_SIZE
	.align		4
.L_379:
        /*08ac*/ 	.byte	0x04, 0x11
        /*08ae*/ 	.short	(.L_381 - .L_380)
	.align		4
.L_380:
        /*08b0*/ 	.word	index@(_Z7reduce6IfLj64ELb1EEvPT_S1_j)
        /*08b4*/ 	.word	0x00000000


	//----- nvinfo : EIATTR_REGCOUNT
	.align		4
.L_381:
        /*08b8*/ 	.byte	0x04, 0x2f
        /*08ba*/ 	.short	(.L_383 - .L_382)
	.align		4
.L_382:
        /*08bc*/ 	.word	index@(_Z7reduce6IfLj32ELb1EEvPT_S1_j)
        /*08c0*/ 	.word	0x0000000f


	//----- nvinfo : EIATTR_FRAME_SIZE
	.align		4
.L_383:
        /*08c4*/ 	.byte	0x04, 0x11
        /*08c6*/ 	.short	(.L_385 - .L_384)
	.align		4
.L_384:
        /*08c8*/ 	.word	index@(_Z7reduce6IfLj32ELb1EEvPT_S1_j)
        /*08cc*/ 	.word	0x00000000


	//----- nvinfo : EIATTR_REGCOUNT
	.align		4
.L_385:
        /*08d0*/ 	.byte	0x04, 0x2f
        /*08d2*/ 	.short	(.L_387 - .L_386)
	.align		4
.L_386:
        /*08d4*/ 	.word	index@(_Z7reduce6IfLj16ELb1EEvPT_S1_j)
        /*08d8*/ 	.word	0x0000000f


	//----- nvinfo : EIATTR_FRAME_SIZE
	.align		4
.L_387:
        /*08dc*/ 	.byte	0x04, 0x11
        /*08de*/ 	.short	(.L_389 - .L_388)
	.align		4
.L_388:
        /*08e0*/ 	.word	index@(_Z7reduce6IfLj16ELb1EEvPT_S1_j)
        /*08e4*/ 	.word	0x00000000


	//----- nvinfo : EIATTR_REGCOUNT
	.align		4
.L_389:
        /*08e8*/ 	.byte	0x04, 0x2f
        /*08ea*/ 	.short	(.L_391 - .L_390)
	.align		4
.L_390:
        /*08ec*/ 	.word	index@(_Z7reduce6IfLj8ELb1EEvPT_S1_j)
        /*08f0*/ 	.word	0x0000000f


	//----- nvinfo : EIATTR_FRAME_SIZE
	.align		4
.L_391:
        /*08f4*/ 	.byte	0x04, 0x11
        /*08f6*/ 	.short	(.L_393 - .L_392)
	.align		4
.L_392:
        /*08f8*/ 	.word	index@(_Z7reduce6IfLj8ELb1EEvPT_S1_j)
        /*08fc*/ 	.word	0x00000000


	//----- nvinfo : EIATTR_REGCOUNT
	.align		4
.L_393:
        /*0900*/ 	.byte	0x04, 0x2f
        /*0902*/ 	.short	(.L_395 - .L_394)
	.align		4
.L_394:
        /*0904*/ 	.word	index@(_Z7reduce6IfLj4ELb1EEvPT_S1_j)
        /*0908*/ 	.word	0x0000000f


	//----- nvinfo : EIATTR_FRAME_SIZE
	.align		4
.L_395:
        /*090c*/ 	.byte	0x04, 0x11
        /*090e*/ 	.short	(.L_397 - .L_396)
	.align		4
.L_396:
        /*0910*/ 	.word	index@(_Z7reduce6IfLj4ELb1EEvPT_S1_j)
        /*0914*/ 	.word	0x00000000


	//----- nvinfo : EIATTR_REGCOUNT
	.align		4
.L_397:
        /*0918*/ 	.byte	0x04, 0x2f
        /*091a*/ 	.short	(.L_399 - .L_398)
	.align		4
.L_398:
        /*091c*/ 	.word	index@(_Z7reduce6IfLj2ELb1EEvPT_S1_j)
        /*0920*/ 	.word	0x0000000f


	//----- nvinfo : EIATTR_FRAME_SIZE
	.align		4
.L_399:
        /*0924*/ 	.byte	0x04, 0x11
        /*0926*/ 	.short	(.L_401 - .L_400)
	.align		4
.L_400:
        /*0928*/ 	.word	index@(_Z7reduce6IfLj2ELb1EEvPT_S1_j)
        /*092c*/ 	.word	0x00000000


	//----- nvinfo : EIATTR_REGCOUNT
	.align		4
.L_401:
        /*0930*/ 	.byte	0x04, 0x2f
        /*0932*/ 	.short	(.L_403 - .L_402)
	.align		4
.L_402:
        /*0934*/ 	.word	index@(_Z7reduce6IfLj1ELb1EEvPT_S1_j)
        /*0938*/ 	.word	0x00000010


	//----- nvinfo : EIATTR_FRAME_SIZE
	.align		4
.L_403:
        /*093c*/ 	.byte	0x04, 0x11
        /*093e*/ 	.short	(.L_405 - .L_404)
	.align		4
.L_404:
        /*0940*/ 	.word	index@(_Z7reduce6IfLj1ELb1EEvPT_S1_j)
        /*0944*/ 	.word	0x00000000


	//----- nvinfo : EIATTR_REGCOUNT
	.align		4
.L_405:
        /*0948*/ 	.byte	0x04, 0x2f
        /*094a*/ 	.short	(.L_407 - .L_406)
	.align		4
.L_406:
        /*094c*/ 	.word	index@(_Z7reduce6IfLj512ELb0EEvPT_S1_j)
        /*0950*/ 	.word	0x0000000f


	//----- nvinfo : EIATTR_FRAME_SIZE
	.align		4
.L_407:
        /*0954*/ 	.byte	0x04, 0x11
        /*0956*/ 	.short	(.L_409 - .L_408)
	.align		4
.L_408:
        /*0958*/ 	.word	index@(_Z7reduce6IfLj512ELb0EEvPT_S1_j)
        /*095c*/ 	.word	0x00000000


	//----- nvinfo : EIATTR_REGCOUNT
	.align		4
.L_409:
        /*0960*/ 	.byte	0x04, 0x2f
        /*0962*/ 	.short	(.L_411 - .L_410)
	.align		4
.L_410:
        /*0964*/ 	.word	index@(_Z7reduce6IfLj256ELb0EEvPT_S1_j)
        /*0968*/ 	.word	0x0000000f


	//----- nvinfo : EIATTR_FRAME_SIZE
	.align		4
.L_411:
        /*096c*/ 	.byte	0x04, 0x11
        /*096e*/ 	.short	(.L_413 - .L_412)
	.align		4
.L_412:
        /*0970*/ 	.word	index@(_Z7reduce6IfLj256ELb0EEvPT_S1_j)
        /*0974*/ 	.word	0x00000000


	//----- nvinfo : EIATTR_REGCOUNT
	.align		4
.L_413:
        /*0978*/ 	.byte	0x04, 0x2f
        /*097a*/ 	.short	(.L_415 - .L_414)
	.align		4
.L_414:
        /*097c*/ 	.word	index@(_Z7reduce6IfLj128ELb0EEvPT_S1_j)
        /*0980*/ 	.word	0x0000000f


	//----- nvinfo : EIATTR_FRAME_SIZE
	.align		4
.L_415:
        /*0984*/ 	.byte	0x04, 0x11
        /*0986*/ 	.short	(.L_417 - .L_416)
	.align		4
.L_416:
        /*0988*/ 	.word	index@(_Z7reduce6IfLj128ELb0EEvPT_S1_j)
        /*098c*/ 	.word	0x00000000


	//----- nvinfo : EIATTR_REGCOUNT
	.align		4
.L_417:
        /*0990*/ 	.byte	0x04, 0x2f
        /*0992*/ 	.short	(.L_419 - .L_418)
	.align		4
.L_418:
        /*0994*/ 	.word	index@(_Z7reduce6IfLj64ELb0EEvPT_S1_j)
        /*0998*/ 	.word	0x0000000f


	//----- nvinfo : EIATTR_FRAME_SIZE
	.align		4
.L_419:
        /*099c*/ 	.byte	0x04, 0x11
        /*099e*/ 	.short	(.L_421 - .L_420)
	.align		4
.L_420:
        /*09a0*/ 	.word	index@(_Z7reduce6IfLj64ELb0EEvPT_S1_j)
        /*09a4*/ 	.word	0x00000000


	//----- nvinfo : EIATTR_REGCOUNT
	.align		4
.L_421:
        /*09a8*/ 	.byte	0x04, 0x2f
        /*09aa*/ 	.short	(.L_423 - .L_422)
	.align		4
.L_422:
        /*09ac*/ 	.word	index@(_Z7reduce6IfLj32ELb0EEvPT_S1_j)
        /*09b0*/ 	.word	0x0000000f


	//----- nvinfo : EIATTR_FRAME_SIZE
	.align		4
.L_423:
        /*09b4*/ 	.byte	0x04, 0x11
        /*09b6*/ 	.short	(.L_425 - .L_424)
	.align		4
.L_424:
        /*09b8*/ 	.word	index@(_Z7reduce6IfLj32ELb0EEvPT_S1_j)
        /*09bc*/ 	.word	0x00000000


	//----- nvinfo : EIATTR_REGCOUNT
	.align		4
.L_425:
        /*09c0*/ 	.byte	0x04, 0x2f
        /*09c2*/ 	.short	(.L_427 - .L_426)
	.align		4
.L_426:
        /*09c4*/ 	.word	index@(_Z7reduce6IfLj16ELb0EEvPT_S1_j)
        /*09c8*/ 	.word	0x0000000f


	//----- nvinfo : EIATTR_FRAME_SIZE
	.align		4
.L_427:
        /*09cc*/ 	.byte	0x04, 0x11
        /*09ce*/ 	.short	(.L_429 - .L_428)
	.align		4
.L_428:
        /*09d0*/ 	.word	index@(_Z7reduce6IfLj16ELb0EEvPT_S1_j)
        /*09d4*/ 	.word	0x00000000


	//----- nvinfo : EIATTR_REGCOUNT
	.align		4
.L_429:
        /*09d8*/ 	.byte	0x04, 0x2f
        /*09da*/ 	.short	(.L_431 - .L_430)
	.align		4
.L_430:
        /*09dc*/ 	.word	index@(_Z7reduce6IfLj8ELb0EEvPT_S1_j)
        /*09e0*/ 	.word	0x0000000f


	//----- nvinfo : EIATTR_FRAME_SIZE
	.align		4
.L_431:
        /*09e4*/ 	.byte	0x04, 0x11
        /*09e6*/ 	.short	(.L_433 - .L_432)
	.align		4
.L_432:
        /*09e8*/ 	.word	index@(_Z7reduce6IfLj8ELb0EEvPT_S1_j)
        /*09ec*/ 	.word	0x00000000


	//----- nvinfo : EIATTR_REGCOUNT
	.align		4
.L_433:
        /*09f0*/ 	.byte	0x04, 0x2f
        /*09f2*/ 	.short	(.L_435 - .L_434)
	.align		4
.L_434:
        /*09f4*/ 	.word	index@(_Z7reduce6IfLj4ELb0EEvPT_S1_j)
        /*09f8*/ 	.word	0x0000000f


	//----- nvinfo : EIATTR_FRAME_SIZE
	.align		4
.L_435:
        /*09fc*/ 	.byte	0x04, 0x11
        /*09fe*/ 	.short	(.L_437 - .L_436)
	.align		4
.L_436:
        /*0a00*/ 	.word	index@(_Z7reduce6IfLj4ELb0EEvPT_S1_j)
        /*0a04*/ 	.word	0x00000000


	//----- nvinfo : EIATTR_REGCOUNT
	.align		4
.L_437:
        /*0a08*/ 	.byte	0x04, 0x2f
        /*0a0a*/ 	.short	(.L_439 - .L_438)
	.align		4
.L_438:
        /*0a0c*/ 	.word	index@(_Z7reduce6IfLj2ELb0EEvPT_S1_j)
        /*0a10*/ 	.word	0x0000000f


	//----- nvinfo : EIATTR_FRAME_SIZE
	.align		4
.L_439:
        /*0a14*/ 	.byte	0x04, 0x11
        /*0a16*/ 	.short	(.L_441 - .L_440)
	.align		4
.L_440:
        /*0a18*/ 	.word	index@(_Z7reduce6IfLj2ELb0EEvPT_S1_j)
        /*0a1c*/ 	.word	0x00000000


	//----- nvinfo : EIATTR_REGCOUNT
	.align		4
.L_441:
        /*0a20*/ 	.byte	0x04, 0x2f
        /*0a22*/ 	.short	(.L_443 - .L_442)
	.align		4
.L_442:
        /*0a24*/ 	.word	index@(_Z7reduce6IfLj1ELb0EEvPT_S1_j)
        /*0a28*/ 	.word	0x0000000f


	//----- nvinfo : EIATTR_FRAME_SIZE
	.align		4
.L_443:
        /*0a2c*/ 	.byte	0x04, 0x11
        /*0a2e*/ 	.short	(.L_445 - .L_444)
	.align		4
.L_444:
        /*0a30*/ 	.word	index@(_Z7reduce6IfLj1ELb0EEvPT_S1_j)
        /*0a34*/ 	.word	0x00000000


	//----- nvinfo : EIATTR_REGCOUNT
	.align		4
.L_445:
        /*0a38*/ 	.byte	0x04, 0x2f
        /*0a3a*/ 	.short	(.L_447 - .L_446)
	.align		4
.L_446:
        /*0a3c*/ 	.word	index@(_Z7reduce7IfLj512ELb1EEvPKT_PS0_j)
        /*0a40*/ 	.word	0x0000000f


	//----- nvinfo : EIATTR_FRAME_SIZE
	.align		4
.L_447:
        /*0a44*/ 	.byte	0x04, 0x11
        /*0a46*/ 	.short	(.L_449 - .L_448)
	.align		4
.L_448:
        /*0a48*/ 	.word	index@(_Z7reduce7IfLj512ELb1EEvPKT_PS0_j)
        /*0a4c*/ 	.word	0x00000000


	//----- nvinfo : EIATTR_REGCOUNT
	.align		4
.L_449:
        /*0a50*/ 	.byte	0x04, 0x2f
        /*0a52*/ 	.short	(.L_451 - .L_450)
	.align		4
.L_450:
        /*0a54*/ 	.word	index@(_Z7reduce7IfLj256ELb1EEvPKT_PS0_j)
        /*0a58*/ 	.word	0x00000010


	//----- nvinfo : EIATTR_FRAME_SIZE
	.align		4
.L_451:
        /*0a5c*/ 	.byte	0x04, 0x11
        /*0a5e*/ 	.short	(.L_453 - .L_452)
	.align		4
.L_452:
        /*0a60*/ 	.word	index@(_Z7reduce7IfLj256ELb1EEvPKT_PS0_j)
        /*0a64*/ 	.word	0x00000000


	//----- nvinfo : EIATTR_REGCOUNT
	.align		4
.L_453:
        /*0a68*/ 	.byte	0x04, 0x2f
        /*0a6a*/ 	.short	(.L_455 - .L_454)
	.align		4
.L_454:
        /*0a6c*/ 	.word	index@(_Z7reduce7IfLj128ELb1EEvPKT_PS0_j)
        /*0a70*/ 	.word	0x00000010


	//----- nvinfo : EIATTR_FRAME_SIZE
	.align		4
.L_455:
        /*0a74*/ 	.byte	0x04, 0x11
        /*0a76*/ 	.short	(.L_457 - .L_456)
	.align		4
.L_456:
        /*0a78*/ 	.word	index@(_Z7reduce7IfLj128ELb1EEvPKT_PS0_j)
        /*0a7c*/ 	.word	0x00000000


	//----- nvinfo : EIATTR_REGCOUNT
	.align		4
.L_457:
        /*0a80*/ 	.byte	0x04, 0x2f
        /*0a82*/ 	.short	(.L_459 - .L_458)
	.align		4
.L_458:
        /*0a84*/ 	.word	index@(_Z7reduce7IfLj64ELb1EEvPKT_PS0_j)
        /*0a88*/ 	.word	0x00000010


	//----- nvinfo : EIATTR_FRAME_SIZE
	.align		4
.L_459:
        /*0a8c*/ 	.byte	0x04, 0x11
        /*0a8e*/ 	.short	(.L_461 - .L_460)
	.align		4
.L_460:
        /*0a90*/ 	.word	index@(_Z7reduce7IfLj64ELb1EEvPKT_PS0_j)
        /*0a94*/ 	.word	0x00000000


	//----- nvinfo : EIATTR_REGCOUNT
	.align		4
.L_461:
        /*0a98*/ 	.byte	0x04, 0x2f
        /*0a9a*/ 	.short	(.L_463 - .L_462)
	.align		4
.L_462:
        /*0a9c*/ 	.word	index@(_Z7reduce7IfLj32ELb1EEvPKT_PS0_j)
        /*0aa0*/ 	.word	0x0000000e


	//----- nvinfo : EIATTR_FRAME_SIZE
	.align		4
.L_463:
        /*0aa4*/ 	.byte	0x04, 0x11
        /*0aa6*/ 	.short	(.L_465 - .L_464)
	.align		4
.L_464:
        /*0aa8*/ 	.word	index@(_Z7reduce7IfLj32ELb1EEvPKT_PS0_j)
        /*0aac*/ 	.word	0x00000000


	//----- nvinfo : EIATTR_REGCOUNT
	.align		4
.L_465:
        /*0ab0*/ 	.byte	0x04, 0x2f
        /*0ab2*/ 	.short	(.L_467 - .L_466)
	.align		4
.L_466:
        /*0ab4*/ 	.word	index@(_Z7reduce7IfLj16ELb1EEvPKT_PS0_j)
        /*0ab8*/ 	.word	0x00000010


	//----- nvinfo : EIATTR_FRAME_SIZE
	.align		4
.L_467:
        /*0abc*/ 	.byte	0x04, 0x11
        /*0abe*/ 	.short	(.L_469 - .L_468)
	.align		4
.L_468:
        /*0ac0*/ 	.word	index@(_Z7reduce7IfLj16ELb1EEvPKT_PS0_j)
        /*0ac4*/ 	.word	0x00000000


	//----- nvinfo : EIATTR_REGCOUNT
	.align		4
.L_469:
        /*0ac8*/ 	.byte	0x04, 0x2f
        /*0aca*/ 	.short	(.L_471 - .L_470)
	.align		4
.L_470:
        /*0acc*/ 	.word	index@(_Z7reduce7IfLj8ELb1EEvPKT_PS0_j)
        /*0ad0*/ 	.word	0x00000010


	//----- nvinfo : EIATTR_FRAME_SIZE
	.align		4
.L_471:
        /*0ad4*/ 	.byte	0x04, 0x11
        /*0ad6*/ 	.short	(.L_473 - .L_472)
	.align		4
.L_472:
        /*0ad8*/ 	.word	index@(_Z7reduce7IfLj8ELb1EEvPKT_PS0_j)
        /*0adc*/ 	.word	0x00000000


	//----- nvinfo : EIATTR_REGCOUNT
	.align		4
.L_473:
        /*0ae0*/ 	.byte	0x04, 0x2f
        /*0ae2*/ 	.short	(.L_475 - .L_474)
	.align		4
.L_474:
        /*0ae4*/ 	.word	index@(_Z7reduce7IfLj4ELb1EEvPKT_PS0_j)
        /*0ae8*/ 	.word	0x00000010


	//----- nvinfo : EIATTR_FRAME_SIZE
	.align		4
.L_475:
        /*0aec*/ 	.byte	0x04, 0x11
        /*0aee*/ 	.short	(.L_477 - .L_476)
	.align		4
.L_476:
        /*0af0*/ 	.word	index@(_Z7reduce7IfLj4ELb1EEvPKT_PS0_j)
        /*0af4*/ 	.word	0x00000000


	//----- nvinfo : EIATTR_REGCOUNT
	.align		4
.L_477:
        /*0af8*/ 	.byte	0x04, 0x2f
        /*0afa*/ 	.short	(.L_479 - .L_478)
	.align		4
.L_478:
        /*0afc*/ 	.word	index@(_Z7reduce7IfLj2ELb1EEvPKT_PS0_j)
        /*0b00*/ 	.word	0x00000010


	//----- nvinfo : EIATTR_FRAME_SIZE
	.align		4
.L_479:
        /*0b04*/ 	.byte	0x04, 0x11
        /*0b06*/ 	.short	(.L_481 - .L_480)
	.align		4
.L_480:
        /*0b08*/ 	.word	index@(_Z7reduce7IfLj2ELb1EEvPKT_PS0_j)
        /*0b0c*/ 	.word	0x00000000


	//----- nvinfo : EIATTR_REGCOUNT
	.align		4
.L_481:
        /*0b10*/ 	.byte	0x04, 0x2f
        /*0b12*/ 	.short	(.L_483 - .L_482)
	.align		4
.L_482:
        /*0b14*/ 	.word	index@(_Z7reduce7IfLj1ELb1EEvPKT_PS0_j)
        /*0b18*/ 	.word	0x00000012


	//----- nvinfo : EIATTR_FRAME_SIZE
	.align		4
.L_483:
        /*0b1c*/ 	.byte	0x04, 0x11
        /*0b1e*/ 	.short	(.L_485 - .L_484)
	.align		4
.L_484:
        /*0b20*/ 	.word	index@(_Z7reduce7IfLj1ELb1EEvPKT_PS0_j)
        /*0b24*/ 	.word	0x00000000


	//----- nvinfo : EIATTR_REGCOUNT
	.align		4
.L_485:
        /*0b28*/ 	.byte	0x04, 0x2f
        /*0b2a*/ 	.short	(.L_487 - .L_486)
	.align		4
.L_486:
        /*0b2c*/ 	.word	index@(_Z7reduce7IfLj512ELb0EEvPKT_PS0_j)
        /*0b30*/ 	.word	0x00000010


	//----- nvinfo : EIATTR_FRAME_SIZE
	.align		4
.L_487:
        /*0b34*/ 	.byte	0x04, 0x11
        /*0b36*/ 	.short	(.L_489 - .L_488)
	.align		4
.L_488:
        /*0b38*/ 	.word	index@(_Z7reduce7IfLj512ELb0EEvPKT_PS0_j)
        /*0b3c*/ 	.word	0x00000000


	//----- nvinfo : EIATTR_REGCOUNT
	.align		4
.L_489:
        /*0b40*/ 	.byte	0x04, 0x2f
        /*0b42*/ 	.short	(.L_491 - .L_490)
	.align		4
.L_490:
        /*0b44*/ 	.word	index@(_Z7reduce7IfLj256ELb0EEvPKT_PS0_j)
        /*0b48*/ 	.word	0x00000010


	//----- nvinfo : EIATTR_FRAME_SIZE
	.align		4
.L_491:
        /*0b4c*/ 	.byte	0x04, 0x11
        /*0b4e*/ 	.short	(.L_493 - .L_492)
	.align		4
.L_492:
        /*0b50*/ 	.word	index@(_Z7reduce7IfLj256ELb0EEvPKT_PS0_j)
        /*0b54*/ 	.word	0x00000000


	//----- nvinfo : EIATTR_REGCOUNT
	.align		4
.L_493:
        /*0b58*/ 	.byte	0x04, 0x2f
        /*0b5a*/ 	.short	(.L_495 - .L_494)
	.align		4
.L_494:
        /*0b5c*/ 	.word	index@(_Z7reduce7IfLj128ELb0EEvPKT_PS0_j)
        /*0b60*/ 	.word	0x00000010


	//----- nvinfo : EIATTR_FRAME_SIZE
	.align		4
.L_495:
        /*0b64*/ 	.byte	0x04, 0x11
        /*0b66*/ 	.short	(.L_497 - .L_496)
	.align		4
.L_496:
        /*0b68*/ 	.word	index@(_Z7reduce7IfLj128ELb0EEvPKT_PS0_j)
        /*0b6c*/ 	.word	0x00000000


	//----- nvinfo : EIATTR_REGCOUNT
	.align		4
.L_497:
        /*0b70*/ 	.byte	0x04, 0x2f
        /*0b72*/ 	.short	(.L_499 - .L_498)
	.align		4
.L_498:
        /*0b74*/ 	.word	index@(_Z7reduce7IfLj64ELb0EEvPKT_PS0_j)
        /*0b78*/ 	.word	0x00000010


	//----- nvinfo : EIATTR_FRAME_SIZE
	.align		4
.L_499:
        /*0b7c*/ 	.byte	0x04, 0x11
        /*0b7e*/ 	.short	(.L_501 - .L_500)
	.align		4
.L_500:
        /*0b80*/ 	.word	index@(_Z7reduce7IfLj64ELb0EEvPKT_PS0_j)
        /*0b84*/ 	.word	0x00000000


	//----- nvinfo : EIATTR_REGCOUNT
	.align		4
.L_501:
        /*0b88*/ 	.byte	0x04, 0x2f
        /*0b8a*/ 	.short	(.L_503 - .L_502)
	.align		4
.L_502:
        /*0b8c*/ 	.word	index@(_Z7reduce7IfLj32ELb0EEvPKT_PS0_j)
        /*0b90*/ 	.word	0x0000000e


	//----- nvinfo : EIATTR_FRAME_SIZE
	.align		4
.L_503:
        /*0b94*/ 	.byte	0x04, 0x11
        /*0b96*/ 	.short	(.L_505 - .L_504)
	.align		4
.L_504:
        /*0b98*/ 	.word	index@(_Z7reduce7IfLj32ELb0EEvPKT_PS0_j)
        /*0b9c*/ 	.word	0x00000000


	//----- nvinfo : EIATTR_REGCOUNT
	.align		4
.L_505:
        /*0ba0*/ 	.byte	0x04, 0x2f
        /*0ba2*/ 	.short	(.L_507 - .L_506)
	.align		4
.L_506:
        /*0ba4*/ 	.word	index@(_Z7reduce7IfLj16ELb0EEvPKT_PS0_j)
        /*0ba8*/ 	.word	0x00000010


	//----- nvinfo : EIATTR_FRAME_SIZE
	.align		4
.L_507:
        /*0bac*/ 	.byte	0x04, 0x11
        /*0bae*/ 	.short	(.L_509 - .L_508)
	.align		4
.L_508:
        /*0bb0*/ 	.word	index@(_Z7reduce7IfLj16ELb0EEvPKT_PS0_j)
        /*0bb4*/ 	.word	0x00000000


	//----- nvinfo : EIATTR_REGCOUNT
	.align		4
.L_509:
        /*0bb8*/ 	.byte	0x04, 0x2f
        /*0bba*/ 	.short	(.L_511 - .L_510)
	.align		4
.L_510:
        /*0bbc*/ 	.word	index@(_Z7reduce7IfLj8ELb0EEvPKT_PS0_j)
        /*0bc0*/ 	.word	0x00000010


	//----- nvinfo : EIATTR_FRAME_SIZE
	.align		4
.L_511:
        /*0bc4*/ 	.byte	0x04, 0x11
        /*0bc6*/ 	.short	(.L_513 - .L_512)
	.align		4
.L_512:
        /*0bc8*/ 	.word	index@(_Z7reduce7IfLj8ELb0EEvPKT_PS0_j)
        /*0bcc*/ 	.word	0x00000000


	//----- nvinfo : EIATTR_REGCOUNT
	.align		4
.L_513:
        /*0bd0*/ 	.byte	0x04, 0x2f
        /*0bd2*/ 	.short	(.L_515 - .L_514)
	.align		4
.L_514:
        /*0bd4*/ 	.word	index@(_Z7reduce7IfLj4ELb0EEvPKT_PS0_j)
        /*0bd8*/ 	.word	0x00000010


	//----- nvinfo : EIATTR_FRAME_SIZE
	.align		4
.L_515:
        /*0bdc*/ 	.byte	0x04, 0x11
        /*0bde*/ 	.short	(.L_517 - .L_516)
	.align		4
.L_516:
        /*0be0*/ 	.word	index@(_Z7reduce7IfLj4ELb0EEvPKT_PS0_j)
        /*0be4*/ 	.word	0x00000000


	//----- nvinfo : EIATTR_REGCOUNT
	.align		4
.L_517:
        /*0be8*/ 	.byte	0x04, 0x2f
        /*0bea*/ 	.short	(.L_519 - .L_518)
	.align		4
.L_518:
        /*0bec*/ 	.word	index@(_Z7reduce7IfLj2ELb0EEvPKT_PS0_j)
        /*0bf0*/ 	.word	0x00000010


	//----- nvinfo : EIATTR_FRAME_SIZE
	.align		4
.L_519:
        /*0bf4*/ 	.byte	0x04, 0x11
        /*0bf6*/ 	.short	(.L_521 - .L_520)
	.align		4
.L_520:
        /*0bf8*/ 	.word	index@(_Z7reduce7IfLj2ELb0EEvPKT_PS0_j)
        /*0bfc*/ 	.word	0x00000000


	//----- nvinfo : EIATTR_REGCOUNT
	.align		4
.L_521:
        /*0c00*/ 	.byte	0x04, 0x2f
        /*0c02*/ 	.short	(.L_523 - .L_522)
	.align		4
.L_522:
        /*0c04*/ 	.word	index@(_Z7reduce7IfLj1ELb0EEvPKT_PS0_j)
        /*0c08*/ 	.word	0x00000010


	//----- nvinfo : EIATTR_FRAME_SIZE
	.align		4
.L_523:
        /*0c0c*/ 	.byte	0x04, 0x11
        /*0c0e*/ 	.short	(.L_525 - .L_524)
	.align		4
.L_524:
        /*0c10*/ 	.word	index@(_Z7reduce7IfLj1ELb0EEvPKT_PS0_j)
        /*0c14*/ 	.word	0x00000000


	//----- nvinfo : EIATTR_REGCOUNT
	.align		4
.L_525:
        /*0c18*/ 	.byte	0x04, 0x2f
        /*0c1a*/ 	.short	(.L_527 - .L_526)
	.align		4
.L_526:
        /*0c1c*/ 	.word	index@(_Z9cg_reduceIfEvPT_S1_j)
        /*0c20*/ 	.word	0x0000000d


	//----- nvinfo : EIATTR_FRAME_SIZE
	.align		4
.L_527:
        /*0c24*/ 	.byte	0x04, 0x11
        /*0c26*/ 	.short	(.L_529 - .L_528)
	.align		4
.L_528:
        /*0c28*/ 	.word	index@(_Z9cg_reduceIfEvPT_S1_j)
        /*0c2c*/ 	.word	0x00000000


	//----- nvinfo : EIATTR_REGCOUNT
	.align		4
.L_529:
        /*0c30*/ 	.byte	0x04, 0x2f
        /*0c32*/ 	.short	(.L_531 - .L_530)
	.align		4
.L_530:
        /*0c34*/ 	.word	index@(_Z7reduce0IdEvPT_S1_j)
        /*0c38*/ 	.word	0x0000000d


	//----- nvinfo : EIATTR_FRAME_SIZE
	.align		4
.L_531:
        /*0c3c*/ 	.byte	0x04, 0x11
        /*0c3e*/ 	.short	(.L_533 - .L_532)
	.align		4
.L_532:
        /*0c40*/ 	.word	index@(_Z7reduce0IdEvPT_S1_j)
        /*0c44*/ 	.word	0x00000000


	//----- nvinfo : EIATTR_REGCOUNT
	.align		4
.L_533:
        /*0c48*/ 	.byte	0x04, 0x2f
        /*0c4a*/ 	.short	(.L_535 - .L_534)
	.align		4
.L_534:
        /*0c4c*/ 	.word	index@(_Z7reduce1IdEvPT_S1_j)
        /*0c50*/ 	.word	0x0000000c


	//----- nvinfo : EIATTR_FRAME_SIZE
	.align		4
.L_535:
        /*0c54*/ 	.byte	0x04, 0x11
        /*0c56*/ 	.short	(.L_537 - .L_536)
	.align		4
.L_536:
        /*0c58*/ 	.word	index@(_Z7reduce1IdEvPT_S1_j)
        /*0c5c*/ 	.word	0x00000000


	//----- nvinfo : EIATTR_REGCOUNT
	.align		4
.L_537:
        /*0c60*/ 	.byte	0x04, 0x2f
        /*0c62*/ 	.short	(.L_539 - .L_538)
	.align		4
.L_538:
        /*0c64*/ 	.word	index@(_Z7reduce2IdEvPT_S1_j)
        /*0c68*/ 	.word	0x0000000d


	//----- nvinfo : EIATTR_FRAME_SIZE
	.align		4
.L_539:
        /*0c6c*/ 	.byte	0x04, 0x11
        /*0c6e*/ 	.short	(.L_541 - .L_540)
	.align		4
.L_540:
        /*0c70*/ 	.word	index@(_Z7reduce2IdEvPT_S1_j)
        /*0c74*/ 	.word	0x00000000


	//----- nvinfo : EIATTR_REGCOUNT
	.align		4
.L_541:
        /*0c78*/ 	.byte	0x04, 0x2f
        /*0c7a*/ 	.short	(.L_543 - .L_542)
	.align		4
.L_542:
        /*0c7c*/ 	.word	index@(_Z7reduce3IdEvPT_S1_j)
        /*0c80*/ 	.word	0x00000010


	//----- nvinfo : EIATTR_FRAME_SIZE
	.align		4
.L_543:
        /*0c84*/ 	.byte	0x04, 0x11
        /*0c86*/ 	.short	(.L_545 - .L_544)
	.align		4
.L_544:
        /*0c88*/ 	.word	index@(_Z7reduce3IdEvPT_S1_j)
        /*0c8c*/ 	.word	0x00000000


	//----- nvinfo : EIATTR_REGCOUNT
	.align		4
.L_545:
        /*0c90*/ 	.byte	0x04, 0x2f
        /*0c92*/ 	.short	(.L_547 - .L_546)
	.align		4
.L_546:
        /*0c94*/ 	.word	index@(_Z7reduce4IdLj512EEvPT_S1_j)
        /*0c98*/ 	.word	0x00000014


	//----- nvinfo : EIATTR_FRAME_SIZE
	.align		4
.L_547:
        /*0c9c*/ 	.byte	0x04, 0x11
        /*0c9e*/ 	.short	(.L_549 - .L_548)
	.align		4
.L_548:
        /*0ca0*/ 	.word	index@(_Z7reduce4IdLj512EEvPT_S1_j)
        /*0ca4*/ 	.word	0x00000000


	//----- nvinfo : EIATTR_REGCOUNT
	.align		4
.L_549:
        /*0ca8*/ 	.byte	0x04, 0x2f
        /*0caa*/ 	.short	(.L_551 - .L_550)
	.align		4
.L_550:
        /*0cac*/ 	.word	index@(_Z7reduce4IdLj256EEvPT_S1_j)
        /*0cb0*/ 	.word	0x00000014


	//----- nvinfo : EIATTR_FRAME_SIZE
	.align		4
.L_551:
        /*0cb4*/ 	.byte	0x04, 0x11
        /*0cb6*/ 	.short	(.L_553 - .L_552)
	.align		4
.L_552:
        /*0cb8*/ 	.word	index@(_Z7reduce4IdLj256EEvPT_S1_j)
        /*0cbc*/ 	.word	0x00000000


	//----- nvinfo : EIATTR_REGCOUNT
	.align		4
.L_553:
        /*0cc0*/ 	.byte	0x04, 0x2f
        /*0cc2*/ 	.short	(.L_555 - .L_554)
	.align		4
.L_554:
        /*0cc4*/ 	.word	index@(_Z7reduce4IdLj128EEvPT_S1_j)
        /*0cc8*/ 	.word	0x00000014


	//----- nvinfo : EIATTR_FRAME_SIZE
	.align		4
.L_555:
        /*0ccc*/ 	.byte	0x04, 0x11
        /*0cce*/ 	.short	(.L_557 - .L_556)
	.align		4
.L_556:
        /*0cd0*/ 	.word	index@(_Z7reduce4IdLj128EEvPT_S1_j)
        /*0cd4*/ 	.word	0x00000000


	//----- nvinfo : EIATTR_REGCOUNT
	.align		4
.L_557:
        /*0cd8*/ 	.byte	0x04, 0x2f
        /*0cda*/ 	.short	(.L_559 - .L_558)
	.align		4
.L_558:
        /*0cdc*/ 	.word	index@(_Z7reduce4IdLj64EEvPT_S1_j)
        /*0ce0*/ 	.word	0x00000014


	//----- nvinfo : EIATTR_FRAME_SIZE
	.align		4
.L_559:
        /*0ce4*/ 	.byte	0x04, 0x11
        /*0ce6*/ 	.short	(.L_561 - .L_560)
	.align		4
.L_560:
        /*0ce8*/ 	.word	index@(_Z7reduce4IdLj64EEvPT_S1_j)
        /*0cec*/ 	.word	0x00000000


	//----- nvinfo : EIATTR_REGCOUNT
	.align		4
.L_561:
        /*0cf0*/ 	.byte	0x04, 0x2f
        /*0cf2*/ 	.short	(.L_563 - .L_562)
	.align		4
.L_562:
        /*0cf4*/ 	.word	index@(_Z7reduce4IdLj32EEvPT_S1_j)
        /*0cf8*/ 	.word	0x00000014


	//----- nvinfo : EIATTR_FRAME_SIZE
	.align		4
.L_563:
        /*0cfc*/ 	.byte	0x04, 0x11
        /*0cfe*/ 	.short	(.L_565 - .L_564)
	.align		4
.L_564:
        /*0d00*/ 	.word	index@(_Z7reduce4IdLj32EEvPT_S1_j)
        /*0d04*/ 	.word	0x00000000


	//----- nvinfo : EIATTR_REGCOUNT
	.align		4
.L_565:
        /*0d08*/ 	.byte	0x04, 0x2f
        /*0d0a*/ 	.short	(.L_567 - .L_566)
	.align		4
.L_566:
        /*0d0c*/ 	.word	index@(_Z7reduce4IdLj16EEvPT_S1_j)
        /*0d10*/ 	.word	0x00000014


	//----- nvinfo : EIATTR_FRAME_SIZE
	.align		4
.L_567:
        /*0d14*/ 	.byte	0x04, 0x11
        /*0d16*/ 	.short	(.L_569 - .L_568)
	.align		4
.L_568:
        /*0d18*/ 	.word	index@(_Z7reduce4IdLj16EEvPT_S1_j)
        /*0d1c*/ 	.word	0x00000000


	//----- nvinfo : EIATTR_REGCOUNT
	.align		4
.L_569:
        /*0d20*/ 	.byte	0x04, 0x2f
        /*0d22*/ 	.short	(.L_571 - .L_570)
	.align		4
.L_570:
        /*0d24*/ 	.word	index@(_Z7reduce4IdLj8EEvPT_S1_j)
        /*0d28*/ 	.word	0x00000014


	//----- nvinfo : EIATTR_FRAME_SIZE
	.align		4
.L_571:
        /*0d2c*/ 	.byte	0x04, 0x11
        /*0d2e*/ 	.short	(.L_573 - .L_572)
	.align		4
.L_572:
        /*0d30*/ 	.word	index@(_Z7reduce4IdLj8EEvPT_S1_j)
        /*0d34*/ 	.word	0x00000000


	//----- nvinfo : EIATTR_REGCOUNT
	.align		4
.L_573:
        /*0d38*/ 	.byte	0x04, 0x2f
        /*0d3a*/ 	.short	(.L_575 - .L_574)
	.align		4
.L_574:
        /*0d3c*/ 	.word	index@(_Z7reduce4IdLj4EEvPT_S1_j)
        /*0d40*/ 	.word	0x00000014


	//----- nvinfo : EIATTR_FRAME_SIZE
	.align		4
.L_575:
        /*0d44*/ 	.byte	0x04, 0x11
        /*0d46*/ 	.short	(.L_577 - .L_576)
	.align		4
.L_576:
        /*0d48*/ 	.word	index@(_Z7reduce4IdLj4EEvPT_S1_j)
        /*0d4c*/ 	.word	0x00000000


	//----- nvinfo : EIATTR_REGCOUNT
	.align		4
.L_577:
        /*0d50*/ 	.byte	0x04, 0x2f
        /*0d52*/ 	.short	(.L_579 - .L_578)
	.align		4
.L_578:
        /*0d54*/ 	.word	index@(_Z7reduce4IdLj2EEvPT_S1_j)
        /*0d58*/ 	.word	0x00000014


	//----- nvinfo : EIATTR_FRAME_SIZE
	.align		4
.L_579:
        /*0d5c*/ 	.byte	0x04, 0x11
        /*0d5e*/ 	.short	(.L_581 - .L_580)
	.align		4
.L_580:
        /*0d60*/ 	.word	index@(_Z7reduce4IdLj2EEvPT_S1_j)
        /*0d64*/ 	.word	0x00000000


	//----- nvinfo : EIATTR_REGCOUNT
	.align		4
.L_581:
        /*0d68*/ 	.byte	0x04, 0x2f
        /*0d6a*/ 	.short	(.L_583 - .L_582)
	.align		4
.L_582:
        /*0d6c*/ 	.word	index@(_Z7reduce4IdLj1EEvPT_S1_j)
        /*0d70*/ 	.word	0x00000014


	//----- nvinfo : EIATTR_FRAME_SIZE
	.align		4
.L_583:
        /*0d74*/ 	.byte	0x04, 0x11
        /*0d76*/ 	.short	(.L_585 - .L_584)
	.align		4
.L_584:
        /*0d78*/ 	.word	index@(_Z7reduce4IdLj1EEvPT_S1_j)
        /*0d7c*/ 	.word	0x00000000


	//----- nvinfo : EIATTR_REGCOUNT
	.align		4
.L_585:
        /*0d80*/ 	.byte	0x04, 0x2f
        /*0d82*/ 	.short	(.L_587 - .L_586)
	.align		4
.L_586:
        /*0d84*/ 	.word	index@(_Z7reduce5IdLj512EEvPT_S1_j)
        /*0d88*/ 	.word	0x00000014


	//----- nvinfo : EIATTR_FRAME_SIZE
	.align		4
.L_587:
        /*0d8c*/ 	.byte	0x04, 0x11
        /*0d8e*/ 	.short	(.L_589 - .L_588)
	.align		4
.L_588:
        /*0d90*/ 	.word	index@(_Z7reduce5IdLj512EEvPT_S1_j)
        /*0d94*/ 	.word	0x00000000


	//----- nvinfo : EIATTR_REGCOUNT
	.align		4
.L_589:
        /*0d98*/ 	.byte	0x04, 0x2f
        /*0d9a*/ 	.short	(.L_591 - .L_590)
	.align		4
.L_590:
        /*0d9c*/ 	.word	index@(_Z7reduce5IdLj256EEvPT_S1_j)
        /*0da0*/ 	.word	0x00000014


	//----- nvinfo : EIATTR_FRAME_SIZE
	.align		4
.L_591:
        /*0da4*/ 	.byte	0x04, 0x11
        /*0da6*/ 	.short	(.L_593 - .L_592)
	.align		4
.L_592:
        /*0da8*/ 	.word	index@(_Z7reduce5IdLj256EEvPT_S1_j)
        /*0dac*/ 	.word	0x00000000


	//----- nvinfo : EIATTR_REGCOUNT
	.align		4
.L_593:
        /*0db0*/ 	.byte	0x04, 0x2f
        /*0db2*/ 	.short	(.L_595 - .L_594)
	.align		4
.L_594:
        /*0db4*/ 	.word	index@(_Z7reduce5IdLj128EEvPT_S1_j)
        /*0db8*/ 	.word	0x00000014


	//----- nvinfo : EIATTR_FRAME_SIZE
	.align		4
.L_595:
        /*0dbc*/ 	.byte	0x04, 0x11
        /*0dbe*/ 	.short	(.L_597 - .L_596)
	.align		4
.L_596:
        /*0dc0*/ 	.word	index@(_Z7reduce5IdLj128EEvPT_S1_j)
        /*0dc4*/ 	.word	0x00000000


	//----- nvinfo : EIATTR_REGCOUNT
	.align		4
.L_597:
        /*0dc8*/ 	.byte	0x04, 0x2f
        /*0dca*/ 	.short	(.L_599 - .L_598)
	.align		4
.L_598:
        /*0dcc*/ 	.word	index@(_Z7reduce5IdLj64EEvPT_S1_j)
        /*0dd0*/ 	.word	0x00000014


	//----- nvinfo : EIATTR_FRAME_SIZE
	.align		4
.L_599:
        /*0dd4*/ 	.byte	0x04, 0x11
        /*0dd6*/ 	.short	(.L_601 - .L_600)
	.align		4
.L_600:
        /*0dd8*/ 	.word	index@(_Z7reduce5IdLj64EEvPT_S1_j)
        /*0ddc*/ 	.word	0x00000000


	//----- nvinfo : EIATTR_REGCOUNT
	.align		4
.L_601:
        /*0de0*/ 	.byte	0x04, 0x2f
        /*0de2*/ 	.short	(.L_603 - .L_602)
	.align		4
.L_602:
        /*0de4*/ 	.word	index@(_Z7reduce5IdLj32EEvPT_S1_j)
        /*0de8*/ 	.word	0x00000014


	//----- nvinfo : EIATTR_FRAME_SIZE
	.align		4
.L_603:
        /*0dec*/ 	.byte	0x04, 0x11
        /*0dee*/ 	.short	(.L_605 - .L_604)
	.align		4
.L_604:
        /*0df0*/ 	.word	index@(_Z7reduce5IdLj32EEvPT_S1_j)
        /*0df4*/ 	.word	0x00000000


	//----- nvinfo : EIATTR_REGCOUNT
	.align		4
.L_605:
        /*0df8*/ 	.byte	0x04, 0x2f
        /*0dfa*/ 	.short	(.L_607 - .L_606)
	.align		4
.L_606:
        /*0dfc*/ 	.word	index@(_Z7reduce5IdLj16EEvPT_S1_j)
        /*0e00*/ 	.word	0x00000014


	//----- nvinfo : EIATTR_FRAME_SIZE
	.align		4
.L_607:
        /*0e04*/ 	.byte	0x04, 0x11
        /*0e06*/ 	.short	(.L_609 - .L_608)
	.align		4
.L_608:
        /*0e08*/ 	.word	index@(_Z7reduce5IdLj16EEvPT_S1_j)
        /*0e0c*/ 	.word	0x00000000


	//----- nvinfo : EIATTR_REGCOUNT
	.align		4
.L_609:
        /*0e10*/ 	.byte	0x04, 0x2f
        /*0e12*/ 	.short	(.L_611 - .L_610)
	.align		4
.L_610:
        /*0e14*/ 	.word	index@(_Z7reduce5IdLj8EEvPT_S1_j)
        /*0e18*/ 	.word	0x00000014


	//----- nvinfo : EIATTR_FRAME_SIZE
	.align		4
.L_611:
        /*0e1c*/ 	.byte	0x04, 0x11
        /*0e1e*/ 	.short	(.L_613 - .L_612)
	.align		4
.L_612:
        /*0e20*/ 	.word	index@(_Z7reduce5IdLj8EEvPT_S1_j)
        /*0e24*/ 	.word	0x00000000


	//----- nvinfo : EIATTR_REGCOUNT
	.align		4
.L_613:
        /*0e28*/ 	.byte	0x04, 0x2f
        /*0e2a*/ 	.short	(.L_615 - .L_614)
	.align		4
.L_614:
        /*0e2c*/ 	.word	index@(_Z7reduce5IdLj4EEvPT_S1_j)
        /*0e30*/ 	.word	0x00000014


	//----- nvinfo : EIATTR_FRAME_SIZE
	.align		4
.L_615:
        /*0e34*/ 	.byte	0x04, 0x11
        /*0e36*/ 	.short	(.L_617 - .L_616)
	.align		4
.L_616:
        /*0e38*/ 	.word	index@(_Z7reduce5IdLj4EEvPT_S1_j)
        /*0e3c*/ 	.word	0x00000000


	//----- nvinfo : EIATTR_REGCOUNT
	.align		4
.L_617:
        /*0e40*/ 	.byte	0x04, 0x2f
        /*0e42*/ 	.short	(.L_619 - .L_618)
	.align		4
.L_618:
        /*0e44*/ 	.word	index@(_Z7reduce5IdLj2EEvPT_S1_j)
        /*0e48*/ 	.word	0x00000014


	//----- nvinfo : EIATTR_FRAME_SIZE
	.align		4
.L_619:
        /*0e4c*/ 	.byte	0x04, 0x11
        /*0e4e*/ 	.short	(.L_621 - .L_620)
	.align		4
.L_620:
        /*0e50*/ 	.word	index@(_Z7reduce5IdLj2EEvPT_S1_j)
        /*0e54*/ 	.word	0x00000000


	//----- nvinfo : EIATTR_REGCOUNT
	.align		4
.L_621:
        /*0e58*/ 	.byte	0x04, 0x2f
        /*0e5a*/ 	.short	(.L_623 - .L_622)
	.align		4
.L_622:
        /*0e5c*/ 	.word	index@(_Z7reduce5IdLj1EEvPT_S1_j)
        /*0e60*/ 	.word	0x00000014


	//----- nvinfo : EIATTR_FRAME_SIZE
	.align		4
.L_623:
        /*0e64*/ 	.byte	0x04, 0x11
        /*0e66*/ 	.short	(.L_625 - .L_624)
	.align		4
.L_624:
        /*0e68*/ 	.word	index@(_Z7reduce5IdLj1EEvPT_S1_j)
        /*0e6c*/ 	.word	0x00000000


	//----- nvinfo : EIATTR_REGCOUNT
	.align		4
.L_625:
        /*0e70*/ 	.byte	0x04, 0x2f
        /*0e72*/ 	.short	(.L_627 - .L_626)
	.align		4
.L_626:
        /*0e74*/ 	.word	index@(_Z7reduce6IdLj512ELb1EEvPT_S1_j)
        /*0e78*/ 	.word	0x00000014


	//----- nvinfo : EIATTR_FRAME_SIZE
	.align		4
.L_627:
        /*0e7c*/ 	.byte	0x04, 0x11
        /*0e7e*/ 	.short	(.L_629 - .L_628)
	.align		4
.L_628:
        /*0e80*/ 	.word	index@(_Z7reduce6IdLj512ELb1EEvPT_S1_j)
        /*0e84*/ 	.word	0x00000000


	//----- nvinfo : EIATTR_REGCOUNT
	.align		4
.L_629:
        /*0e88*/ 	.byte	0x04, 0x2f
        /*0e8a*/ 	.short	(.L_631 - .L_630)
	.align		4
.L_630:
        /*0e8c*/ 	.word	index@(_Z7reduce6IdLj256ELb1EEvPT_S1_j)
        /*0e90*/ 	.word	0x00000014


	//----- nvinfo : EIATTR_FRAME_SIZE
	.align		4
.L_631:
        /*0e94*/ 	.byte	0x04, 0x11
        /*0e96*/ 	.short	(.L_633 - .L_632)
	.align		4
.L_632:
        /*0e98*/ 	.word	index@(_Z7reduce6IdLj256ELb1EEvPT_S1_j)
        /*0e9c*/ 	.word	0x00000000


	//----- nvinfo : EIATTR_REGCOUNT
	.align		4
.L_633:
        /*0ea0*/ 	.byte	0x04, 0x2f
        /*0ea2*/ 	.short	(.L_635 - .L_634)
	.align		4
.L_634:
        /*0ea4*/ 	.word	index@(_Z7reduce6IdLj128ELb1EEvPT_S1_j)
        /*0ea8*/ 	.word	0x00000014


	//----- nvinfo : EIATTR_FRAME_SIZE
	.align		4
.L_635:
        /*0eac*/ 	.byte	0x04, 0x11
        /*0eae*/ 	.short	(.L_637 - .L_636)
	.align		4
.L_636:
        /*0eb0*/ 	.word	index@(_Z7reduce6IdLj128ELb1EEvPT_S1_j)
        /*0eb4*/ 	.word	0x00000000


	//----- nvinfo : EIATTR_REGCOUNT
	.align		4
.L_637:
        /*0eb8*/ 	.byte	0x04, 0x2f
        /*0eba*/ 	.short	(.L_639 - .L_638)
	.align		4
.L_638:
        /*0ebc*/ 	.word	index@(_Z7reduce6IdLj64ELb1EEvPT_S1_j)
        /*0ec0*/ 	.word	0x00000014


	//----- nvinfo : EIATTR_FRAME_SIZE
	.align		4
.L_639:
        /*0ec4*/ 	.byte	0x04, 0x11
        /*0ec6*/ 	.short	(.L_641 - .L_640)
	.align		4
.L_640:
        /*0ec8*/ 	.word	index@(_Z7reduce6IdLj64ELb1EEvPT_S1_j)
        /*0ecc*/ 	.word	0x00000000


	//----- nvinfo : EIATTR_REGCOUNT
	.align		4
.L_641:
        /*0ed0*/ 	.byte	0x04, 0x2f
        /*0ed2*/ 	.short	(.L_643 - .L_642)
	.align		4
.L_642:
        /*0ed4*/ 	.word	index@(_Z7reduce6IdLj32ELb1EEvPT_S1_j)
        /*0ed8*/ 	.word	0x00000014


	//----- nvinfo : EIATTR_FRAME_SIZE
	.align		4
.L_643:
        /*0edc*/ 	.byte	0x04, 0x11
        /*0ede*/ 	.short	(.L_645 - .L_644)
	.align		4
.L_644:
        /*0ee0*/ 	.word	index@(_Z7reduce6IdLj32ELb1EEvPT_S1_j)
        /*0ee4*/ 	.word	0x00000000


	//----- nvinfo : EIATTR_REGCOUNT
	.align		4
.L_645:
        /*0ee8*/ 	.byte	0x04, 0x2f
        /*0eea*/ 	.short	(.L_647 - .L_646)
	.align		4
.L_646:
        /*0eec*/ 	.word	index@(_Z7reduce6IdLj16ELb1EEvPT_S1_j)
        /*0ef0*/ 	.word	0x00000014


	//----- nvinfo : EIATTR_FRAME_SIZE
	.align		4
.L_647:
        /*0ef4*/ 	.byte	0x04, 0x11
        /*0ef6*/ 	.short	(.L_649 - .L_648)
	.align		4
.L_648:
        /*0ef8*/ 	.word	index@(_Z7reduce6IdLj16ELb1EEvPT_S1_j)
        /*0efc*/ 	.word	0x00000000


	//----- nvinfo : EIATTR_REGCOUNT
	.align		4
.L_649:
        /*0f00*/ 	.byte	0x04, 0x2f
        /*0f02*/ 	.short	(.L_651 - .L_650)
	.align		4
.L_650:
        /*0f04*/ 	.word	index@(_Z7reduce6IdLj8ELb1EEvPT_S1_j)
        /*0f08*/ 	.word	0x00000014


	//----- nvinfo : EIATTR_FRAME_SIZE
	.align		4
.L_651:
        /*0f0c*/ 	.byte	0x04, 0x11
        /*0f0e*/ 	.short	(.L_653 - .L_652)
	.align		4
.L_652:
        /*0f10*/ 	.word	index@(_Z7reduce6IdLj8ELb1EEvPT_S1_j)
        /*0f14*/ 	.word	0x00000000


	//----- nvinfo : EIATTR_REGCOUNT
	.align		4
.L_653:
        /*0f18*/ 	.byte	0x04, 0x2f
        /*0f1a*/ 	.short	(.L_655 - .L_654)
	.align		4
.L_654:
        /*0f1c*/ 	.word	index@(_Z7reduce6IdLj4ELb1EEvPT_S1_j)
        /*0f20*/ 	.word	0x00000014


	//----- nvinfo : EIATTR_FRAME_SIZE
	.align		4
.L_655:
        /*0f24*/ 	.byte	0x04, 0x11
        /*0f26*/ 	.short	(.L_657 - .L_656)
	.align		4
.L_656:
        /*0f28*/ 	.word	index@(_Z7reduce6IdLj4ELb1EEvPT_S1_j)
        /*0f2c*/ 	.word	0x00000000


	//----- nvinfo : EIATTR_REGCOUNT
	.align		4
.L_657:
        /*0f30*/ 	.byte	0x04, 0x2f
        /*0f32*/ 	.short	(.L_659 - .L_658)
	.align		4
.L_658:
        /*0f34*/ 	.word	index@(_Z7reduce6IdLj2ELb1EEvPT_S1_j)
        /*0f38*/ 	.word	0x00000014


	//----- nvinfo : EIATTR_FRAME_SIZE
	.align		4
.L_659:
        /*0f3c*/ 	.byte	0x04, 0x11
        /*0f3e*/ 	.short	(.L_661 - .L_660)
	.align		4
.L_660:
        /*0f40*/ 	.word	index@(_Z7reduce6IdLj2ELb1EEvPT_S1_j)
        /*0f44*/ 	.word	0x00000000


	//----- nvinfo : EIATTR_REGCOUNT
	.align		4
.L_661:
        /*0f48*/ 	.byte	0x04, 0x2f
        /*0f4a*/ 	.short	(.L_663 - .L_662)
	.align		4
.L_662:
        /*0f4c*/ 	.word	index@(_Z7reduce6IdLj1ELb1EEvPT_S1_j)
        /*0f50*/ 	.word	0x00000014


	//----- nvinfo : EIATTR_FRAME_SIZE
	.align		4
.L_663:
        /*0f54*/ 	.byte	0x04, 0x11
        /*0f56*/ 	.short	(.L_665 - .L_664)
	.align		4
.L_664:
        /*0f58*/ 	.word	index@(_Z7reduce6IdLj1ELb1EEvPT_S1_j)
        /*0f5c*/ 	.word	0x00000000


	//----- nvinfo : EIATTR_REGCOUNT
	.align		4
.L_665:
        /*0f60*/ 	.byte	0x04, 0x2f
        /*0f62*/ 	.short	(.L_667 - .L_666)
	.align		4
.L_666:
        /*0f64*/ 	.word	index@(_Z7reduce6IdLj512ELb0EEvPT_S1_j)
        /*0f68*/ 	.word	0x00000014


	//----- nvinfo : EIATTR_FRAME_SIZE
	.align		4
.L_667:
        /*0f6c*/ 	.byte	0x04, 0x11
        /*0f6e*/ 	.short	(.L_669 - .L_668)
	.align		4
.L_668:
        /*0f70*/ 	.word	index@(_Z7reduce6IdLj512ELb0EEvPT_S1_j)
        /*0f74*/ 	.word	0x00000000


	//----- nvinfo : EIATTR_REGCOUNT
	.align		4
.L_669:
        /*0f78*/ 	.byte	0x04, 0x2f
        /*0f7a*/ 	.short	(.L_671 - .L_670)
	.align		4
.L_670:
        /*0f7c*/ 	.word	index@(_Z7reduce6IdLj256ELb0EEvPT_S1_j)
        /*0f80*/ 	.word	0x00000014


	//----- nvinfo : EIATTR_FRAME_SIZE
	.align		4
.L_671:
        /*0f84*/ 	.byte	0x04, 0x11
        /*0f86*/ 	.short	(.L_673 - .L_672)
	.align		4
.L_672:
        /*0f88*/ 	.word	index@(_Z7reduce6IdLj256ELb0EEvPT_S1_j)
        /*0f8c*/ 	.word	0x00000000


	//----- nvinfo : EIATTR_REGCOUNT
	.align		4
.L_673:
        /*0f90*/ 	.byte	0x04, 0x2f
        /*0f92*/ 	.short	(.L_675 - .L_674)
	.align		4
.L_674:
        /*0f94*/ 	.word	index@(_Z7reduce6IdLj128ELb0EEvPT_S1_j)
        /*0f98*/ 	.word	0x00000014


	//----- nvinfo : EIATTR_FRAME_SIZE
	.align		4
.L_675:
        /*0f9c*/ 	.byte	0x04, 0x11
        /*0f9e*/ 	.short	(.L_677 - .L_676)
	.align		4
.L_676:
        /*0fa0*/ 	.word	index@(_Z7reduce6IdLj128ELb0EEvPT_S1_j)
        /*0fa4*/ 	.word	0x00000000


	//----- nvinfo : EIATTR_REGCOUNT
	.align		4
.L_677:
        /*0fa8*/ 	.byte	0x04, 0x2f
        /*0faa*/ 	.short	(.L_679 - .L_678)
	.align		4
.L_678:
        /*0fac*/ 	.word	index@(_Z7reduce6IdLj64ELb0EEvPT_S1_j)
        /*0fb0*/ 	.word	0x00000014


	//----- nvinfo : EIATTR_FRAME_SIZE
	.align		4
.L_679:
        /*0fb4*/ 	.byte	0x04, 0x11
        /*0fb6*/ 	.short	(.L_681 - .L_680)
	.align		4
.L_680:
        /*0fb8*/ 	.word	index@(_Z7reduce6IdLj64ELb0EEvPT_S1_j)
        /*0fbc*/ 	.word	0x00000000


	//----- nvinfo : EIATTR_REGCOUNT
	.align		4
.L_681:
        /*0fc0*/ 	.byte	0x04, 0x2f
        /*0fc2*/ 	.short	(.L_683 - .L_682)
	.align		4
.L_682:
        /*0fc4*/ 	.word	index@(_Z7reduce6IdLj32ELb0EEvPT_S1_j)
        /*0fc8*/ 	.word	0x00000014


	//----- nvinfo : EIATTR_FRAME_SIZE
	.align		4
.L_683:
        /*0fcc*/ 	.byte	0x04, 0x11
        /*0fce*/ 	.short	(.L_685 - .L_684)
	.align		4
.L_684:
        /*0fd0*/ 	.word	index@(_Z7reduce6IdLj32ELb0EEvPT_S1_j)
        /*0fd4*/ 	.word	0x00000000


	//----- nvinfo : EIATTR_REGCOUNT
	.align		4
.L_685:
        /*0fd8*/ 	.byte	0x04, 0x2f
        /*0fda*/ 	.short	(.L_687 - .L_686)
	.align		4
.L_686:
        /*0fdc*/ 	.word	index@(_Z7reduce6IdLj16ELb0EEvPT_S1_j)
        /*0fe0*/ 	.word	0x00000014


	//----- nvinfo : EIATTR_FRAME_SIZE
	.align		4
.L_687:
        /*0fe4*/ 	.byte	0x04, 0x11
        /*0fe6*/ 	.short	(.L_689 - .L_688)
	.align		4
.L_688:
        /*0fe8*/ 	.word	index@(_Z7reduce6IdLj16ELb0EEvPT_S1_j)
        /*0fec*/ 	.word	0x00000000


	//----- nvinfo : EIATTR_REGCOUNT
	.align		4
.L_689:
        /*0ff0*/ 	.byte	0x04, 0x2f
        /*0ff2*/ 	.short	(.L_691 - .L_690)
	.align		4
.L_690:
        /*0ff4*/ 	.word	index@(_Z7reduce6IdLj8ELb0EEvPT_S1_j)
        /*0ff8*/ 	.word	0x00000014


	//----- nvinfo : EIATTR_FRAME_SIZE
	.align		4
.L_691:
        /*0ffc*/ 	.byte	0x04, 0x11
        /*0ffe*/ 	.short	(.L_693 - .L_692)
	.align		4
.L_692:
        /*1000*/ 	.word	index@(_Z7reduce6IdLj8ELb0EEvPT_S1_j)
        /*1004*/ 	.word	0x00000000


	//----- nvinfo : EIATTR_REGCOUNT
	.align		4
.L_693:
        /*1008*/ 	.byte	0x04, 0x2f
        /*100a*/ 	.short	(.L_695 - .L_694)
	.align		4
.L_694:
        /*100c*/ 	.word	index@(_Z7reduce6IdLj4ELb0EEvPT_S1_j)
        /*1010*/ 	.word	0x00000014


	//----- nvinfo : EIATTR_FRAME_SIZE
	.align		4
.L_695:
        /*1014*/ 	.byte	0x04, 0x11
        /*1016*/ 	.short	(.L_697 - .L_696)
	.align		4
.L_696:
        /*1018*/ 	.word	index@(_Z7reduce6IdLj4ELb0EEvPT_S1_j)
        /*101c*/ 	.word	0x00000000


	//----- nvinfo : EIATTR_REGCOUNT
	.align		4
.L_697:
        /*1020*/ 	.byte	0x04, 0x2f
        /*1022*/ 	.short	(.L_699 - .L_698)
	.align		4
.L_698:
        /*1024*/ 	.word	index@(_Z7reduce6IdLj2ELb0EEvPT_S1_j)
        /*1028*/ 	.word	0x00000014


	//----- nvinfo : EIATTR_FRAME_SIZE
	.align		4
.L_699:
        /*102c*/ 	.byte	0x04, 0x11
        /*102e*/ 	.short	(.L_701 - .L_700)
	.align		4
.L_700:
        /*1030*/ 	.word	index@(_Z7reduce6IdLj2ELb0EEvPT_S1_j)
        /*1034*/ 	.word	0x00000000


	//----- nvinfo : EIATTR_REGCOUNT
	.align		4
.L_701:
        /*1038*/ 	.byte	0x04, 0x2f
        /*103a*/ 	.short	(.L_703 - .L_702)
	.align		4
.L_702:
        /*103c*/ 	.word	index@(_Z7reduce6IdLj1ELb0EEvPT_S1_j)
        /*1040*/ 	.word	0x00000014


	//----- nvinfo : EIATTR_FRAME_SIZE
	.align		4
.L_703:
        /*1044*/ 	.byte	0x04, 0x11
        /*1046*/ 	.short	(.L_705 - .L_704)
	.align		4
.L_704:
        /*1048*/ 	.word	index@(_Z7reduce6IdLj1ELb0EEvPT_S1_j)
        /*104c*/ 	.word	0x00000000


	//----- nvinfo : EIATTR_REGCOUNT
	.align		4
.L_705:
        /*1050*/ 	.byte	0x04, 0x2f
        /*1052*/ 	.short	(.L_707 - .L_706)
	.align		4
.L_706:
        /*1054*/ 	.word	index@(_Z7reduce7IdLj512ELb1EEvPKT_PS0_j)
        /*1058*/ 	.word	0x00000012


	//----- nvinfo : EIATTR_FRAME_SIZE
	.align		4
.L_707:
        /*105c*/ 	.byte	0x04, 0x11
        /*105e*/ 	.short	(.L_709 - .L_708)
	.align		4
.L_708:
        /*1060*/ 	.word	index@(_Z7reduce7IdLj512ELb1EEvPKT_PS0_j)
        /*1064*/ 	.word	0x00000000


	//----- nvinfo : EIATTR_REGCOUNT
	.align		4
.L_709:
        /*1068*/ 	.byte	0x04, 0x2f
        /*106a*/ 	.short	(.L_711 - .L_710)
	.align		4
.L_710:
        /*106c*/ 	.word	index@(_Z7reduce7IdLj256ELb1EEvPKT_PS0_j)
        /*1070*/ 	.word	0x00000012


	//----- nvinfo : EIATTR_FRAME_SIZE
	.align		4
.L_711:
        /*1074*/ 	.byte	0x04, 0x11
        /*1076*/ 	.short	(.L_713 - .L_712)
	.align		4
.L_712:
        /*1078*/ 	.word	index@(_Z7reduce7IdLj256ELb1EEvPKT_PS0_j)
        /*107c*/ 	.word	0x00000000


	//----- nvinfo : EIATTR_REGCOUNT
	.align		4
.L_713:
        /*1080*/ 	.byte	0x04, 0x2f
        /*1082*/ 	.short	(.L_715 - .L_714)
	.align		4
.L_714:
        /*1084*/ 	.word	index@(_Z7reduce7IdLj128ELb1EEvPKT_PS0_j)
        /*1088*/ 	.word	0x00000012


	//----- nvinfo : EIATTR_FRAME_SIZE
	.align		4
.L_715:
        /*108c*/ 	.byte	0x04, 0x11
        /*108e*/ 	.short	(.L_717 - .L_716)
	.align		4
.L_716:
        /*1090*/ 	.word	index@(_Z7reduce7IdLj128ELb1EEvPKT_PS0_j)
        /*1094*/ 	.word	0x00000000


	//----- nvinfo : EIATTR_REGCOUNT
	.align		4
.L_717:
        /*1098*/ 	.byte	0x04, 0x2f
        /*109a*/ 	.short	(.L_719 - .L_718)
	.align		4
.L_718:
        /*109c*/ 	.word	index@(_Z7reduce7IdLj64ELb1EEvPKT_PS0_j)
        /*10a0*/ 	.word	0x00000012


	//----- nvinfo : EIATTR_FRAME_SIZE
	.align		4
.L_719:
        /*10a4*/ 	.byte	0x04, 0x11
        /*10a6*/ 	.short	(.L_721 - .L_720)
	.align		4
.L_720:
        /*10a8*/ 	.word	index@(_Z7reduce7IdLj64ELb1EEvPKT_PS0_j)
        /*10ac*/ 	.word	0x00000000


	//----- nvinfo : EIATTR_REGCOUNT
	.align		4
.L_721:
        /*10b0*/ 	.byte	0x04, 0x2f
        /*10b2*/ 	.short	(.L_723 - .L_722)
	.align		4
.L_722:
        /*10b4*/ 	.word	index@(_Z7reduce7IdLj32ELb1EEvPKT_PS0_j)
        /*10b8*/ 	.word	0x00000012


	//----- nvinfo : EIATTR_FRAME_SIZE
	.align		4
.L_723:
        /*10bc*/ 	.byte	0x04, 0x11
        /*10be*/ 	.short	(.L_725 - .L_724)
	.align		4
.L_724:
        /*10c0*/ 	.word	index@(_Z7reduce7IdLj32ELb1EEvPKT_PS0_j)
        /*10c4*/ 	.word	0x00000000


	//----- nvinfo : EIATTR_REGCOUNT
	.align		4
.L_725:
        /*10c8*/ 	.byte	0x04, 0x2f
        /*10ca*/ 	.short	(.L_727 - .L_726)
	.align		4
.L_726:
        /*10cc*/ 	.word	index@(_Z7reduce7IdLj16ELb1EEvPKT_PS0_j)
        /*10d0*/ 	.word	0x00000012


	//----- nvinfo : EIATTR_FRAME_SIZE
	.align		4
.L_727:
        /*10d4*/ 	.byte	0x04, 0x11
        /*10d6*/ 	.short	(.L_729 - .L_728)
	.align		4
.L_728:
        /*10d8*/ 	.word	index@(_Z7reduce7IdLj16ELb1EEvPKT_PS0_j)
        /*10dc*/ 	.word	0x00000000


	//----- nvinfo : EIATTR_REGCOUNT
	.align		4
.L_729:
        /*10e0*/ 	.byte	0x04, 0x2f
        /*10e2*/ 	.short	(.L_731 - .L_730)
	.align		4
.L_730:
        /*10e4*/ 	.word	index@(_Z7reduce7IdLj8ELb1EEvPKT_PS0_j)
        /*10e8*/ 	.word	0x00000012


	//----- nvinfo : EIATTR_FRAME_SIZE
	.align		4
.L_731:
        /*10ec*/ 	.byte	0x04, 0x11
        /*10ee*/ 	.short	(.L_733 - .L_732)
	.align		4
.L_732:
        /*10f0*/ 	.word	index@(_Z7reduce7IdLj8ELb1EEvPKT_PS0_j)
        /*10f4*/ 	.word	0x00000000


	//----- nvinfo : EIATTR_REGCOUNT
	.align		4
.L_733:
        /*10f8*/ 	.byte	0x04, 0x2f
        /*10fa*/ 	.short	(.L_735 - .L_734)
	.align		4
.L_734:
        /*10fc*/ 	.word	index@(_Z7reduce7IdLj4ELb1EEvPKT_PS0_j)
        /*1100*/ 	.word	0x00000012


	//----- nvinfo : EIATTR_FRAME_SIZE
	.align		4
.L_735:
        /*1104*/ 	.byte	0x04, 0x11
        /*1106*/ 	.short	(.L_737 - .L_736)
	.align		4
.L_736:
        /*1108*/ 	.word	index@(_Z7reduce7IdLj4ELb1EEvPKT_PS0_j)
        /*110c*/ 	.word	0x00000000


	//----- nvinfo : EIATTR_REGCOUNT
	.align		4
.L_737:
        /*1110*/ 	.byte	0x04, 0x2f
        /*1112*/ 	.short	(.L_739 - .L_738)
	.align		4
.L_738:
        /*1114*/ 	.word	index@(_Z7reduce7IdLj2ELb1EEvPKT_PS0_j)
        /*1118*/ 	.word	0x00000012


	//----- nvinfo : EIATTR_FRAME_SIZE
	.align		4
.L_739:
        /*111c*/ 	.byte	0x04, 0x11
        /*111e*/ 	.short	(.L_741 - .L_740)
	.align		4
.L_740:
        /*1120*/ 	.word	index@(_Z7reduce7IdLj2ELb1EEvPKT_PS0_j)
        /*1124*/ 	.word	0x00000000


	//----- nvinfo : EIATTR_REGCOUNT
	.align		4
.L_741:
        /*1128*/ 	.byte	0x04, 0x2f
        /*112a*/ 	.short	(.L_743 - .L_742)
	.align		4
.L_742:
        /*112c*/ 	.word	index@(_Z7reduce7IdLj1ELb1EEvPKT_PS0_j)
        /*1130*/ 	.word	0x00000012


	//----- nvinfo : EIATTR_FRAME_SIZE
	.align		4
.L_743:
        /*1134*/ 	.byte	0x04, 0x11
        /*1136*/ 	.short	(.L_745 - .L_744)
	.align		4
.L_744:
        /*1138*/ 	.word	index@(_Z7reduce7IdLj1ELb1EEvPKT_PS0_j)
        /*113c*/ 	.word	0x00000000


	//----- nvinfo : EIATTR_REGCOUNT
	.align		4
.L_745:
        /*1140*/ 	.byte	0x04, 0x2f
        /*1142*/ 	.short	(.L_747 - .L_746)
	.align		4
.L_746:
        /*1144*/ 	.word	index@(_Z7reduce7IdLj512ELb0EEvPKT_PS0_j)
        /*1148*/ 	.word	0x00000012


	//----- nvinfo : EIATTR_FRAME_SIZE
	.align		4
.L_747:
        /*114c*/ 	.byte	0x04, 0x11
        /*114e*/ 	.short	(.L_749 - .L_748)
	.align		4
.L_748:
        /*1150*/ 	.word	index@(_Z7reduce7IdLj512ELb0EEvPKT_PS0_j)
        /*1154*/ 	.word	0x00000000


	//----- nvinfo : EIATTR_REGCOUNT
	.align		4
.L_749:
        /*1158*/ 	.byte	0x04, 0x2f
        /*115a*/ 	.short	(.L_751 - .L_750)
	.align		4
.L_750:
        /*115c*/ 	.word	index@(_Z7reduce7IdLj256ELb0EEvPKT_PS0_j)
        /*1160*/ 	.word	0x00000012


	//----- nvinfo : EIATTR_FRAME_SIZE
	.align		4
.L_751:
        /*1164*/ 	.byte	0x04, 0x11
        /*1166*/ 	.short	(.L_753 - .L_752)
	.align		4
.L_752:
        /*1168*/ 	.word	index@(_Z7reduce7IdLj256ELb0EEvPKT_PS0_j)
        /*116c*/ 	.word	0x00000000


	//----- nvinfo : EIATTR_REGCOUNT
	.align		4
.L_753:
        /*1170*/ 	.byte	0x04, 0x2f
        /*1172*/ 	.short	(.L_755 - .L_754)
	.align		4
.L_754:
        /*1174*/ 	.word	index@(_Z7reduce7IdLj128ELb0EEvPKT_PS0_j)
        /*1178*/ 	.word	0x00000012


	//----- nvinfo : EIATTR_FRAME_SIZE
	.align		4
.L_755:
        /*117c*/ 	.byte	0x04, 0x11
        /*117e*/ 	.short	(.L_757 - .L_756)
	.align		4
.L_756:
        /*1180*/ 	.word	index@(_Z7reduce7IdLj128ELb0EEvPKT_PS0_j)
        /*1184*/ 	.word	0x00000000


	//----- nvinfo : EIATTR_REGCOUNT
	.align		4
.L_757:
        /*1188*/ 	.byte	0x04, 0x2f
        /*118a*/ 	.short	(.L_759 - .L_758)
	.align		4
.L_758:
        /*118c*/ 	.word	index@(_Z7reduce7IdLj64ELb0EEvPKT_PS0_j)
        /*1190*/ 	.word	0x00000012


	//----- nvinfo : EIATTR_FRAME_SIZE
	.align		4
.L_759:
        /*1194*/ 	.byte	0x04, 0x11
        /*1196*/ 	.short	(.L_761 - .L_760)
	.align		4
.L_760:
        /*1198*/ 	.word	index@(_Z7reduce7IdLj64ELb0EEvPKT_PS0_j)
        /*119c*/ 	.word	0x00000000


	//----- nvinfo : EIATTR_REGCOUNT
	.align		4
.L_761:
        /*11a0*/ 	.byte	0x04, 0x2f
        /*11a2*/ 	.short	(.L_763 - .L_762)
	.align		4
.L_762:
        /*11a4*/ 	.word	index@(_Z7reduce7IdLj32ELb0EEvPKT_PS0_j)
        /*11a8*/ 	.word	0x00000012


	//----- nvinfo : EIATTR_FRAME_SIZE
	.align		4
.L_763:
        /*11ac*/ 	.byte	0x04, 0x11
        /*11ae*/ 	.short	(.L_765 - .L_764)
	.align		4
.L_764:
        /*11b0*/ 	.word	index@(_Z7reduce7IdLj32ELb0EEvPKT_PS0_j)
        /*11b4*/ 	.word	0x00000000


	//----- nvinfo : EIATTR_REGCOUNT
	.align		4
.L_765:
        /*11b8*/ 	.byte	0x04, 0x2f
        /*11ba*/ 	.short	(.L_767 - .L_766)
	.align		4
.L_766:
        /*11bc*/ 	.word	index@(_Z7reduce7IdLj16ELb0EEvPKT_PS0_j)
        /*11c0*/ 	.word	0x00000012


	//----- nvinfo : EIATTR_FRAME_SIZE
	.align		4
.L_767:
        /*11c4*/ 	.byte	0x04, 0x11
        /*11c6*/ 	.short	(.L_769 - .L_768)
	.align		4
.L_768:
        /*11c8*/ 	.word	index@(_Z7reduce7IdLj16ELb0EEvPKT_PS0_j)
        /*11cc*/ 	.word	0x00000000


	//----- nvinfo : EIATTR_REGCOUNT
	.align		4
.L_769:
        /*11d0*/ 	.byte	0x04, 0x2f
        /*11d2*/ 	.short	(.L_771 - .L_770)
	.align		4
.L_770:
        /*11d4*/ 	.word	index@(_Z7reduce7IdLj8ELb0EEvPKT_PS0_j)
        /*11d8*/ 	.word	0x00000012


	//----- nvinfo : EIATTR_FRAME_SIZE
	.align		4
.L_771:
        /*11dc*/ 	.byte	0x04, 0x11
        /*11de*/ 	.short	(.L_773 - .L_772)
	.align		4
.L_772:
        /*11e0*/ 	.word	index@(_Z7reduce7IdLj8ELb0EEvPKT_PS0_j)
        /*11e4*/ 	.word	0x00000000


	//----- nvinfo : EIATTR_REGCOUNT
	.align		4
.L_773:
        /*11e8*/ 	.byte	0x04, 0x2f
        /*11ea*/ 	.short	(.L_775 - .L_774)
	.align		4
.L_774:
        /*11ec*/ 	.word	index@(_Z7reduce7IdLj4ELb0EEvPKT_PS0_j)
        /*11f0*/ 	.word	0x00000012


	//----- nvinfo : EIATTR_FRAME_SIZE
	.align		4
.L_775:
        /*11f4*/ 	.byte	0x04, 0x11
        /*11f6*/ 	.short	(.L_777 - .L_776)
	.align		4
.L_776:
        /*11f8*/ 	.word	index@(_Z7reduce7IdLj4ELb0EEvPKT_PS0_j)
        /*11fc*/ 	.word	0x00000000


	//----- nvinfo : EIATTR_REGCOUNT
	.align		4
.L_777:
        /*1200*/ 	.byte	0x04, 0x2f
        /*1202*/ 	.short	(.L_779 - .L_778)
	.align		4
.L_778:
        /*1204*/ 	.word	index@(_Z7reduce7IdLj2ELb0EEvPKT_PS0_j)
        /*1208*/ 	.word	0x00000012


	//----- nvinfo : EIATTR_FRAME_SIZE
	.align		4
.L_779:
        /*120c*/ 	.byte	0x04, 0x11
        /*120e*/ 	.short	(.L_781 - .L_780)
	.align		4
.L_780:
        /*1210*/ 	.word	index@(_Z7reduce7IdLj2ELb0EEvPKT_PS0_j)
        /*1214*/ 	.word	0x00000000


	//----- nvinfo : EIATTR_REGCOUNT
	.align		4
.L_781:
        /*1218*/ 	.byte	0x04, 0x2f
        /*121a*/ 	.short	(.L_783 - .L_782)
	.align		4
.L_782:
        /*121c*/ 	.word	index@(_Z7reduce7IdLj1ELb0EEvPKT_PS0_j)
        /*1220*/ 	.word	0x00000012


	//----- nvinfo : EIATTR_FRAME_SIZE
	.align		4
.L_783:
        /*1224*/ 	.byte	0x04, 0x11
        /*1226*/ 	.short	(.L_785 - .L_784)
	.align		4
.L_784:
        /*1228*/ 	.word	index@(_Z7reduce7IdLj1ELb0EEvPKT_PS0_j)
        /*122c*/ 	.word	0x00000000


	//----- nvinfo : EIATTR_REGCOUNT
	.align		4
.L_785:
        /*1230*/ 	.byte	0x04, 0x2f
        /*1232*/ 	.short	(.L_787 - .L_786)
	.align		4
.L_786:
        /*1234*/ 	.word	index@(_Z9cg_reduceIdEvPT_S1_j)
        /*1238*/ 	.word	0x00000010


	//----- nvinfo : EIATTR_FRAME_SIZE
	.align		4
.L_787:
        /*123c*/ 	.byte	0x04, 0x11
        /*123e*/ 	.short	(.L_789 - .L_788)
	.align		4
.L_788:
        /*1240*/ 	.word	index@(_Z9cg_reduceIdEvPT_S1_j)
        /*1244*/ 	.word	0x00000000


	//----- nvinfo : EIATTR_MIN_STACK_SIZE
	.align		4
.L_789:
        /*1248*/ 	.byte	0x04, 0x12
        /*124a*/ 	.short	(.L_791 - .L_790)
	.align		4
.L_790:
        /*124c*/ 	.word	index@(_Z9cg_reduceIdEvPT_S1_j)
        /*1250*/ 	.word	0x00000000


	//----- nvinfo : EIATTR_MIN_STACK_SIZE
	.align		4
.L_791:
        /*1254*/ 	.byte	0x04, 0x12
        /*1256*/ 	.short	(.L_793 - .L_792)
	.align		4
.L_792:
        /*1258*/ 	.word	index@(_Z7reduce7IdLj1ELb0EEvPKT_PS0_j)
        /*125c*/ 	.word	0x00000000


	//----- nvinfo : EIATTR_MIN_STACK_SIZE
	.align		4
.L_793:
        /*1260*/ 	.byte	0x04, 0x12
        /*1262*/ 	.short	(.L_795 - .L_794)
	.align		4
.L_794:
        /*1264*/ 	.word	index@(_Z7reduce7IdLj2ELb0EEvPKT_PS0_j)
        /*1268*/ 	.word	0x00000000


	//----- nvinfo : EIATTR_MIN_STACK_SIZE
	.align		4
.L_795:
        /*126c*/ 	.byte	0x04, 0x12
        /*126e*/ 	.short	(.L_797 - .L_796)
	.align		4
.L_796:
        /*1270*/ 	.word	index@(_Z7reduce7IdLj4ELb0EEvPKT_PS0_j)
        /*1274*/ 	.word	0x00000000


	//----- nvinfo : EIATTR_MIN_STACK_SIZE
	.align		4
.L_797:
        /*1278*/ 	.byte	0x04, 0x12
        /*127a*/ 	.short	(.L_799 - .L_798)
	.align		4
.L_798:
        /*127c*/ 	.word	index@(_Z7reduce7IdLj8ELb0EEvPKT_PS0_j)
        /*1280*/ 	.word	0x00000000


	//----- nvinfo : EIATTR_MIN_STACK_SIZE
	.align		4
.L_799:
        /*1284*/ 	.byte	0x04, 0x12
        /*1286*/ 	.short	(.L_801 - .L_800)
	.align		4
.L_800:
        /*1288*/ 	.word	index@(_Z7reduce7IdLj16ELb0EEvPKT_PS0_j)
        /*128c*/ 	.word	0x00000000


	//----- nvinfo : EIATTR_MIN_STACK_SIZE
	.align		4
.L_801:
        /*1290*/ 	.byte	0x04, 0x12
        /*1292*/ 	.short	(.L_803 - .L_802)
	.align		4
.L_802:
        /*1294*/ 	.word	index@(_Z7reduce7IdLj32ELb0EEvPKT_PS0_j)
        /*1298*/ 	.word	0x00000000


	//----- nvinfo : EIATTR_MIN_STACK_SIZE
	.align		4
.L_803:
        /*129c*/ 	.byte	0x04, 0x12
        /*129e*/ 	.short	(.L_805 - .L_804)
	.align		4
.L_804:
        /*12a0*/ 	.word	index@(_Z7reduce7IdLj64ELb0EEvPKT_PS0_j)
        /*12a4*/ 	.word	0x00000000


	//----- nvinfo : EIATTR_MIN_STACK_SIZE
	.align		4
.L_805:
        /*12a8*/ 	.byte	0x04, 0x12
        /*12aa*/ 	.short	(.L_807 - .L_806)
	.align		4
.L_806:
        /*12ac*/ 	.word	index@(_Z7reduce7IdLj128ELb0EEvPKT_PS0_j)
        /*12b0*/ 	.word	0x00000000


	//----- nvinfo : EIATTR_MIN_STACK_SIZE
	.align		4
.L_807:
        /*12b4*/ 	.byte	0x04, 0x12
        /*12b6*/ 	.short	(.L_809 - .L_808)
	.align		4
.L_808:
        /*12b8*/ 	.word	index@(_Z7reduce7IdLj256ELb0EEvPKT_PS0_j)
        /*12bc*/ 	.word	0x00000000


	//----- nvinfo : EIATTR_MIN_STACK_SIZE
	.align		4
.L_809:
        /*12c0*/ 	.byte	0x04, 0x12
        /*12c2*/ 	.short	(.L_811 - .L_810)
	.align		4
.L_810:
        /*12c4*/ 	.word	index@(_Z7reduce7IdLj512ELb0EEvPKT_PS0_j)
        /*12c8*/ 	.word	0x00000000


	//----- nvinfo : EIATTR_MIN_STACK_SIZE
	.align		4
.L_811:
        /*12cc*/ 	.byte	0x04, 0x12
        /*12ce*/ 	.short	(.L_813 - .L_812)
	.align		4
.L_812:
        /*12d0*/ 	.word	index@(_Z7reduce7IdLj1ELb1EEvPKT_PS0_j)
        /*12d4*/ 	.word	0x00000000


	//----- nvinfo : EIATTR_MIN_STACK_SIZE
	.align		4
.L_813:
        /*12d8*/ 	.byte	0x04, 0x12
        /*12da*/ 	.short	(.L_815 - .L_814)
	.align		4
.L_814:
        /*12dc*/ 	.word	index@(_Z7reduce7IdLj2ELb1EEvPKT_PS0_j)
        /*12e0*/ 	.word	0x00000000


	//----- nvinfo : EIATTR_MIN_STACK_SIZE
	.align		4
.L_815:
        /*12e4*/ 	.byte	0x04, 0x12
        /*12e6*/ 	.short	(.L_817 - .L_816)
	.align		4
.L_816:
        /*12e8*/ 	.word	index@(_Z7reduce7IdLj4ELb1EEvPKT_PS0_j)
        /*12ec*/ 	.word	0x00000000


	//----- nvinfo : EIATTR_MIN_STACK_SIZE
	.align		4
.L_817:
        /*12f0*/ 	.byte	0x04, 0x12
        /*12f2*/ 	.short	(.L_819 - .L_818)
	.align		4
.L_818:
        /*12f4*/ 	.word	index@(_Z7reduce7IdLj8ELb1EEvPKT_PS0_j)
        /*12f8*/ 	.word	0x00000000


	//----- nvinfo : EIATTR_MIN_STACK_SIZE
	.align		4
.L_819:
        /*12fc*/ 	.byte	0x04, 0x12
        /*12fe*/ 	.short	(.L_821 - .L_820)
	.align		4
.L_820:
        /*1300*/ 	.word	index@(_Z7reduce7IdLj16ELb1EEvPKT_PS0_j)
        /*1304*/ 	.word	0x00000000


	//----- nvinfo : EIATTR_MIN_STACK_SIZE
	.align		4
.L_821:
        /*1308*/ 	.byte	0x04, 0x12
        /*130a*/ 	.short	(.L_823 - .L_822)
	.align		4
.L_822:
        /*130c*/ 	.word	index@(_Z7reduce7IdLj32ELb1EEvPKT_PS0_j)
        /*1310*/ 	.word	0x00000000


	//----- nvinfo : EIATTR_MIN_STACK_SIZE
	.align		4
.L_823:
        /*1314*/ 	.byte	0x04, 0x12
        /*1316*/ 	.short	(.L_825 - .L_824)
	.align		4
.L_824:
        /*1318*/ 	.word	index@(_Z7reduce7IdLj64ELb1EEvPKT_PS0_j)
        /*131c*/ 	.word	0x00000000


	//----- nvinfo : EIATTR_MIN_STACK_SIZE
	.align		4
.L_825:
        /*1320*/ 	.byte	0x04, 0x12
        /*1322*/ 	.short	(.L_827 - .L_826)
	.align		4
.L_826:
        /*1324*/ 	.word	index@(_Z7reduce7IdLj128ELb1EEvPKT_PS0_j)
        /*1328*/ 	.word	0x00000000


	//----- nvinfo : EIATTR_MIN_STACK_SIZE
	.align		4
.L_827:
        /*132c*/ 	.byte	0x04, 0x12
        /*132e*/ 	.short	(.L_829 - .L_828)
	.align		4
.L_828:
        /*1330*/ 	.word	index@(_Z7reduce7IdLj256ELb1EEvPKT_PS0_j)
        /*1334*/ 	.word	0x00000000


	//----- nvinfo : EIATTR_MIN_STACK_SIZE
	.align		4
.L_829:
        /*1338*/ 	.byte	0x04, 0x12
        /*133a*/ 	.short	(.L_831 - .L_830)
	.align		4
.L_830:
        /*133c*/ 	.word	index@(_Z7reduce7IdLj512ELb1EEvPKT_PS0_j)
        /*1340*/ 	.word	0x00000000


	//----- nvinfo : EIATTR_MIN_STACK_SIZE
	.align		4
.L_831:
        /*1344*/ 	.byte	0x04, 0x12
        /*1346*/ 	.short	(.L_833 - .L_832)
	.align		4
.L_832:
        /*1348*/ 	.word	index@(_Z7reduce6IdLj1ELb0EEvPT_S1_j)
        /*134c*/ 	.word	0x00000000


	//----- nvinfo : EIATTR_MIN_STACK_SIZE
	.align		4
.L_833:
        /*1350*/ 	.byte	0x04, 0x12
        /*1352*/ 	.short	(.L_835 - .L_834)
	.align		4
.L_834:
        /*1354*/ 	.word	index@(_Z7reduce6IdLj2ELb0EEvPT_S1_j)
        /*1358*/ 	.word	0x00000000


	//----- nvinfo : EIATTR_MIN_STACK_SIZE
	.align		4
.L_835:
        /*135c*/ 	.byte	0x04, 0x12
        /*135e*/ 	.short	(.L_837 - .L_836)
	.align		4
.L_836:
        /*1360*/ 	.word	index@(_Z7reduce6IdLj4ELb0EEvPT_S1_j)
        /*1364*/ 	.word	0x00000000


	//----- nvinfo : EIATTR_MIN_STACK_SIZE
	.align		4
.L_837:
        /*1368*/ 	.byte	0x04, 0x12
        /*136a*/ 	.short	(.L_839 - .L_838)
	.align		4
.L_838:
        /*136c*/ 	.word	index@(_Z7reduce6IdLj8ELb0EEvPT_S1_j)
        /*1370*/ 	.word	0x00000000


	//----- nvinfo : EIATTR_MIN_STACK_SIZE
	.align		4
.L_839:
        /*1374*/ 	.byte	0x04, 0x12
        /*1376*/ 	.short	(.L_841 - .L_840)
	.align		4
.L_840:
        /*1378*/ 	.word	index@(_Z7reduce6IdLj16ELb0EEvPT_S1_j)
        /*137c*/ 	.word	0x00000000


	//----- nvinfo : EIATTR_MIN_STACK_SIZE
	.align		4
.L_841:
        /*1380*/ 	.byte	0x04, 0x12
        /*1382*/ 	.short	(.L_843 - .L_842)
	.align		4
.L_842:
        /*1384*/ 	.word	index@(_Z7reduce6IdLj32ELb0EEvPT_S1_j)
        /*1388*/ 	.word	0x00000000


	//----- nvinfo : EIATTR_MIN_STACK_SIZE
	.align		4
.L_843:
        /*138c*/ 	.byte	0x04, 0x12
        /*138e*/ 	.short	(.L_845 - .L_844)
	.align		4
.L_844:
        /*1390*/ 	.word	index@(_Z7reduce6IdLj64ELb0EEvPT_S1_j)
        /*1394*/ 	.word	0x00000000


	//----- nvinfo : EIATTR_MIN_STACK_SIZE
	.align		4
.L_845:
        /*1398*/ 	.byte	0x04, 0x12
        /*139a*/ 	.short	(.L_847 - .L_846)
	.align		4
.L_846:
        /*139c*/ 	.word	index@(_Z7reduce6IdLj128ELb0EEvPT_S1_j)
        /*13a0*/ 	.word	0x00000000


	//----- nvinfo : EIATTR_MIN_STACK_SIZE
	.align		4
.L_847:
        /*13a4*/ 	.byte	0x04, 0x12
        /*13a6*/ 	.short	(.L_849 - .L_848)
	.align		4
.L_848:
        /*13a8*/ 	.word	index@(_Z7reduce6IdLj256ELb0EEvPT_S1_j)
        /*13ac*/ 	.word	0x00000000


	//----- nvinfo : EIATTR_MIN_STACK_SIZE
	.align		4
.L_849:
        /*13b0*/ 	.byte	0x04, 0x12
        /*13b2*/ 	.short	(.L_851 - .L_850)
	.align		4
.L_850:
        /*13b4*/ 	.word	index@(_Z7reduce6IdLj512ELb0EEvPT_S1_j)
        /*13b8*/ 	.word	0x00000000


	//----- nvinfo : EIATTR_MIN_STACK_SIZE
	.align		4
.L_851:
        /*13bc*/ 	.byte	0x04, 0x12
        /*13be*/ 	.short	(.L_853 - .L_852)
	.align		4
.L_852:
        /*13c0*/ 	.word	index@(_Z7reduce6IdLj1ELb1EEvPT_S1_j)
        /*13c4*/ 	.word	0x00000000


	//----- nvinfo : EIATTR_MIN_STACK_SIZE
	.align		4
.L_853:
        /*13c8*/ 	.byte	0x04, 0x12
        /*13ca*/ 	.short	(.L_855 - .L_854)
	.align		4
.L_854:
        /*13cc*/ 	.word	index@(_Z7reduce6IdLj2ELb1EEvPT_S1_j)
        /*13d0*/ 	.word	0x00000000


	//----- nvinfo : EIATTR_MIN_STACK_SIZE
	.align		4
.L_855:
        /*13d4*/ 	.byte	0x04, 0x12
        /*13d6*/ 	.short	(.L_857 - .L_856)
	.align		4
.L_856:
        /*13d8*/ 	.word	index@(_Z7reduce6IdLj4ELb1EEvPT_S1_j)
        /*13dc*/ 	.word	0x00000000


	//----- nvinfo : EIATTR_MIN_STACK_SIZE
	.align		4
.L_857:
        /*13e0*/ 	.byte	0x04, 0x12
        /*13e2*/ 	.short	(.L_859 - .L_858)
	.align		4
.L_858:
        /*13e4*/ 	.word	index@(_Z7reduce6IdLj8ELb1EEvPT_S1_j)
        /*13e8*/ 	.word	0x00000000


	//----- nvinfo : EIATTR_MIN_STACK_SIZE
	.align		4
.L_859:
        /*13ec*/ 	.byte	0x04, 0x12
        /*13ee*/ 	.short	(.L_861 - .L_860)
	.align		4
.L_860:
        /*13f0*/ 	.word	index@(_Z7reduce6IdLj16ELb1EEvPT_S1_j)
        /*13f4*/ 	.word	0x00000000


	//----- nvinfo : EIATTR_MIN_STACK_SIZE
	.align		4
.L_861:
        /*13f8*/ 	.byte	0x04, 0x12
        /*13fa*/ 	.short	(.L_863 - .L_862)
	.align		4
.L_862:
        /*13fc*/ 	.word	index@(_Z7reduce6IdLj32ELb1EEvPT_S1_j)
        /*1400*/ 	.word	0x00000000


	//----- nvinfo : EIATTR_MIN_STACK_SIZE
	.align		4
.L_863:
        /*1404*/ 	.byte	0x04, 0x12
        /*1406*/ 	.short	(.L_865 - .L_864)
	.align		4
.L_864:
        /*1408*/ 	.word	index@(_Z7reduce6IdLj64ELb1EEvPT_S1_j)
        /*140c*/ 	.word	0x00000000


	//----- nvinfo : EIATTR_MIN_STACK_SIZE
	.align		4
.L_865:
        /*1410*/ 	.byte	0x04, 0x12
        /*1412*/ 	.short	(.L_867 - .L_866)
	.align		4
.L_866:
        /*1414*/ 	.word	index@(_Z7reduce6IdLj128ELb1EEvPT_S1_j)
        /*1418*/ 	.word	0x00000000


	//----- nvinfo : EIATTR_MIN_STACK_SIZE
	.align		4
.L_867:
        /*141c*/ 	.byte	0x04, 0x12
        /*141e*/ 	.short	(.L_869 - .L_868)
	.align		4
.L_868:
        /*1420*/ 	.word	index@(_Z7reduce6IdLj256ELb1EEvPT_S1_j)
        /*1424*/ 	.word	0x00000000


	//----- nvinfo : EIATTR_MIN_STACK_SIZE
	.align		4
.L_869:
        /*1428*/ 	.byte	0x04, 0x12
        /*142a*/ 	.short	(.L_871 - .L_870)
	.align		4
.L_870:
        /*142c*/ 	.word	index@(_Z7reduce6IdLj512ELb1EEvPT_S1_j)
        /*1430*/ 	.word	0x00000000


	//----- nvinfo : EIATTR_MIN_STACK_SIZE
	.align		4
.L_871:
        /*1434*/ 	.byte	0x04, 0x12
        /*1436*/ 	.short	(.L_873 - .L_872)
	.align		4
.L_872:
        /*1438*/ 	.word	index@(_Z7reduce5IdLj1EEvPT_S1_j)
        /*143c*/ 	.word	0x00000000


	//----- nvinfo : EIATTR_MIN_STACK_SIZE
	.align		4
.L_873:
        /*1440*/ 	.byte	0x04, 0x12
        /*1442*/ 	.short	(.L_875 - .L_874)
	.align		4
.L_874:
        /*1444*/ 	.word	index@(_Z7reduce5IdLj2EEvPT_S1_j)
        /*1448*/ 	.word	0x00000000


	//----- nvinfo : EIATTR_MIN_STACK_SIZE
	.align		4
.L_875:
        /*144c*/ 	.byte	0x04, 0x12
        /*144e*/ 	.short	(.L_877 - .L_876)
	.align		4
.L_876:
        /*1450*/ 	.word	index@(_Z7reduce5IdLj4EEvPT_S1_j)
        /*1454*/ 	.word	0x00000000


	//----- nvinfo : EIATTR_MIN_STACK_SIZE
	.align		4
.L_877:
        /*1458*/ 	.byte	0x04, 0x12
        /*145a*/ 	.short	(.L_879 - .L_878)
	.align		4
.L_878:
        /*145c*/ 	.word	index@(_Z7reduce5IdLj8EEvPT_S1_j)
        /*1460*/ 	.word	0x00000000


	//----- nvinfo : EIATTR_MIN_STACK_SIZE
	.align		4
.L_879:
        /*1464*/ 	.byte	0x04, 0x12
        /*1466*/ 	.short	(.L_881 - .L_880)
	.align		4
.L_880:
        /*1468*/ 	.word	index@(_Z7reduce5IdLj16EEvPT_S1_j)
        /*146c*/ 	.word	0x00000000


	//----- nvinfo : EIATTR_MIN_STACK_SIZE
	.align		4
.L_881:
        /*1470*/ 	.byte	0x04, 0x12
        /*1472*/ 	.short	(.L_883 - .L_882)
	.align		4
.L_882:
        /*1474*/ 	.word	index@(_Z7reduce5IdLj32EEvPT_S1_j)
        /*1478*/ 	.word	0x00000000


	//----- nvinfo : EIATTR_MIN_STACK_SIZE
	.align		4
.L_883:
        /*147c*/ 	.byte	0x04, 0x12
        /*147e*/ 	.short	(.L_885 - .L_884)
	.align		4
.L_884:
        /*1480*/ 	.word	index@(_Z7reduce5IdLj64EEvPT_S1_j)
        /*1484*/ 	.word	0x00000000


	//----- nvinfo : EIATTR_MIN_STACK_SIZE
	.align		4
.L_885:
        /*1488*/ 	.byte	0x04, 0x12
        /*148a*/ 	.short	(.L_887 - .L_886)
	.align		4
.L_886:
        /*148c*/ 	.word	index@(_Z7reduce5IdLj128EEvPT_S1_j)
        /*1490*/ 	.word	0x00000000


	//----- nvinfo : EIATTR_MIN_STACK_SIZE
	.align		4
.L_887:
        /*1494*/ 	.byte	0x04, 0x12
        /*1496*/ 	.short	(.L_889 - .L_888)
	.align		4
.L_888:
        /*1498*/ 	.word	index@(_Z7reduce5IdLj256EEvPT_S1_j)
        /*149c*/ 	.word	0x00000000


	//----- nvinfo : EIATTR_MIN_STACK_SIZE
	.align		4
.L_889:
        /*14a0*/ 	.byte	0x04, 0x12
        /*14a2*/ 	.short	(.L_891 - .L_890)
	.align		4
.L_890:
        /*14a4*/ 	.word	index@(_Z7reduce5IdLj512EEvPT_S1_j)
        /*14a8*/ 	.word	0x00000000


	//----- nvinfo : EIATTR_MIN_STACK_SIZE
	.align		4
.L_891:
        /*14ac*/ 	.byte	0x04, 0x12
        /*14ae*/ 	.short	(.L_893 - .L_892)
	.align		4
.L_892:
        /*14b0*/ 	.word	index@(_Z7reduce4IdLj1EEvPT_S1_j)
        /*14b4*/ 	.word	0x00000000


	//----- nvinfo : EIATTR_MIN_STACK_SIZE
	.align		4
.L_893:
        /*14b8*/ 	.byte	0x04, 0x12
        /*14ba*/ 	.short	(.L_895 - .L_894)
	.align		4
.L_894:
        /*14bc*/ 	.word	index@(_Z7reduce4IdLj2EEvPT_S1_j)
        /*14c0*/ 	.word	0x00000000


	//----- nvinfo : EIATTR_MIN_STACK_SIZE
	.align		4
.L_895:
        /*14c4*/ 	.byte	0x04, 0x12
        /*14c6*/ 	.short	(.L_897 - .L_896)
	.align		4
.L_896:
        /*14c8*/ 	.word	index@(_Z7reduce4IdLj4EEvPT_S1_j)
        /*14cc*/ 	.word	0x00000000


	//----- nvinfo : EIATTR_MIN_STACK_SIZE
	.align		4
.L_897:
        /*14d0*/ 	.byte	0x04, 0x12
        /*14d2*/ 	.short	(.L_899 - .L_898)
	.align		4
.L_898:
        /*14d4*/ 	.word	index@(_Z7reduce4IdLj8EEvPT_S1_j)
        /*14d8*/ 	.word	0x00000000


	//----- nvinfo : EIATTR_MIN_STACK_SIZE
	.align		4
.L_899:
        /*14dc*/ 	.byte	0x04, 0x12
        /*14de*/ 	.short	(.L_901 - .L_900)
	.align		4
.L_900:
        /*14e0*/ 	.word	index@(_Z7reduce4IdLj16EEvPT_S1_j)
        /*14e4*/ 	.word	0x00000000


	//----- nvinfo : EIATTR_MIN_STACK_SIZE
	.align		4
.L_901:
        /*14e8*/ 	.byte	0x04, 0x12
        /*14ea*/ 	.short	(.L_903 - .L_902)
	.align		4
.L_902:
        /*14ec*/ 	.word	index@(_Z7reduce4IdLj32EEvPT_S1_j)
        /*14f0*/ 	.word	0x00000000


	//----- nvinfo : EIATTR_MIN_STACK_SIZE
	.align		4
.L_903:
        /*14f4*/ 	.byte	0x04, 0x12
        /*14f6*/ 	.short	(.L_905 - .L_904)
	.align		4
.L_904:
        /*14f8*/ 	.word	index@(_Z7reduce4IdLj64EEvPT_S1_j)
        /*14fc*/ 	.word	0x00000000


	//----- nvinfo : EIATTR_MIN_STACK_SIZE
	.align		4
.L_905:
        /*1500*/ 	.byte	0x04, 0x12
        /*1502*/ 	.short	(.L_907 - .L_906)
	.align		4
.L_906:
        /*1504*/ 	.word	index@(_Z7reduce4IdLj128EEvPT_S1_j)
        /*1508*/ 	.word	0x00000000


	//----- nvinfo : EIATTR_MIN_STACK_SIZE
	.align		4
.L_907:
        /*150c*/ 	.byte	0x04, 0x12
        /*150e*/ 	.short	(.L_909 - .L_908)
	.align		4
.L_908:
        /*1510*/ 	.word	index@(_Z7reduce4IdLj256EEvPT_S1_j)
        /*1514*/ 	.word	0x00000000


	//----- nvinfo : EIATTR_MIN_STACK_SIZE
	.align		4
.L_909:
        /*1518*/ 	.byte	0x04, 0x12
        /*151a*/ 	.short	(.L_911 - .L_910)
	.align		4
.L_910:
        /*151c*/ 	.word	index@(_Z7reduce4IdLj512EEvPT_S1_j)
        /*1520*/ 	.word	0x00000000


	//----- nvinfo : EIATTR_MIN_STACK_SIZE
	.align		4
.L_911:
        /*1524*/ 	.byte	0x04, 0x12
        /*1526*/ 	.short	(.L_913 - .L_912)
	.align		4
.L_912:
        /*1528*/ 	.word	index@(_Z7reduce3IdEvPT_S1_j)
        /*152c*/ 	.word	0x00000000


	//----- nvinfo : EIATTR_MIN_STACK_SIZE
	.align		4
.L_913:
        /*1530*/ 	.byte	0x04, 0x12
        /*1532*/ 	.short	(.L_915 - .L_914)
	.align		4
.L_914:
        /*1534*/ 	.word	index@(_Z7reduce2IdEvPT_S1_j)
        /*1538*/ 	.word	0x00000000


	//----- nvinfo : EIATTR_MIN_STACK_SIZE
	.align		4
.L_915:
        /*153c*/ 	.byte	0x04, 0x12
        /*153e*/ 	.short	(.L_917 - .L_916)
	.align		4
.L_916:
        /*1540*/ 	.word	index@(_Z7reduce1IdEvPT_S1_j)
        /*1544*/ 	.word	0x00000000


	//----- nvinfo : EIATTR_MIN_STACK_SIZE
	.align		4
.L_917:
        /*1548*/ 	.byte	0x04, 0x12
        /*154a*/ 	.short	(.L_919 - .L_918)
	.align		4
.L_918:
        /*154c*/ 	.word	index@(_Z7reduce0IdEvPT_S1_j)
        /*1550*/ 	.word	0x00000000


	//----- nvinfo : EIATTR_MIN_STACK_SIZE
	.align		4
.L_919:
        /*1554*/ 	.byte	0x04, 0x12
        /*1556*/ 	.short	(.L_921 - .L_920)
	.align		4
.L_920:
        /*1558*/ 	.word	index@(_Z9cg_reduceIfEvPT_S1_j)
        /*155c*/ 	.word	0x00000000


	//----- nvinfo : EIATTR_MIN_STACK_SIZE
	.align		4
.L_921:
        /*1560*/ 	.byte	0x04, 0x12
        /*1562*/ 	.short	(.L_923 - .L_922)
	.align		4
.L_922:
        /*1564*/ 	.word	index@(_Z7reduce7IfLj1ELb0EEvPKT_PS0_j)
        /*1568*/ 	.word	0x00000000


	//----- nvinfo : EIATTR_MIN_STACK_SIZE
	.align		4
.L_923:
        /*156c*/ 	.byte	0x04, 0x12
        /*156e*/ 	.short	(.L_925 - .L_924)
	.align		4
.L_924:
        /*1570*/ 	.word	index@(_Z7reduce7IfLj2ELb0EEvPKT_PS0_j)
        /*1574*/ 	.word	0x00000000


	//----- nvinfo : EIATTR_MIN_STACK_SIZE
	.align		4
.L_925:
        /*1578*/ 	.byte	0x04, 0x12
        /*157a*/ 	.short	(.L_927 - .L_926)
	.align		4
.L_926:
        /*157c*/ 	.word	index@(_Z7reduce7IfLj4ELb0EEvPKT_PS0_j)
        /*1580*/ 	.word	0x00000000


	//----- nvinfo : EIATTR_MIN_STACK_SIZE
	.align		4
.L_927:
        /*1584*/ 	.byte	0x04, 0x12
        /*1586*/ 	.short	(.L_929 - .L_928)
	.align		4
.L_928:
        /*1588*/ 	.word	index@(_Z7reduce7IfLj8ELb0EEvPKT_PS0_j)
        /*158c*/ 	.word	0x00000000


	//----- nvinfo : EIATTR_MIN_STACK_SIZE
	.align		4
.L_929:
        /*1590*/ 	.byte	0x04, 0x12
        /*1592*/ 	.short	(.L_931 - .L_930)
	.align		4
.L_930:
        /*1594*/ 	.word	index@(_Z7reduce7IfLj16ELb0EEvPKT_PS0_j)
        /*1598*/ 	.word	0x00000000


	//----- nvinfo : EIATTR_MIN_STACK_SIZE
	.align		4
.L_931:
        /*159c*/ 	.byte	0x04, 0x12
        /*159e*/ 	.short	(.L_933 - .L_932)
	.align		4
.L_932:
        /*15a0*/ 	.word	index@(_Z7reduce7IfLj32ELb0EEvPKT_PS0_j)
        /*15a4*/ 	.word	0x00000000


	//----- nvinfo : EIATTR_MIN_STACK_SIZE
	.align		4
.L_933:
        /*15a8*/ 	.byte	0x04, 0x12
        /*15aa*/ 	.short	(.L_935 - .L_934)
	.align		4
.L_934:
        /*15ac*/ 	.word	index@(_Z7reduce7IfLj64ELb0EEvPKT_PS0_j)
        /*15b0*/ 	.word	0x00000000


	//----- nvinfo : EIATTR_MIN_STACK_SIZE
	.align		4
.L_935:
        /*15b4*/ 	.byte	0x04, 0x12
        /*15b6*/ 	.short	(.L_937 - .L_936)
	.align		4
.L_936:
        /*15b8*/ 	.word	index@(_Z7reduce7IfLj128ELb0EEvPKT_PS0_j)
        /*15bc*/ 	.word	0x00000000


	//----- nvinfo : EIATTR_MIN_STACK_SIZE
	.align		4
.L_937:
        /*15c0*/ 	.byte	0x04, 0x12
        /*15c2*/ 	.short	(.L_939 - .L_938)
	.align		4
.L_938:
        /*15c4*/ 	.word	index@(_Z7reduce7IfLj256ELb0EEvPKT_PS0_j)
        /*15c8*/ 	.word	0x00000000


	//----- nvinfo : EIATTR_MIN_STACK_SIZE
	.align		4
.L_939:
        /*15cc*/ 	.byte	0x04, 0x12
        /*15ce*/ 	.short	(.L_941 - .L_940)
	.align		4
.L_940:
        /*15d0*/ 	.word	index@(_Z7reduce7IfLj512ELb0EEvPKT_PS0_j)
        /*15d4*/ 	.word	0x00000000


	//----- nvinfo : EIATTR_MIN_STACK_SIZE
	.align		4
.L_941:
        /*15d8*/ 	.byte	0x04, 0x12
        /*15da*/ 	.short	(.L_943 - .L_942)
	.align		4
.L_942:
        /*15dc*/ 	.word	index@(_Z7reduce7IfLj1ELb1EEvPKT_PS0_j)
        /*15e0*/ 	.word	0x00000000


	//----- nvinfo : EIATTR_MIN_STACK_SIZE
	.align		4
.L_943:
        /*15e4*/ 	.byte	0x04, 0x12
        /*15e6*/ 	.short	(.L_945 - .L_944)
	.align		4
.L_944:
        /*15e8*/ 	.word	index@(_Z7reduce7IfLj2ELb1EEvPKT_PS0_j)
        /*15ec*/ 	.word	0x00000000


	//----- nvinfo : EIATTR_MIN_STACK_SIZE
	.align		4
.L_945:
        /*15f0*/ 	.byte	0x04, 0x12
        /*15f2*/ 	.short	(.L_947 - .L_946)
	.align		4
.L_946:
        /*15f4*/ 	.word	index@(_Z7reduce7IfLj4ELb1EEvPKT_PS0_j)
        /*15f8*/ 	.word	0x00000000


	//----- nvinfo : EIATTR_MIN_STACK_SIZE
	.align		4
.L_947:
        /*15fc*/ 	.byte	0x04, 0x12
        /*15fe*/ 	.short	(.L_949 - .L_948)
	.align		4
.L_948:
        /*1600*/ 	.word	index@(_Z7reduce7IfLj8ELb1EEvPKT_PS0_j)
        /*1604*/ 	.word	0x00000000


	//----- nvinfo : EIATTR_MIN_STACK_SIZE
	.align		4
.L_949:
        /*1608*/ 	.byte	0x04, 0x12
        /*160a*/ 	.short	(.L_951 - .L_950)
	.align		4
.L_950:
        /*160c*/ 	.word	index@(_Z7reduce7IfLj16ELb1EEvPKT_PS0_j)
        /*1610*/ 	.word	0x00000000


	//----- nvinfo : EIATTR_MIN_STACK_SIZE
	.align		4
.L_951:
        /*1614*/ 	.byte	0x04, 0x12
        /*1616*/ 	.short	(.L_953 - .L_952)
	.align		4
.L_952:
        /*1618*/ 	.word	index@(_Z7reduce7IfLj32ELb1EEvPKT_PS0_j)
        /*161c*/ 	.word	0x00000000


	//----- nvinfo : EIATTR_MIN_STACK_SIZE
	.align		4
.L_953:
        /*1620*/ 	.byte	0x04, 0x12
        /*1622*/ 	.short	(.L_955 - .L_954)
	.align		4
.L_954:
        /*1624*/ 	.word	index@(_Z7reduce7IfLj64ELb1EEvPKT_PS0_j)
        /*1628*/ 	.word	0x00000000


	//----- nvinfo : EIATTR_MIN_STACK_SIZE
	.align		4
.L_955:
        /*162c*/ 	.byte	0x04, 0x12
        /*162e*/ 	.short	(.L_957 - .L_956)
	.align		4
.L_956:
        /*1630*/ 	.word	index@(_Z7reduce7IfLj128ELb1EEvPKT_PS0_j)
        /*1634*/ 	.word	0x00000000


	//----- nvinfo : EIATTR_MIN_STACK_SIZE
	.align		4
.L_957:
        /*1638*/ 	.byte	0x04, 0x12
        /*163a*/ 	.short	(.L_959 - .L_958)
	.align		4
.L_958:
        /*163c*/ 	.word	index@(_Z7reduce7IfLj256ELb1EEvPKT_PS0_j)
        /*1640*/ 	.word	0x00000000


	//----- nvinfo : EIATTR_MIN_STACK_SIZE
	.align		4
.L_959:
        /*1644*/ 	.byte	0x04, 0x12
        /*1646*/ 	.short	(.L_961 - .L_960)
	.align		4
.L_960:
        /*1648*/ 	.word	index@(_Z7reduce7IfLj512ELb1EEvPKT_PS0_j)
        /*164c*/ 	.word	0x00000000


	//----- nvinfo : EIATTR_MIN_STACK_SIZE
	.align		4
.L_961:
        /*1650*/ 	.byte	0x04, 0x12
        /*1652*/ 	.short	(.L_963 - .L_962)
	.align		4
.L_962:
        /*1654*/ 	.word	index@(_Z7reduce6IfLj1ELb0EEvPT_S1_j)
        /*1658*/ 	.word	0x00000000


	//----- nvinfo : EIATTR_MIN_STACK_SIZE
	.align		4
.L_963:
        /*165c*/ 	.byte	0x04, 0x12
        /*165e*/ 	.short	(.L_965 - .L_964)
	.align		4
.L_964:
        /*1660*/ 	.word	index@(_Z7reduce6IfLj2ELb0EEvPT_S1_j)
        /*1664*/ 	.word	0x00000000


	//----- nvinfo : EIATTR_MIN_STACK_SIZE
	.align		4
.L_965:
        /*1668*/ 	.byte	0x04, 0x12
        /*166a*/ 	.short	(.L_967 - .L_966)
	.align		4
.L_966:
        /*166c*/ 	.word	index@(_Z7reduce6IfLj4ELb0EEvPT_S1_j)
        /*1670*/ 	.word	0x00000000


	//----- nvinfo : EIATTR_MIN_STACK_SIZE
	.align		4
.L_967:
        /*1674*/ 	.byte	0x04, 0x12
        /*1676*/ 	.short	(.L_969 - .L_968)
	.align		4
.L_968:
        /*1678*/ 	.word	index@(_Z7reduce6IfLj8ELb0EEvPT_S1_j)
        /*167c*/ 	.word	0x00000000


	//----- nvinfo : EIATTR_MIN_STACK_SIZE
	.align		4
.L_969:
        /*1680*/ 	.byte	0x04, 0x12
        /*1682*/ 	.short	(.L_971 - .L_970)
	.align		4
.L_970:
        /*1684*/ 	.word	index@(_Z7reduce6IfLj16ELb0EEvPT_S1_j)
        /*1688*/ 	.word	0x00000000


	//----- nvinfo : EIATTR_MIN_STACK_SIZE
	.align		4
.L_971:
        /*168c*/ 	.byte	0x04, 0x12
        /*168e*/ 	.short	(.L_973 - .L_972)
	.align		4
.L_972:
        /*1690*/ 	.word	index@(_Z7reduce6IfLj32ELb0EEvPT_S1_j)
        /*1694*/ 	.word	0x00000000


	//----- nvinfo : EIATTR_MIN_STACK_SIZE
	.align		4
.L_973:
        /*1698*/ 	.byte	0x04, 0x12
        /*169a*/ 	.short	(.L_975 - .L_974)
	.align		4
.L_974:
        /*169c*/ 	.word	index@(_Z7reduce6IfLj64ELb0EEvPT_S1_j)
        /*16a0*/ 	.word	0x00000000


	//----- nvinfo : EIATTR_MIN_STACK_SIZE
	.align		4
.L_975:
        /*16a4*/ 	.byte	0x04, 0x12
        /*16a6*/ 	.short	(.L_977 - .L_976)
	.align		4
.L_976:
        /*16a8*/ 	.word	index@(_Z7reduce6IfLj128ELb0EEvPT_S1_j)
        /*16ac*/ 	.word	0x00000000


	//----- nvinfo : EIATTR_MIN_STACK_SIZE
	.align		4
.L_977:
        /*16b0*/ 	.byte	0x04, 0x12
        /*16b2*/ 	.short	(.L_979 - .L_978)
	.align		4
.L_978:
        /*16b4*/ 	.word	index@(_Z7reduce6IfLj256ELb0EEvPT_S1_j)
        /*16b8*/ 	.word	0x00000000


	//----- nvinfo : EIATTR_MIN_STACK_SIZE
	.align		4
.L_979:
        /*16bc*/ 	.byte	0x04, 0x12
        /*16be*/ 	.short	(.L_981 - .L_980)
	.align		4
.L_980:
        /*16c0*/ 	.word	index@(_Z7reduce6IfLj512ELb0EEvPT_S1_j)
        /*16c4*/ 	.word	0x00000000


	//----- nvinfo : EIATTR_MIN_STACK_SIZE
	.align		4
.L_981:
        /*16c8*/ 	.byte	0x04, 0x12
        /*16ca*/ 	.short	(.L_983 - .L_982)
	.align		4
.L_982:
        /*16cc*/ 	.word	index@(_Z7reduce6IfLj1ELb1EEvPT_S1_j)
        /*16d0*/ 	.word	0x00000000


	//----- nvinfo : EIATTR_MIN_STACK_SIZE
	.align		4
.L_983:
        /*16d4*/ 	.byte	0x04, 0x12
        /*16d6*/ 	.short	(.L_985 - .L_984)
	.align		4
.L_984:
        /*16d8*/ 	.word	index@(_Z7reduce6IfLj2ELb1EEvPT_S1_j)
        /*16dc*/ 	.word	0x00000000


	//----- nvinfo : EIATTR_MIN_STACK_SIZE
	.align		4
.L_985:
        /*16e0*/ 	.byte	0x04, 0x12
        /*16e2*/ 	.short	(.L_987 - .L_986)
	.align		4
.L_986:
        /*16e4*/ 	.word	index@(_Z7reduce6IfLj4ELb1EEvPT_S1_j)
        /*16e8*/ 	.word	0x00000000


	//----- nvinfo : EIATTR_MIN_STACK_SIZE
	.align		4
.L_987:
        /*16ec*/ 	.byte	0x04, 0x12
        /*16ee*/ 	.short	(.L_989 - .L_988)
	.align		4
.L_988:
        /*16f0*/ 	.word	index@(_Z7reduce6IfLj8ELb1EEvPT_S1_j)
        /*16f4*/ 	.word	0x00000000


	//----- nvinfo : EIATTR_MIN_STACK_SIZE
	.align		4
.L_989:
        /*16f8*/ 	.byte	0x04, 0x12
        /*16fa*/ 	.short	(.L_991 - .L_990)
	.align		4
.L_990:
        /*16fc*/ 	.word	index@(_Z7reduce6IfLj16ELb1EEvPT_S1_j)
        /*1700*/ 	.word	0x00000000


	//----- nvinfo : EIATTR_MIN_STACK_SIZE
	.align		4
.L_991:
        /*1704*/ 	.byte	0x04, 0x12
        /*1706*/ 	.short	(.L_993 - .L_992)
	.align		4
.L_992:
        /*1708*/ 	.word	index@(_Z7reduce6IfLj32ELb1EEvPT_S1_j)
        /*170c*/ 	.word	0x00000000


	//----- nvinfo : EIATTR_MIN_STACK_SIZE
	.align		4
.L_993:
        /*1710*/ 	.byte	0x04, 0x12
        /*1712*/ 	.short	(.L_995 - .L_994)
	.align		4
.L_994:
        /*1714*/ 	.word	index@(_Z7reduce6IfLj64ELb1EEvPT_S1_j)
        /*1718*/ 	.word	0x00000000


	//----- nvinfo : EIATTR_MIN_STACK_SIZE
	.align		4
.L_995:
        /*171c*/ 	.byte	0x04, 0x12
        /*171e*/ 	.short	(.L_997 - .L_996)
	.align		4
.L_996:
        /*1720*/ 	.word	index@(_Z7reduce6IfLj128ELb1EEvPT_S1_j)
        /*1724*/ 	.word	0x00000000


	//----- nvinfo : EIATTR_MIN_STACK_SIZE
	.align		4
.L_997:
        /*1728*/ 	.byte	0x04, 0x12
        /*172a*/ 	.short	(.L_999 - .L_998)
	.align		4
.L_998:
        /*172c*/ 	.word	index@(_Z7reduce6IfLj256ELb1EEvPT_S1_j)
        /*1730*/ 	.word	0x00000000


	//----- nvinfo : EIATTR_MIN_STACK_SIZE
	.align		4
.L_999:
        /*1734*/ 	.byte	0x04, 0x12
        /*1736*/ 	.short	(.L_1001 - .L_1000)
	.align		4
.L_1000:
        /*1738*/ 	.word	index@(_Z7reduce6IfLj512ELb1EEvPT_S1_j)
        /*173c*/ 	.word	0x00000000


	//----- nvinfo : EIATTR_MIN_STACK_SIZE
	.align		4
.L_1001:
        /*1740*/ 	.byte	0x04, 0x12
        /*1742*/ 	.short	(.L_1003 - .L_1002)
	.align		4
.L_1002:
        /*1744*/ 	.word	index@(_Z7reduce5IfLj1EEvPT_S1_j)
        /*1748*/ 	.word	0x00000000


	//----- nvinfo : EIATTR_MIN_STACK_SIZE
	.align		4
.L_1003:
        /*174c*/ 	.byte	0x04, 0x12
        /*174e*/ 	.short	(.L_1005 - .L_1004)
	.align		4
.L_1004:
        /*1750*/ 	.word	index@(_Z7reduce5IfLj2EEvPT_S1_j)
        /*1754*/ 	.word	0x00000000


	//----- nvinfo : EIATTR_MIN_STACK_SIZE
	.align		4
.L_1005:
        /*1758*/ 	.byte	0x04, 0x12
        /*175a*/ 	.short	(.L_1007 - .L_1006)
	.align		4
.L_1006:
        /*175c*/ 	.word	index@(_Z7reduce5IfLj4EEvPT_S1_j)
        /*1760*/ 	.word	0x00000000


	//----- nvinfo : EIATTR_MIN_STACK_SIZE
	.align		4
.L_1007:
        /*1764*/ 	.byte	0x04, 0x12
        /*1766*/ 	.short	(.L_1009 - .L_1008)
	.align		4
.L_1008:
        /*1768*/ 	.word	index@(_Z7reduce5IfLj8EEvPT_S1_j)
        /*176c*/ 	.word	0x00000000


	//----- nvinfo : EIATTR_MIN_STACK_SIZE
	.align		4
.L_1009:
        /*1770*/ 	.byte	0x04, 0x12
        /*1772*/ 	.short	(.L_1011 - .L_1010)
	.align		4
.L_1010:
        /*1774*/ 	.word	index@(_Z7reduce5IfLj16EEvPT_S1_j)
        /*1778*/ 	.word	0x00000000


	//----- nvinfo : EIATTR_MIN_STACK_SIZE
	.align		4
.L_1011:
        /*177c*/ 	.byte	0x04, 0x12
        /*177e*/ 	.short	(.L_1013 - .L_1012)
	.align		4
.L_1012:
        /*1780*/ 	.word	index@(_Z7reduce5IfLj32EEvPT_S1_j)
        /*1784*/ 	.word	0x00000000


	//----- nvinfo : EIATTR_MIN_STACK_SIZE
	.align		4
.L_1013:
        /*1788*/ 	.byte	0x04, 0x12
        /*178a*/ 	.short	(.L_1015 - .L_1014)
	.align		4
.L_1014:
        /*178c*/ 	.word	index@(_Z7reduce5IfLj64EEvPT_S1_j)
        /*1790*/ 	.word	0x00000000


	//----- nvinfo : EIATTR_MIN_STACK_SIZE
	.align		4
.L_1015:
        /*1794*/ 	.byte	0x04, 0x12
        /*1796*/ 	.short	(.L_1017 - .L_1016)
	.align		4
.L_1016:
        /*1798*/ 	.word	index@(_Z7reduce5IfLj128EEvPT_S1_j)
        /*179c*/ 	.word	0x00000000


	//----- nvinfo : EIATTR_MIN_STACK_SIZE
	.align		4
.L_1017:
        /*17a0*/ 	.byte	0x04, 0x12
        /*17a2*/ 	.short	(.L_1019 - .L_1018)
	.align		4
.L_1018:
        /*17a4*/ 	.word	index@(_Z7reduce5IfLj256EEvPT_S1_j)
        /*17a8*/ 	.word	0x00000000


	//----- nvinfo : EIATTR_MIN_STACK_SIZE
	.align		4
.L_1019:
        /*17ac*/ 	.byte	0x04, 0x12
        /*17ae*/ 	.short	(.L_1021 - .L_1020)
	.align		4
.L_1020:
        /*17b0*/ 	.word	index@(_Z7reduce5IfLj512EEvPT_S1_j)
        /*17b4*/ 	.word	0x00000000


	//----- nvinfo : EIATTR_MIN_STACK_SIZE
	.align		4
.L_1021:
        /*17b8*/ 	.byte	0x04, 0x12
        /*17ba*/ 	.short	(.L_1023 - .L_1022)
	.align		4
.L_1022:
        /*17bc*/ 	.word	index@(_Z7reduce4IfLj1EEvPT_S1_j)
        /*17c0*/ 	.word	0x00000000


	//----- nvinfo : EIATTR_MIN_STACK_SIZE
	.align		4
.L_1023:
        /*17c4*/ 	.byte	0x04, 0x12
        /*17c6*/ 	.short	(.L_1025 - .L_1024)
	.align		4
.L_1024:
        /*17c8*/ 	.word	index@(_Z7reduce4IfLj2EEvPT_S1_j)
        /*17cc*/ 	.word	0x00000000


	//----- nvinfo : EIATTR_MIN_STACK_SIZE
	.align		4
.L_1025:
        /*17d0*/ 	.byte	0x04, 0x12
        /*17d2*/ 	.short	(.L_1027 - .L_1026)
	.align		4
.L_1026:
        /*17d4*/ 	.word	index@(_Z7reduce4IfLj4EEvPT_S1_j)
        /*17d8*/ 	.word	0x00000000


	//----- nvinfo : EIATTR_MIN_STACK_SIZE
	.align		4
.L_1027:
        /*17dc*/ 	.byte	0x04, 0x12
        /*17de*/ 	.short	(.L_1029 - .L_1028)
	.align		4
.L_1028:
        /*17e0*/ 	.word	index@(_Z7reduce4IfLj8EEvPT_S1_j)
        /*17e4*/ 	.word	0x00000000


	//----- nvinfo : EIATTR_MIN_STACK_SIZE
	.align		4
.L_1029:
        /*17e8*/ 	.byte	0x04, 0x12
        /*17ea*/ 	.short	(.L_1031 - .L_1030)
	.align		4
.L_1030:
        /*17ec*/ 	.word	index@(_Z7reduce4IfLj16EEvPT_S1_j)
        /*17f0*/ 	.word	0x00000000


	//----- nvinfo : EIATTR_MIN_STACK_SIZE
	.align		4
.L_1031:
        /*17f4*/ 	.byte	0x04, 0x12
        /*17f6*/ 	.short	(.L_1033 - .L_1032)
	.align		4
.L_1032:
        /*17f8*/ 	.word	index@(_Z7reduce4IfLj32EEvPT_S1_j)
        /*17fc*/ 	.word	0x00000000


	//----- nvinfo : EIATTR_MIN_STACK_SIZE
	.align		4
.L_1033:
        /*1800*/ 	.byte	0x04, 0x12
        /*1802*/ 	.short	(.L_1035 - .L_1034)
	.align		4
.L_1034:
        /*1804*/ 	.word	index@(_Z7reduce4IfLj64EEvPT_S1_j)
        /*1808*/ 	.word	0x00000000


	//----- nvinfo : EIATTR_MIN_STACK_SIZE
	.align		4
.L_1035:
        /*180c*/ 	.byte	0x04, 0x12
        /*180e*/ 	.short	(.L_1037 - .L_1036)
	.align		4
.L_1036:
        /*1810*/ 	.word	index@(_Z7reduce4IfLj128EEvPT_S1_j)
        /*1814*/ 	.word	0x00000000


	//----- nvinfo : EIATTR_MIN_STACK_SIZE
	.align		4
.L_1037:
        /*1818*/ 	.byte	0x04, 0x12
        /*181a*/ 	.short	(.L_1039 - .L_1038)
	.align		4
.L_1038:
        /*181c*/ 	.word	index@(_Z7reduce4IfLj256EEvPT_S1_j)
        /*1820*/ 	.word	0x00000000


	//----- nvinfo : EIATTR_MIN_STACK_SIZE
	.align		4
.L_1039:
        /*1824*/ 	.byte	0x04, 0x12
        /*1826*/ 	.short	(.L_1041 - .L_1040)
	.align		4
.L_1040:
        /*1828*/ 	.word	index@(_Z7reduce4IfLj512EEvPT_S1_j)
        /*182c*/ 	.word	0x00000000


	//----- nvinfo : EIATTR_MIN_STACK_SIZE
	.align		4
.L_1041:
        /*1830*/ 	.byte	0x04, 0x12
        /*1832*/ 	.short	(.L_1043 - .L_1042)
	.align		4
.L_1042:
        /*1834*/ 	.word	index@(_Z7reduce3IfEvPT_S1_j)
        /*1838*/ 	.word	0x00000000


	//----- nvinfo : EIATTR_MIN_STACK_SIZE
	.align		4
.L_1043:
        /*183c*/ 	.byte	0x04, 0x12
        /*183e*/ 	.short	(.L_1045 - .L_1044)
	.align		4
.L_1044:
        /*1840*/ 	.word	index@(_Z7reduce2IfEvPT_S1_j)
        /*1844*/ 	.word	0x00000000


	//----- nvinfo : EIATTR_MIN_STACK_SIZE
	.align		4
.L_1045:
        /*1848*/ 	.byte	0x04, 0x12
        /*184a*/ 	.short	(.L_1047 - .L_1046)
	.align		4
.L_1046:
        /*184c*/ 	.word	index@(_Z7reduce1IfEvPT_S1_j)
        /*1850*/ 	.word	0x00000000


	//----- nvinfo : EIATTR_MIN_STACK_SIZE
	.align		4
.L_1047:
        /*1854*/ 	.byte	0x04, 0x12
        /*1856*/ 	.short	(.L_1049 - .L_1048)
	.align		4
.L_1048:
        /*1858*/ 	.word	index@(_Z7reduce0IfEvPT_S1_j)
        /*185c*/ 	.word	0x00000000


	//----- nvinfo : EIATTR_MIN_STACK_SIZE
	.align		4
.L_1049:
        /*1860*/ 	.byte	0x04, 0x12
        /*1862*/ 	.short	(.L_1051 - .L_1050)
	.align		4
.L_1050:
        /*1864*/ 	.word	index@(_Z9cg_reduceIiEvPT_S1_j)
        /*1868*/ 	.word	0x00000000


	//----- nvinfo : EIATTR_MIN_STACK_SIZE
	.align		4
.L_1051:
        /*186c*/ 	.byte	0x04, 0x12
        /*186e*/ 	.short	(.L_1053 - .L_1052)
	.align		4
.L_1052:
        /*1870*/ 	.word	index@(_Z7reduce7IiLj1ELb0EEvPKT_PS0_j)
        /*1874*/ 	.word	0x00000000


	//----- nvinfo : EIATTR_MIN_STACK_SIZE
	.align		4
.L_1053:
        /*1878*/ 	.byte	0x04, 0x12
        /*187a*/ 	.short	(.L_1055 - .L_1054)
	.align		4
.L_1054:
        /*187c*/ 	.word	index@(_Z7reduce7IiLj2ELb0EEvPKT_PS0_j)
        /*1880*/ 	.word	0x00000000


	//----- nvinfo : EIATTR_MIN_STACK_SIZE
	.align		4
.L_1055:
        /*1884*/ 	.byte	0x04, 0x12
        /*1886*/ 	.short	(.L_1057 - .L_1056)
	.align		4
.L_1056:
        /*1888*/ 	.word	index@(_Z7reduce7IiLj4ELb0EEvPKT_PS0_j)
        /*188c*/ 	.word	0x00000000


	//----- nvinfo : EIATTR_MIN_STACK_SIZE
	.align		4
.L_1057:
        /*1890*/ 	.byte	0x04, 0x12
        /*1892*/ 	.short	(.L_1059 - .L_1058)
	.align		4
.L_1058:
        /*1894*/ 	.word	index@(_Z7reduce7IiLj8ELb0EEvPKT_PS0_j)
        /*1898*/ 	.word	0x00000000


	//----- nvinfo : EIATTR_MIN_STACK_SIZE
	.align		4
.L_1059:
        /*189c*/ 	.byte	0x04, 0x12
        /*189e*/ 	.short	(.L_1061 - .L_1060)
	.align		4
.L_1060:
        /*18a0*/ 	.word	index@(_Z7reduce7IiLj16ELb0EEvPKT_PS0_j)
        /*18a4*/ 	.word	0x00000000


	//----- nvinfo : EIATTR_MIN_STACK_SIZE
	.align		4
.L_1061:
        /*18a8*/ 	.byte	0x04, 0x12
        /*18aa*/ 	.short	(.L_1063 - .L_1062)
	.align		4
.L_1062:
        /*18ac*/ 	.word	index@(_Z7reduce7IiLj32ELb0EEvPKT_PS0_j)
        /*18b0*/ 	.word	0x00000000


	//----- nvinfo : EIATTR_MIN_STACK_SIZE
	.align		4
.L_1063:
        /*18b4*/ 	.byte	0x04, 0x12
        /*18b6*/ 	.short	(.L_1065 - .L_1064)
	.align		4
.L_1064:
        /*18b8*/ 	.word	index@(_Z7reduce7IiLj64ELb0EEvPKT_PS0_j)
        /*18bc*/ 	.word	0x00000000


	//----- nvinfo : EIATTR_MIN_STACK_SIZE
	.align		4
.L_1065:
        /*18c0*/ 	.byte	0x04, 0x12
        /*18c2*/ 	.short	(.L_1067 - .L_1066)
	.align		4
.L_1066:
        /*18c4*/ 	.word	index@(_Z7reduce7IiLj128ELb0EEvPKT_PS0_j)
        /*18c8*/ 	.word	0x00000000


	//----- nvinfo : EIATTR_MIN_STACK_SIZE
	.align		4
.L_1067:
        /*18cc*/ 	.byte	0x04, 0x12
        /*18ce*/ 	.short	(.L_1069 - .L_1068)
	.align		4
.L_1068:
        /*18d0*/ 	.word	index@(_Z7reduce7IiLj256ELb0EEvPKT_PS0_j)
        /*18d4*/ 	.word	0x00000000


	//----- nvinfo : EIATTR_MIN_STACK_SIZE
	.align		4
.L_1069:
        /*18d8*/ 	.byte	0x04, 0x12
        /*18da*/ 	.short	(.L_1071 - .L_1070)
	.align		4
.L_1070:
        /*18dc*/ 	.word	index@(_Z7reduce7IiLj512ELb0EEvPKT_PS0_j)
        /*18e0*/ 	.word	0x00000000


	//----- nvinfo : EIATTR_MIN_STACK_SIZE
	.align		4
.L_1071:
        /*18e4*/ 	.byte	0x04, 0x12
        /*18e6*/ 	.short	(.L_1073 - .L_1072)
	.align		4
.L_1072:
        /*18e8*/ 	.word	index@(_Z7reduce7IiLj1ELb1EEvPKT_PS0_j)
        /*18ec*/ 	.word	0x00000000


	//----- nvinfo : EIATTR_MIN_STACK_SIZE
	.align		4
.L_1073:
        /*18f0*/ 	.byte	0x04, 0x12
        /*18f2*/ 	.short	(.L_1075 - .L_1074)
	.align		4
.L_1074:
        /*18f4*/ 	.word	index@(_Z7reduce7IiLj2ELb1EEvPKT_PS0_j)
        /*18f8*/ 	.word	0x00000000


	//----- nvinfo : EIATTR_MIN_STACK_SIZE
	.align		4
.L_1075:
        /*18fc*/ 	.byte	0x04, 0x12
        /*18fe*/ 	.short	(.L_1077 - .L_1076)
	.align		4
.L_1076:
        /*1900*/ 	.word	index@(_Z7reduce7IiLj4ELb1EEvPKT_PS0_j)
        /*1904*/ 	.word	0x00000000


	//----- nvinfo : EIATTR_MIN_STACK_SIZE
	.align		4
.L_1077:
        /*1908*/ 	.byte	0x04, 0x12
        /*190a*/ 	.short	(.L_1079 - .L_1078)
	.align		4
.L_1078:
        /*190c*/ 	.word	index@(_Z7reduce7IiLj8ELb1EEvPKT_PS0_j)
        /*1910*/ 	.word	0x00000000


	//----- nvinfo : EIATTR_MIN_STACK_SIZE
	.align		4
.L_1079:
        /*1914*/ 	.byte	0x04, 0x12
        /*1916*/ 	.short	(.L_1081 - .L_1080)
	.align		4
.L_1080:
        /*1918*/ 	.word	index@(_Z7reduce7IiLj16ELb1EEvPKT_PS0_j)
        /*191c*/ 	.word	0x00000000


	//----- nvinfo : EIATTR_MIN_STACK_SIZE
	.align		4
.L_1081:
        /*1920*/ 	.byte	0x04, 0x12
        /*1922*/ 	.short	(.L_1083 - .L_1082)
	.align		4
.L_1082:
        /*1924*/ 	.word	index@(_Z7reduce7IiLj32ELb1EEvPKT_PS0_j)
        /*1928*/ 	.word	0x00000000


	//----- nvinfo : EIATTR_MIN_STACK_SIZE
	.align		4
.L_1083:
        /*192c*/ 	.byte	0x04, 0x12
        /*192e*/ 	.short	(.L_1085 - .L_1084)
	.align		4
.L_1084:
        /*1930*/ 	.word	index@(_Z7reduce7IiLj64ELb1EEvPKT_PS0_j)
        /*1934*/ 	.word	0x00000000


	//----- nvinfo : EIATTR_MIN_STACK_SIZE
	.align		4
.L_1085:
        /*1938*/ 	.byte	0x04, 0x12
        /*193a*/ 	.short	(.L_1087 - .L_1086)
	.align		4
.L_1086:
        /*193c*/ 	.word	index@(_Z7reduce7IiLj128ELb1EEvPKT_PS0_j)
        /*1940*/ 	.word	0x00000000


	//----- nvinfo : EIATTR_MIN_STACK_SIZE
	.align		4
.L_1087:
        /*1944*/ 	.byte	0x04, 0x12
        /*1946*/ 	.short	(.L_1089 - .L_1088)
	.align		4
.L_1088:
        /*1948*/ 	.word	index@(_Z7reduce7IiLj256ELb1EEvPKT_PS0_j)
        /*194c*/ 	.word	0x00000000


	//----- nvinfo : EIATTR_MIN_STACK_SIZE
	.align		4
.L_1089:
        /*1950*/ 	.byte	0x04, 0x12
        /*1952*/ 	.short	(.L_1091 - .L_1090)
	.align		4
.L_1090:
        /*1954*/ 	.word	index@(_Z7reduce7IiLj512ELb1EEvPKT_PS0_j)
        /*1958*/ 	.word	0x00000000


	//----- nvinfo : EIATTR_MIN_STACK_SIZE
	.align		4
.L_1091:
        /*195c*/ 	.byte	0x04, 0x12
        /*195e*/ 	.short	(.L_1093 - .L_1092)
	.align		4
.L_1092:
        /*1960*/ 	.word	index@(_Z7reduce6IiLj1ELb0EEvPT_S1_j)
        /*1964*/ 	.word	0x00000000


	//----- nvinfo : EIATTR_MIN_STACK_SIZE
	.align		4
.L_1093:
        /*1968*/ 	.byte	0x04, 0x12
        /*196a*/ 	.short	(.L_1095 - .L_1094)
	.align		4
.L_1094:
        /*196c*/ 	.word	index@(_Z7reduce6IiLj2ELb0EEvPT_S1_j)
        /*1970*/ 	.word	0x00000000


	//----- nvinfo : EIATTR_MIN_STACK_SIZE
	.align		4
.L_1095:
        /*1974*/ 	.byte	0x04, 0x12
        /*1976*/ 	.short	(.L_1097 - .L_1096)
	.align		4
.L_1096:
        /*1978*/ 	.word	index@(_Z7reduce6IiLj4ELb0EEvPT_S1_j)
        /*197c*/ 	.word	0x00000000


	//----- nvinfo : EIATTR_MIN_STACK_SIZE
	.align		4
.L_1097:
        /*1980*/ 	.byte	0x04, 0x12
        /*1982*/ 	.short	(.L_1099 - .L_1098)
	.align		4
.L_1098:
        /*1984*/ 	.word	index@(_Z7reduce6IiLj8ELb0EEvPT_S1_j)
        /*1988*/ 	.word	0x00000000


	//----- nvinfo : EIATTR_MIN_STACK_SIZE
	.align		4
.L_1099:
        /*198c*/ 	.byte	0x04, 0x12
        /*198e*/ 	.short	(.L_1101 - .L_1100)
	.align		4
.L_1100:
        /*1990*/ 	.word	index@(_Z7reduce6IiLj16ELb0EEvPT_S1_j)
        /*1994*/ 	.word	0x00000000


	//----- nvinfo : EIATTR_MIN_STACK_SIZE
	.align		4
.L_1101:
        /*1998*/ 	.byte	0x04, 0x12
        /*199a*/ 	.short	(.L_1103 - .L_1102)
	.align		4
.L_1102:
        /*199c*/ 	.word	index@(_Z7reduce6IiLj32ELb0EEvPT_S1_j)
        /*19a0*/ 	.word	0x00000000


	//----- nvinfo : EIATTR_MIN_STACK_SIZE
	.align		4
.L_1103:
        /*19a4*/ 	.byte	0x04, 0x12
        /*19a6*/ 	.short	(.L_1105 - .L_1104)
	.align		4
.L_1104:
        /*19a8*/ 	.word	index@(_Z7reduce6IiLj64ELb0EEvPT_S1_j)
        /*19ac*/ 	.word	0x00000000


	//----- nvinfo : EIATTR_MIN_STACK_SIZE
	.align		4
.L_1105:
        /*19b0*/ 	.byte	0x04, 0x12
        /*19b2*/ 	.short	(.L_1107 - .L_1106)
	.align		4
.L_1106:
        /*19b4*/ 	.word	index@(_Z7reduce6IiLj128ELb0EEvPT_S1_j)
        /*19b8*/ 	.word	0x00000000


	//----- nvinfo : EIATTR_MIN_STACK_SIZE
	.align		4
.L_1107:
        /*19bc*/ 	.byte	0x04, 0x12
        /*19be*/ 	.short	(.L_1109 - .L_1108)
	.align		4
.L_1108:
        /*19c0*/ 	.word	index@(_Z7reduce6IiLj256ELb0EEvPT_S1_j)
        /*19c4*/ 	.word	0x00000000


	//----- nvinfo : EIATTR_MIN_STACK_SIZE
	.align		4
.L_1109:
        /*19c8*/ 	.byte	0x04, 0x12
        /*19ca*/ 	.short	(.L_1111 - .L_1110)
	.align		4
.L_1110:
        /*19cc*/ 	.word	index@(_Z7reduce6IiLj512ELb0EEvPT_S1_j)
        /*19d0*/ 	.word	0x00000000


	//----- nvinfo : EIATTR_MIN_STACK_SIZE
	.align		4
.L_1111:
        /*19d4*/ 	.byte	0x04, 0x12
        /*19d6*/ 	.short	(.L_1113 - .L_1112)
	.align		4
.L_1112:
        /*19d8*/ 	.word	index@(_Z7reduce6IiLj1ELb1EEvPT_S1_j)
        /*19dc*/ 	.word	0x00000000


	//----- nvinfo : EIATTR_MIN_STACK_SIZE
	.align		4
.L_1113:
        /*19e0*/ 	.byte	0x04, 0x12
        /*19e2*/ 	.short	(.L_1115 - .L_1114)
	.align		4
.L_1114:
        /*19e4*/ 	.word	index@(_Z7reduce6IiLj2ELb1EEvPT_S1_j)
        /*19e8*/ 	.word	0x00000000


	//----- nvinfo : EIATTR_MIN_STACK_SIZE
	.align		4
.L_1115:
        /*19ec*/ 	.byte	0x04, 0x12
        /*19ee*/ 	.short	(.L_1117 - .L_1116)
	.align		4
.L_1116:
        /*19f0*/ 	.word	index@(_Z7reduce6IiLj4ELb1EEvPT_S1_j)
        /*19f4*/ 	.word	0x00000000


	//----- nvinfo : EIATTR_MIN_STACK_SIZE
	.align		4
.L_1117:
        /*19f8*/ 	.byte	0x04, 0x12
        /*19fa*/ 	.short	(.L_1119 - .L_1118)
	.align		4
.L_1118:
        /*19fc*/ 	.word	index@(_Z7reduce6IiLj8ELb1EEvPT_S1_j)
        /*1a00*/ 	.word	0x00000000


	//----- nvinfo : EIATTR_MIN_STACK_SIZE
	.align		4
.L_1119:
        /*1a04*/ 	.byte	0x04, 0x12
        /*1a06*/ 	.short	(.L_1121 - .L_1120)
	.align		4
.L_1120:
        /*1a08*/ 	.word	index@(_Z7reduce6IiLj16ELb1EEvPT_S1_j)
        /*1a0c*/ 	.word	0x00000000


	//----- nvinfo : EIATTR_MIN_STACK_SIZE
	.align		4
.L_1121:
        /*1a10*/ 	.byte	0x04, 0x12
        /*1a12*/ 	.short	(.L_1123 - .L_1122)
	.align		4
.L_1122:
        /*1a14*/ 	.word	index@(_Z7reduce6IiLj32ELb1EEvPT_S1_j)
        /*1a18*/ 	.word	0x00000000


	//----- nvinfo : EIATTR_MIN_STACK_SIZE
	.align		4
.L_1123:
        /*1a1c*/ 	.byte	0x04, 0x12
        /*1a1e*/ 	.short	(.L_1125 - .L_1124)
	.align		4
.L_1124:
        /*1a20*/ 	.word	index@(_Z7reduce6IiLj64ELb1EEvPT_S1_j)
        /*1a24*/ 	.word	0x00000000


	//----- nvinfo : EIATTR_MIN_STACK_SIZE
	.align		4
.L_1125:
        /*1a28*/ 	.byte	0x04, 0x12
        /*1a2a*/ 	.short	(.L_1127 - .L_1126)
	.align		4
.L_1126:
        /*1a2c*/ 	.word	index@(_Z7reduce6IiLj128ELb1EEvPT_S1_j)
        /*1a30*/ 	.word	0x00000000


	//----- nvinfo : EIATTR_MIN_STACK_SIZE
	.align		4
.L_1127:
        /*1a34*/ 	.byte	0x04, 0x12
        /*1a36*/ 	.short	(.L_1129 - .L_1128)
	.align		4
.L_1128:
        /*1a38*/ 	.word	index@(_Z7reduce6IiLj256ELb1EEvPT_S1_j)
        /*1a3c*/ 	.word	0x00000000


	//----- nvinfo : EIATTR_MIN_STACK_SIZE
	.align		4
.L_1129:
        /*1a40*/ 	.byte	0x04, 0x12
        /*1a42*/ 	.short	(.L_1131 - .L_1130)
	.align		4
.L_1130:
        /*1a44*/ 	.word	index@(_Z7reduce6IiLj512ELb1EEvPT_S1_j)
        /*1a48*/ 	.word	0x00000000


	//----- nvinfo : EIATTR_MIN_STACK_SIZE
	.align		4
.L_1131:
        /*1a4c*/ 	.byte	0x04, 0x12
        /*1a4e*/ 	.short	(.L_1133 - .L_1132)
	.align		4
.L_1132:
        /*1a50*/ 	.word	index@(_Z7reduce5IiLj1EEvPT_S1_j)
        /*1a54*/ 	.word	0x00000000


	//----- nvinfo : EIATTR_MIN_STACK_SIZE
	.align		4
.L_1133:
        /*1a58*/ 	.byte	0x04, 0x12
        /*1a5a*/ 	.short	(.L_1135 - .L_1134)
	.align		4
.L_1134:
        /*1a5c*/ 	.word	index@(_Z7reduce5IiLj2EEvPT_S1_j)
        /*1a60*/ 	.word	0x00000000


	//----- nvinfo : EIATTR_MIN_STACK_SIZE
	.align		4
.L_1135:
        /*1a64*/ 	.byte	0x04, 0x12
        /*1a66*/ 	.short	(.L_1137 - .L_1136)
	.align		4
.L_1136:
        /*1a68*/ 	.word	index@(_Z7reduce5IiLj4EEvPT_S1_j)
        /*1a6c*/ 	.word	0x00000000


	//----- nvinfo : EIATTR_MIN_STACK_SIZE
	.align		4
.L_1137:
        /*1a70*/ 	.byte	0x04, 0x12
        /*1a72*/ 	.short	(.L_1139 - .L_1138)
	.align		4
.L_1138:
        /*1a74*/ 	.word	index@(_Z7reduce5IiLj8EEvPT_S1_j)
        /*1a78*/ 	.word	0x00000000


	//----- nvinfo : EIATTR_MIN_STACK_SIZE
	.align		4
.L_1139:
        /*1a7c*/ 	.byte	0x04, 0x12
        /*1a7e*/ 	.short	(.L_1141 - .L_1140)
	.align		4
.L_1140:
        /*1a80*/ 	.word	index@(_Z7reduce5IiLj16EEvPT_S1_j)
        /*1a84*/ 	.word	0x00000000


	//----- nvinfo : EIATTR_MIN_STACK_SIZE
	.align		4
.L_1141:
        /*1a88*/ 	.byte	0x04, 0x12
        /*1a8a*/ 	.short	(.L_1143 - .L_1142)
	.align		4
.L_1142:
        /*1a8c*/ 	.word	index@(_Z7reduce5IiLj32EEvPT_S1_j)
        /*1a90*/ 	.word	0x00000000


	//----- nvinfo : EIATTR_MIN_STACK_SIZE
	.align		4
.L_1143:
        /*1a94*/ 	.byte	0x04, 0x12
        /*1a96*/ 	.short	(.L_1145 - .L_1144)
	.align		4
.L_1144:
        /*1a98*/ 	.word	index@(_Z7reduce5IiLj64EEvPT_S1_j)
        /*1a9c*/ 	.word	0x00000000


	//----- nvinfo : EIATTR_MIN_STACK_SIZE
	.align		4
.L_1145:
        /*1aa0*/ 	.byte	0x04, 0x12
        /*1aa2*/ 	.short	(.L_1147 - .L_1146)
	.align		4
.L_1146:
        /*1aa4*/ 	.word	index@(_Z7reduce5IiLj128EEvPT_S1_j)
        /*1aa8*/ 	.word	0x00000000


	//----- nvinfo : EIATTR_MIN_STACK_SIZE
	.align		4
.L_1147:
        /*1aac*/ 	.byte	0x04, 0x12
        /*1aae*/ 	.short	(.L_1149 - .L_1148)
	.align		4
.L_1148:
        /*1ab0*/ 	.word	index@(_Z7reduce5IiLj256EEvPT_S1_j)
        /*1ab4*/ 	.word	0x00000000


	//----- nvinfo : EIATTR_MIN_STACK_SIZE
	.align		4
.L_1149:
        /*1ab8*/ 	.byte	0x04, 0x12
        /*1aba*/ 	.short	(.L_1151 - .L_1150)
	.align		4
.L_1150:
        /*1abc*/ 	.word	index@(_Z7reduce5IiLj512EEvPT_S1_j)
        /*1ac0*/ 	.word	0x00000000


	//----- nvinfo : EIATTR_MIN_STACK_SIZE
	.align		4
.L_1151:
        /*1ac4*/ 	.byte	0x04, 0x12
        /*1ac6*/ 	.short	(.L_1153 - .L_1152)
	.align		4
.L_1152:
        /*1ac8*/ 	.word	index@(_Z7reduce4IiLj1EEvPT_S1_j)
        /*1acc*/ 	.word	0x00000000


	//----- nvinfo : EIATTR_MIN_STACK_SIZE
	.align		4
.L_1153:
        /*1ad0*/ 	.byte	0x04, 0x12
        /*1ad2*/ 	.short	(.L_1155 - .L_1154)
	.align		4
.L_1154:
        /*1ad4*/ 	.word	index@(_Z7reduce4IiLj2EEvPT_S1_j)
        /*1ad8*/ 	.word	0x00000000


	//----- nvinfo : EIATTR_MIN_STACK_SIZE
	.align		4
.L_1155:
        /*1adc*/ 	.byte	0x04, 0x12
        /*1ade*/ 	.short	(.L_1157 - .L_1156)
	.align		4
.L_1156:
        /*1ae0*/ 	.word	index@(_Z7reduce4IiLj4EEvPT_S1_j)
        /*1ae4*/ 	.word	0x00000000


	//----- nvinfo : EIATTR_MIN_STACK_SIZE
	.align		4
.L_1157:
        /*1ae8*/ 	.byte	0x04, 0x12
        /*1aea*/ 	.short	(.L_1159 - .L_1158)
	.align		4
.L_1158:
        /*1aec*/ 	.word	index@(_Z7reduce4IiLj8EEvPT_S1_j)
        /*1af0*/ 	.word	0x00000000


	//----- nvinfo : EIATTR_MIN_STACK_SIZE
	.align		4
.L_1159:
        /*1af4*/ 	.byte	0x04, 0x12
        /*1af6*/ 	.short	(.L_1161 - .L_1160)
	.align		4
.L_1160:
        /*1af8*/ 	.word	index@(_Z7reduce4IiLj16EEvPT_S1_j)
        /*1afc*/ 	.word	0x00000000


	//----- nvinfo : EIATTR_MIN_STACK_SIZE
	.align		4
.L_1161:
        /*1b00*/ 	.byte	0x04, 0x12
        /*1b02*/ 	.short	(.L_1163 - .L_1162)
	.align		4
.L_1162:
        /*1b04*/ 	.word	index@(_Z7reduce4IiLj32EEvPT_S1_j)
        /*1b08*/ 	.word	0x00000000


	//----- nvinfo : EIATTR_MIN_STACK_SIZE
	.align		4
.L_1163:
        /*1b0c*/ 	.byte	0x04, 0x12
        /*1b0e*/ 	.short	(.L_1165 - .L_1164)
	.align		4
.L_1164:
        /*1b10*/ 	.word	index@(_Z7reduce4IiLj64EEvPT_S1_j)
        /*1b14*/ 	.word	0x00000000


	//----- nvinfo : EIATTR_MIN_STACK_SIZE
	.align		4
.L_1165:
        /*1b18*/ 	.byte	0x04, 0x12
        /*1b1a*/ 	.short	(.L_1167 - .L_1166)
	.align		4
.L_1166:
        /*1b1c*/ 	.word	index@(_Z7reduce4IiLj128EEvPT_S1_j)
        /*1b20*/ 	.word	0x00000000


	//----- nvinfo : EIATTR_MIN_STACK_SIZE
	.align		4
.L_1167:
        /*1b24*/ 	.byte	0x04, 0x12
        /*1b26*/ 	.short	(.L_1169 - .L_1168)
	.align		4
.L_1168:
        /*1b28*/ 	.word	index@(_Z7reduce4IiLj256EEvPT_S1_j)
        /*1b2c*/ 	.word	0x00000000


	//----- nvinfo : EIATTR_MIN_STACK_SIZE
	.align		4
.L_1169:
        /*1b30*/ 	.byte	0x04, 0x12
        /*1b32*/ 	.short	(.L_1171 - .L_1170)
	.align		4
.L_1170:
        /*1b34*/ 	.word	index@(_Z7reduce4IiLj512EEvPT_S1_j)
        /*1b38*/ 	.word	0x00000000


	//----- nvinfo : EIATTR_MIN_STACK_SIZE
	.align		4
.L_1171:
        /*1b3c*/ 	.byte	0x04, 0x12
        /*1b3e*/ 	.short	(.L_1173 - .L_1172)
	.align		4
.L_1172:
        /*1b40*/ 	.word	index@(_Z7reduce3IiEvPT_S1_j)
        /*1b44*/ 	.word	0x00000000


	//----- nvinfo : EIATTR_MIN_STACK_SIZE
	.align		4
.L_1173:
        /*1b48*/ 	.byte	0x04, 0x12
        /*1b4a*/ 	.short	(.L_1175 - .L_1174)
	.align		4
.L_1174:
        /*1b4c*/ 	.word	index@(_Z7reduce2IiEvPT_S1_j)
        /*1b50*/ 	.word	0x00000000


	//----- nvinfo : EIATTR_MIN_STACK_SIZE
	.align		4
.L_1175:
        /*1b54*/ 	.byte	0x04, 0x12
        /*1b56*/ 	.short	(.L_1177 - .L_1176)
	.align		4
.L_1176:
        /*1b58*/ 	.word	index@(_Z7reduce1IiEvPT_S1_j)
        /*1b5c*/ 	.word	0x00000000


	//----- nvinfo : EIATTR_MIN_STACK_SIZE
	.align		4
.L_1177:
        /*1b60*/ 	.byte	0x04, 0x12
        /*1b62*/ 	.short	(.L_1179 - .L_1178)
	.align		4
.L_1178:
        /*1b64*/ 	.word	index@(_Z7reduce0IiEvPT_S1_j)
        /*1b68*/ 	.word	0x00000000
.L_1179:


//--------------------- .nv.compat                --------------------------
	.section	.nv.compat,"",@"SHT_CUDA_COMPAT_INFO"
	.align	4
        /*0000*/ 	.byte	0x02, 0x09, 0x00, 0x00, 0x02, 0x02, 0x01, 0x00, 0x02, 0x05, 0x05, 0x00, 0x03, 0x07, 0x01, 0x01
        /*0010*/ 	.byte	0x02, 0x03, 0x00, 0x00, 0x02, 0x06, 0x01, 0x00, 0x04, 0x0b, 0x08, 0x00, 0x01, 0x00, 0x00, 0x00
        /*0020*/ 	.byte	0x00, 0x00, 0x00, 0x00


//--------------------- .nv.info._Z9cg_reduceIdEvPT_S1_j --------------------------
	.section	.nv.info._Z9cg_reduceIdEvPT_S1_j,"",@"SHT_CUDA_INFO"
	.sectionflags	@""
	.align	4


	//----- nvinfo : EIATTR_CUDA_API_VERSION
	.align		4
        /*0000*/ 	.byte	0x04, 0x37
        /*0002*/ 	.short	(.L_1181 - .L_1180)
.L_1180:
        /*0004*/ 	.word	0x00000082


	//----- nvinfo : EIATTR_KPARAM_INFO
	.align		4
.L_1181:
        /*0008*/ 	.byte	0x04, 0x17
        /*000a*/ 	.short	(.L_1183 - .L_1182)
.L_1182:
        /*000c*/ 	.word	0x00000000
        /*0010*/ 	.short	0x0002
        /*0012*/ 	.short	0x0010
        /*0014*/ 	.byte	0x00, 0xf0, 0x11, 0x00


	//----- nvinfo : EIATTR_KPARAM_INFO
	.align		4
.L_1183:
        /*0018*/ 	.byte	0x04, 0x17
        /*001a*/ 	.short	(.L_1185 - .L_1184)
.L_1184:
        /*001c*/ 	.word	0x00000000
        /*0020*/ 	.short	0x0001
        /*0022*/ 	.short	0x0008
        /*0024*/ 	.byte	0x00, 0xf5, 0x21, 0x00


	//----- nvinfo : EIATTR_KPARAM_INFO
	.align		4
.L_1185:
        /*0028*/ 	.byte	0x04, 0x17
        /*002a*/ 	.short	(.L_1187 - .L_1186)
.L_1186:
        /*002c*/ 	.word	0x00000000
        /*0030*/ 	.short	0x0000
        /*0032*/ 	.short	0x0000
        /*0034*/ 	.byte	0x00, 0xf5, 0x21, 0x00


	//----- nvinfo : EIATTR_SPARSE_MMA_MASK
	.align		4
.L_1187:
        /*0038*/ 	.byte	0x03, 0x50
        /*003a*/ 	.short	0x0000


	//----- nvinfo : EIATTR_MAXREG_COUNT
	.align		4
        /*003c*/ 	.byte	0x03, 0x1b
        /*003e*/ 	.short	0x00ff


	//----- nvinfo : EIATTR_NUM_BARRIERS
	.align		4
        /*0040*/ 	.byte	0x02, 0x4c
        /*0042*/ 	.byte	0x01
	.zero		1


	//----- nvinfo : EIATTR_MERCURY_ISA_VERSION
	.align		4
        /*0044*/ 	.byte	0x03, 0x5f
        /*0046*/ 	.short	0x0101


	//----- nvinfo : EIATTR_COOP_GROUP_MASK_REGIDS
	.align		4
        /*0048*/ 	.byte	0x04, 0x29
        /*004a*/ 	.short	(.L_1189 - .L_1188)


	//   ....[0]....
.L_1188:
        /*004c*/ 	.word	0xffffffff


	//   ....[1]....
        /*0050*/ 	.word	0xffffffff


	//   ....[2]....
        /*0054*/ 	.word	0xffffffff


	//   ....[3]....
        /*0058*/ 	.word	0xffffffff


	//   ....[4]....
        /*005c*/ 	.word	0xffffffff


	//   ....[5]....
        /*0060*/ 	.word	0xffffffff


	//   ....[6]....
        /*0064*/ 	.word	0xffffffff


	//   ....[7]....
        /*0068*/ 	.word	0xffffffff


	//   ....[8]....
        /*006c*/ 	.word	0xffffffff


	//   ....[9]....
        /*0070*/ 	.word	0xffffffff


	//   ....[10]....
        /*0074*/ 	.word	0xffffffff


	//   ....[11]....
        /*0078*/ 	.word	0xffffffff


	//----- nvinfo : EIATTR_COOP_GROUP_INSTR_OFFSETS
	.align		4
.L_1189:
        /*007c*/ 	.byte	0x04, 0x28
        /*007e*/ 	.short	(.L_1191 - .L_1190)


	//   ....[0]....
.L_1190:
        /*0080*/ 	.word	0x00000280


	//   ....[1]....
        /*0084*/ 	.word	0x00000310


	//   ....[2]....
        /*0088*/ 	.word	0x00000330


	//   ....[3]....
        /*008c*/ 	.word	0x00000350


	//   ....[4]....
        /*0090*/ 	.word	0x00000370


	//   ....[5]....
        /*0094*/ 	.word	0x00000380


	//   ....[6]....
        /*0098*/ 	.word	0x000003a0


	//   ....[7]....
        /*009c*/ 	.word	0x000003b0


	//   ....[8]....
        /*00a0*/ 	.word	0x000003d0


	//   ....[9]....
        /*00a4*/ 	.word	0x000003e0


	//   ....[10]....
        /*00a8*/ 	.word	0x00000400


	//   ....[11]....
        /*00ac*/ 	.word	0x00000410


	//----- nvinfo : EIATTR_VRC_CTA_INIT_COUNT
	.align		4
.L_1191:
        /*00b0*/ 	.byte	0x02, 0x4a
	.zero		1
	.zero		1


	//----- nvinfo : EIATTR_EXIT_INSTR_OFFSETS
	.align		4
        /*00b4*/ 	.byte	0x04, 0x1c
        /*00b6*/ 	.short	(.L_1193 - .L_1192)


	//   ....[0]....
.L_1192:
        /*00b8*/ 	.word	0x00000320


	//   ....[1]....
        /*00bc*/ 	.word	0x00000420


	//   ....[2]....
        /*00c0*/ 	.word	0x00000470


	//----- nvinfo : EIATTR_CRS_STACK_SIZE
	.align		4
.L_1193:
        /*00c4*/ 	.byte	0x04, 0x1e
        /*00c6*/ 	.short	(.L_1195 - .L_1194)
.L_1194:
        /*00c8*/ 	.word	0x00000000


	//----- nvinfo : EIATTR_CBANK_PARAM_SIZE
	.align		4
.L_1195:
        /*00cc*/ 	.byte	0x03, 0x19
        /*00ce*/ 	.short	0x0014


	//----- nvinfo : EIATTR_PARAM_CBANK
	.align		4
        /*00d0*/ 	.byte	0x04, 0x0a
        /*00d2*/ 	.short	(.L_1197 - .L_1196)
	.align		4
.L_1196:
        /*00d4*/ 	.word	index@(.nv.constant0._Z9cg_reduceIdEvPT_S1_j)
        /*00d8*/ 	.short	0x0380
        /*00da*/ 	.short	0x0014


	//----- nvinfo : EIATTR_SW_WAR
	.align		4
.L_1197:
        /*00dc*/ 	.byte	0x04, 0x36
        /*00de*/ 	.short	(.L_1199 - .L_1198)
.L_1198:
        /*00e0*/ 	.word	0x00000008
.L_1199:


//--------------------- .nv.info._Z7reduce7IdLj1ELb0EEvPKT_PS0_j --------------------------
	.section	.nv.info._Z7reduce7IdLj1ELb0EEvPKT_PS0_j,"",@"SHT_CUDA_INFO"
	.sectionflags	@""
	.align	4


	//----- nvinfo : EIATTR_CUDA_API_VERSION
	.align		4
        /*0000*/ 	.byte	0x04, 0x37
        /*0002*/ 	.short	(.L_1201 - .L_1200)
.L_1200:
        /*0004*/ 	.word	0x00000082


	//----- nvinfo : EIATTR_KPARAM_INFO
	.align		4
.L_1201:
        /*0008*/ 	.byte	0x04, 0x17
        /*000a*/ 	.short	(.L_1203 - .L_1202)
.L_1202:
        /*000c*/ 	.word	0x00000000
        /*0010*/ 	.short	0x0002
        /*0012*/ 	.short	0x0010
        /*0014*/ 	.byte	0x00, 0xf0, 0x11, 0x00


	//----- nvinfo : EIATTR_KPARAM_INFO
	.align		4
.L_1203:
        /*0018*/ 	.byte	0x04, 0x17
        /*001a*/ 	.short	(.L_1205 - .L_1204)
.L_1204:
        /*001c*/ 	.word	0x00000000
        /*0020*/ 	.short	0x0001
        /*0022*/ 	.short	0x0008
        /*0024*/ 	.byte	0x00, 0xf5, 0x21, 0x00


	//----- nvinfo : EIATTR_KPARAM_INFO
	.align		4
.L_1205:
        /*0028*/ 	.byte	0x04, 0x17
        /*002a*/ 	.short	(.L_1207 - .L_1206)
.L_1206:
        /*002c*/ 	.word	0x00000000
        /*0030*/ 	.short	0x0000
        /*0032*/ 	.short	0x0000
        /*0034*/ 	.byte	0x00, 0xf5, 0x21, 0x00


	//----- nvinfo : EIATTR_SPARSE_MMA_MASK
	.align		4
.L_1207:
        /*0038*/ 	.byte	0x03, 0x50
        /*003a*/ 	.short	0x0000


	//----- nvinfo : EIATTR_MAXREG_COUNT
	.align		4
        /*003c*/ 	.byte	0x03, 0x1b
        /*003e*/ 	.short	0x00ff


	//----- nvinfo : EIATTR_NUM_BARRIERS
	.align		4
        /*0040*/ 	.byte	0x02, 0x4c
        /*0042*/ 	.byte	0x01
	.zero		1


	//----- nvinfo : EIATTR_MERCURY_ISA_VERSION
	.align		4
        /*0044*/ 	.byte	0x03, 0x5f
        /*0046*/ 	.short	0x0101


	//----- nvinfo : EIATTR_COOP_GROUP_MASK_REGIDS
	.align		4
        /*0048*/ 	.byte	0x04, 0x29
        /*004a*/ 	.short	(.L_1209 - .L_1208)


	//   ....[0]....
.L_1208:
        /*004c*/ 	.word	0x05000002


	//   ....[1]....
        /*0050*/ 	.word	0x05000002


	//   ....[2]....
        /*0054*/ 	.word	0x05000002


	//   ....[3]....
        /*0058*/ 	.word	0x05000002


	//   ....[4]....
        /*005c*/ 	.word	0x05000002


	//   ....[5]....
        /*0060*/ 	.word	0x05000002


	//   ....[6]....
        /*0064*/ 	.word	0x05000002


	//   ....[7]....
        /*0068*/ 	.word	0x05000002


	//   ....[8]....
        /*006c*/ 	.word	0x05000002


	//   ....[9]....
        /*0070*/ 	.word	0x05000002


	//----- nvinfo : EIATTR_COOP_GROUP_INSTR_OFFSETS
	.align		4
.L_1209:
        /*0074*/ 	.byte	0x04, 0x28
        /*0076*/ 	.short	(.L_1211 - .L_1210)


	//   ....[0]....
.L_1210:
        /*0078*/ 	.word	0x00000160


	//   ....[1]....
        /*007c*/ 	.word	0x00000190


	//   ....[2]....
        /*0080*/ 	.word	0x000001c0


	//   ....[3]....
        /*0084*/ 	.word	0x000001d0


	//   ....[4]....
        /*0088*/ 	.word	0x00000210


	//   ....[5]....
        /*008c*/ 	.word	0x00000230


	//   ....[6]....
        /*0090*/ 	.word	0x00000250


	//   ....[7]....
        /*0094*/ 	.word	0x00000260


	//   ....[8]....
        /*0098*/ 	.word	0x00000280


	//   ....[9]....
        /*009c*/ 	.word	0x00000290


	//----- nvinfo : EIATTR_VRC_CTA_INIT_COUNT
	.align		4
.L_1211:
        /*00a0*/ 	.byte	0x02, 0x4a
	.zero		1
	.zero		1


	//----- nvinfo : EIATTR_EXIT_INSTR_OFFSETS
	.align		4
        /*00a4*/ 	.byte	0x04, 0x1c
        /*00a6*/ 	.short	(.L_1213 - .L_1212)


	//   ....[0]....
.L_1212:
        /*00a8*/ 	.word	0x000002d0


	//   ....[1]....
        /*00ac*/ 	.word	0x000003a0


	//----- nvinfo : EIATTR_CRS_STACK_SIZE
	.align		4
.L_1213:
        /*00b0*/ 	.byte	0x04, 0x1e
        /*00b2*/ 	.short	(.L_1215 - .L_1214)
.L_1214:
        /*00b4*/ 	.word	0x00000000


	//----- nvinfo : EIATTR_CBANK_PARAM_SIZE
	.align		4
.L_1215:
        /*00b8*/ 	.byte	0x03, 0x19
        /*00ba*/ 	.short	0x0014


	//----- nvinfo : EIATTR_PARAM_CBANK
	.align		4
        /*00bc*/ 	.byte	0x04, 0x0a
        /*00be*/ 	.short	(.L_1217 - .L_1216)
	.align		4
.L_1216:
        /*00c0*/ 	.word	index@(.nv.constant0._Z7reduce7IdLj1ELb0EEvPKT_PS0_j)
        /*00c4*/ 	.short	0x0380
        /*00c6*/ 	.short	0x0014


	//----- nvinfo : EIATTR_SW_WAR
	.align		4
.L_1217:
        /*00c8*/ 	.byte	0x04, 0x36
        /*00ca*/ 	.short	(.L_1219 - .L_1218)
.L_1218:
        /*00cc*/ 	.word	0x00000008
.L_1219:


//--------------------- .nv.info._Z7reduce7IdLj2ELb0EEvPKT_PS0_j --------------------------
	.section	.nv.info._Z7reduce7IdLj2ELb0EEvPKT_PS0_j,"",@"SHT_CUDA_INFO"
	.sectionflags	@""
	.align	4


	//----- nvinfo : EIATTR_CUDA_API_VERSION
	.align		4
        /*0000*/ 	.byte	0x04, 0x37
        /*0002*/ 	.short	(.L_1221 - .L_1220)
.L_1220:
        /*0004*/ 	.word	0x00000082


	//----- nvinfo : EIATTR_KPARAM_INFO
	.align		4
.L_1221:
        /*0008*/ 	.byte	0x04, 0x17
        /*000a*/ 	.short	(.L_1223 - .L_1222)
.L_1222:
        /*000c*/ 	.word	0x00000000
        /*0010*/ 	.short	0x0002
        /*0012*/ 	.short	0x0010
        /*0014*/ 	.byte	0x00, 0xf0, 0x11, 0x00


	//----- nvinfo : EIATTR_KPARAM_INFO
	.align		4
.L_1223:
        /*0018*/ 	.byte	0x04, 0x17
        /*001a*/ 	.short	(.L_1225 - .L_1224)
.L_1224:
        /*001c*/ 	.word	0x00000000
        /*0020*/ 	.short	0x0001
        /*0022*/ 	.short	0x0008
        /*0024*/ 	.byte	0x00, 0xf5, 0x21, 0x00


	//----- nvinfo : EIATTR_KPARAM_INFO
	.align		4
.L_1225:
        /*0028*/ 	.byte	0x04, 0x17
        /*002a*/ 	.short	(.L_1227 - .L_1226)
.L_1226:
        /*002c*/ 	.word	0x00000000
        /*0030*/ 	.short	0x0000
        /*0032*/ 	.short	0x0000
        /*0034*/ 	.byte	0x00, 0xf5, 0x21, 0x00


	//----- nvinfo : EIATTR_SPARSE_MMA_MASK
	.align		4
.L_1227:
        /*0038*/ 	.byte	0x03, 0x50
        /*003a*/ 	.short	0x0000


	//----- nvinfo : EIATTR_MAXREG_COUNT
	.align		4
        /*003c*/ 	.byte	0x03, 0x1b
        /*003e*/ 	.short	0x00ff


	//----- nvinfo : EIATTR_NUM_BARRIERS
	.align		4
        /*0040*/ 	.byte	0x02, 0x4c
        /*0042*/ 	.byte	0x01
	.zero		1


	//----- nvinfo : EIATTR_MERCURY_ISA_VERSION
	.align		4
        /*0044*/ 	.byte	0x03, 0x5f
        /*0046*/ 	.short	0x0101


	//----- nvinfo : EIATTR_COOP_GROUP_MASK_REGIDS
	.align		4
        /*0048*/ 	.byte	0x04, 0x29
        /*004a*/ 	.short	(.L_1229 - .L_1228)


	//   ....[0]....
.L_1228:
        /*004c*/ 	.word	0x05000002


	//   ....[1]....
        /*0050*/ 	.word	0x05000002


	//   ....[2]....
        /*0054*/ 	.word	0x05000002


	//   ....[3]....
        /*0058*/ 	.word	0x05000002


	//   ....[4]....
        /*005c*/ 	.word	0x05000002


	//   ....[5]....
        /*0060*/ 	.word	0x05000002


	//   ....[6]....
        /*0064*/ 	.word	0x05000002


	//   ....[7]....
        /*0068*/ 	.word	0x05000002


	//   ....[8]....
        /*006c*/ 	.word	0x05000002


	//   ....[9]....
        /*0070*/ 	.word	0x05000002


	//----- nvinfo : EIATTR_COOP_GROUP_INSTR_OFFSETS
	.align		4
.L_1229:
        /*0074*/ 	.byte	0x04, 0x28
        /*0076*/ 	.short	(.L_1231 - .L_1230)


	//   ....[0]....
.L_1230:
        /*0078*/ 	.word	0x00000160


	//   ....[1]....
        /*007c*/ 	.word	0x00000190


	//   ....[2]....
        /*0080*/ 	.word	0x000001c0


	//   ....[3]....
        /*0084*/ 	.word	0x000001d0


	//   ....[4]....
        /*0088*/ 	.word	0x00000210


	//   ....[5]....
        /*008c*/ 	.word	0x00000230


	//   ....[6]....
        /*0090*/ 	.word	0x00000250


	//   ....[7]....
        /*0094*/ 	.word	0x00000260


	//   ....[8]....
        /*0098*/ 	.word	0x00000280


	//   ....[9]....
        /*009c*/ 	.word	0x00000290


	//----- nvinfo : EIATTR_VRC_CTA_INIT_COUNT
	.align		4
.L_1231:
        /*00a0*/ 	.byte	0x02, 0x4a
	.zero		1
	.zero		1


	//----- nvinfo : EIATTR_EXIT_INSTR_OFFSETS
	.align		4
        /*00a4*/ 	.byte	0x04, 0x1c
        /*00a6*/ 	.short	(.L_1233 - .L_1232)


	//   ....[0]....
.L_1232:
        /*00a8*/ 	.word	0x000002d0


	//   ....[1]....
        /*00ac*/ 	.word	0x000003a0


	//----- nvinfo : EIATTR_CRS_STACK_SIZE
	.align		4
.L_1233:
        /*00b0*/ 	.byte	0x04, 0x1e
        /*00b2*/ 	.short	(.L_1235 - .L_1234)
.L_1234:
        /*00b4*/ 	.word	0x00000000


	//----- nvinfo : EIATTR_CBANK_PARAM_SIZE
	.align		4
.L_1235:
        /*00b8*/ 	.byte	0x03, 0x19
        /*00ba*/ 	.short	0x0014


	//----- nvinfo : EIATTR_PARAM_CBANK
	.align		4
        /*00bc*/ 	.byte	0x04, 0x0a
        /*00be*/ 	.short	(.L_1237 - .L_1236)
	.align		4
.L_1236:
        /*00c0*/ 	.word	index@(.nv.constant0._Z7reduce7IdLj2ELb0EEvPKT_PS0_j)
        /*00c4*/ 	.short	0x0380
        /*00c6*/ 	.short	0x0014


	//----- nvinfo : EIATTR_SW_WAR
	.align		4
.L_1237:
        /*00c8*/ 	.byte	0x04, 0x36
        /*00ca*/ 	.short	(.L_1239 - .L_1238)
.L_1238:
        /*00cc*/ 	.word	0x00000008
.L_1239:


//--------------------- .nv.info._Z7reduce7IdLj4ELb0EEvPKT_PS0_j --------------------------
	.section	.nv.info._Z7reduce7IdLj4ELb0EEvPKT_PS0_j,"",@"SHT_CUDA_INFO"
	.sectionflags	@""
	.align	4


	//----- nvinfo : EIATTR_CUDA_API_VERSION
	.align		4
        /*0000*/ 	.byte	0x04, 0x37
        /*0002*/ 	.short	(.L_1241 - .L_1240)
.L_1240:
        /*0004*/ 	.word	0x00000082


	//----- nvinfo : EIATTR_KPARAM_INFO
	.align		4
.L_1241:
        /*0008*/ 	.byte	0x04, 0x17
        /*000a*/ 	.short	(.L_1243 - .L_1242)
.L_1242:
        /*000c*/ 	.word	0x00000000
        /*0010*/ 	.short	0x0002
        /*0012*/ 	.short	0x0010
        /*0014*/ 	.byte	0x00, 0xf0, 0x11, 0x00


	//----- nvinfo : EIATTR_KPARAM_INFO
	.align		4
.L_1243:
        /*0018*/ 	.byte	0x04, 0x17
        /*001a*/ 	.short	(.L_1245 - .L_1244)
.L_1244:
        /*001c*/ 	.word	0x00000000
        /*0020*/ 	.short	0x0001
        /*0022*/ 	.short	0x0008
        /*0024*/ 	.byte	0x00, 0xf5, 0x21, 0x00


	//----- nvinfo : EIATTR_KPARAM_INFO
	.align		4
.L_1245:
        /*0028*/ 	.byte	0x04, 0x17
        /*002a*/ 	.short	(.L_1247 - .L_1246)
.L_1246:
        /*002c*/ 	.word	0x00000000
        /*0030*/ 	.short	0x0000
        /*0032*/ 	.short	0x0000
        /*0034*/ 	.byte	0x00, 0xf5, 0x21, 0x00


	//----- nvinfo : EIATTR_SPARSE_MMA_MASK
	.align		4
.L_1247:
        /*0038*/ 	.byte	0x03, 0x50
        /*003a*/ 	.short	0x0000


	//----- nvinfo : EIATTR_MAXREG_COUNT
	.align		4
        /*003c*/ 	.byte	0x03, 0x1b
        /*003e*/ 	.short	0x00ff


	//----- nvinfo : EIATTR_NUM_BARRIERS
	.align		4
        /*0040*/ 	.byte	0x02, 0x4c
        /*0042*/ 	.byte	0x01
	.zero		1


	//----- nvinfo : EIATTR_MERCURY_ISA_VERSION
	.align		4
        /*0044*/ 	.byte	0x03, 0x5f
        /*0046*/ 	.short	0x0101


	//----- nvinfo : EIATTR_COOP_GROUP_MASK_REGIDS
	.align		4
        /*0048*/ 	.byte	0x04, 0x29
        /*004a*/ 	.short	(.L_1249 - .L_1248)


	//   ....[0]....
.L_1248:
        /*004c*/ 	.word	0x05000002


	//   ....[1]....
        /*0050*/ 	.word	0x05000002


	//   ....[2]....
        /*0054*/ 	.word	0x05000002


	//   ....[3]....
        /*0058*/ 	.word	0x05000002


	//   ....[4]....
        /*005c*/ 	.word	0x05000002


	//   ....[5]....
        /*0060*/ 	.word	0x05000002


	//   ....[6]....
        /*0064*/ 	.word	0x05000002


	//   ....[7]....
        /*0068*/ 	.word	0x05000002


	//   ....[8]....
        /*006c*/ 	.word	0x05000002


	//   ....[9]....
        /*0070*/ 	.word	0x05000002


	//----- nvinfo : EIATTR_COOP_GROUP_INSTR_OFFSETS
	.align		4
.L_1249:
        /*0074*/ 	.byte	0x04, 0x28
        /*0076*/ 	.short	(.L_1251 - .L_1250)


	//   ....[0]....
.L_1250:
        /*0078*/ 	.word	0x00000160


	//   ....[1]....
        /*007c*/ 	.word	0x00000190


	//   ....[2]....
        /*0080*/ 	.word	0x000001c0


	//   ....[3]....
        /*0084*/ 	.word	0x000001d0


	//   ....[4]....
        /*0088*/ 	.word	0x00000210


	//   ....[5]....
        /*008c*/ 	.word	0x00000230


	//   ....[6]....
        /*0090*/ 	.word	0x00000250


	//   ....[7]....
        /*0094*/ 	.word	0x00000260


	//   ....[8]....
        /*0098*/ 	.word	0x00000280


	//   ....[9]....
        /*009c*/ 	.word	0x00000290


	//----- nvinfo : EIATTR_VRC_CTA_INIT_COUNT
	.align		4
.L_1251:
        /*00a0*/ 	.byte	0x02, 0x4a
	.zero		1
	.zero		1


	//----- nvinfo : EIATTR_EXIT_INSTR_OFFSETS
	.align		4
        /*00a4*/ 	.byte	0x04, 0x1c
        /*00a6*/ 	.short	(.L_1253 - .L_1252)


	//   ....[0]....
.L_1252:
        /*00a8*/ 	.word	0x000002d0


	//   ....[1]....
        /*00ac*/ 	.word	0x000003a0


	//----- nvinfo : EIATTR_CRS_STACK_SIZE
	.align		4
.L_1253:
        /*00b0*/ 	.byte	0x04, 0x1e
        /*00b2*/ 	.short	(.L_1255 - .L_1254)
.L_1254:
        /*00b4*/ 	.word	0x00000000


	//----- nvinfo : EIATTR_CBANK_PARAM_SIZE
	.align		4
.L_1255:
        /*00b8*/ 	.byte	0x03, 0x19
        /*00ba*/ 	.short	0x0014


	//----- nvinfo : EIATTR_PARAM_CBANK
	.align		4
        /*00bc*/ 	.byte	0x04, 0x0a
        /*00be*/ 	.short	(.L_1257 - .L_1256)
	.align		4
.L_1256:
        /*00c0*/ 	.word	index@(.nv.constant0._Z7reduce7IdLj4ELb0EEvPKT_PS0_j)
        /*00c4*/ 	.short	0x0380
        /*00c6*/ 	.short	0x0014


	//----- nvinfo : EIATTR_SW_WAR
	.align		4
.L_1257:
        /*00c8*/ 	.byte	0x04, 0x36
        /*00ca*/ 	.short	(.L_1259 - .L_1258)
.L_1258:
        /*00cc*/ 	.word	0x00000008
.L_1259:


//--------------------- .nv.info._Z7reduce7IdLj8ELb0EEvPKT_PS0_j --------------------------
	.section	.nv.info._Z7reduce7IdLj8ELb0EEvPKT_PS0_j,"",@"SHT_CUDA_INFO"
	.sectionflags	@""
	.align	4


	//----- nvinfo : EIATTR_CUDA_API_VERSION
	.align		4
        /*0000*/ 	.byte	0x04, 0x37
        /*0002*/ 	.short	(.L_1261 - .L_1260)
.L_1260:
        /*0004*/ 	.word	0x00000082


	//----- nvinfo : EIATTR_KPARAM_INFO
	.align		4
.L_1261:
        /*0008*/ 	.byte	0x04, 0x17
        /*000a*/ 	.short	(.L_1263 - .L_1262)
.L_1262:
        /*000c*/ 	.word	0x00000000
        /*0010*/ 	.short	0x0002
        /*0012*/ 	.short	0x0010
        /*0014*/ 	.byte	0x00, 0xf0, 0x11, 0x00


	//----- nvinfo : EIATTR_KPARAM_INFO
	.align		4
.L_1263:
        /*0018*/ 	.byte	0x04, 0x17
        /*001a*/ 	.short	(.L_1265 - .L_1264)
.L_1264:
        /*001c*/ 	.word	0x00000000
        /*0020*/ 	.short	0x0001
        /*0022*/ 	.short	0x0008
        /*0024*/ 	.byte	0x00, 0xf5, 0x21, 0x00


	//----- nvinfo : EIATTR_KPARAM_INFO
	.align		4
.L_1265:
        /*0028*/ 	.byte	0x04, 0x17
        /*002a*/ 	.short	(.L_1267 - .L_1266)
.L_1266:
        /*002c*/ 	.word	0x00000000
        /*0030*/ 	.short	0x0000
        /*0032*/ 	.short	0x0000
        /*0034*/ 	.byte	0x00, 0xf5, 0x21, 0x00


	//----- nvinfo : EIATTR_SPARSE_MMA_MASK
	.align		4
.L_1267:
        /*0038*/ 	.byte	0x03, 0x50
        /*003a*/ 	.short	0x0000


	//----- nvinfo : EIATTR_MAXREG_COUNT
	.align		4
        /*003c*/ 	.byte	0x03, 0x1b
        /*003e*/ 	.short	0x00ff


	//----- nvinfo : EIATTR_NUM_BARRIERS
	.align		4
        /*0040*/ 	.byte	0x02, 0x4c
        /*0042*/ 	.byte	0x01
	.zero		1


	//----- nvinfo : EIATTR_MERCURY_ISA_VERSION
	.align		4
        /*0044*/ 	.byte	0x03, 0x5f
        /*0046*/ 	.short	0x0101


	//----- nvinfo : EIATTR_COOP_GROUP_MASK_REGIDS
	.align		4
        /*0048*/ 	.byte	0x04, 0x29
        /*004a*/ 	.short	(.L_1269 - .L_1268)


	//   ....[0]....
.L_1268:
        /*004c*/ 	.word	0x05000002


	//   ....[1]....
        /*0050*/ 	.word	0x05000002


	//   ....[2]....
        /*0054*/ 	.word	0x05000002


	//   ....[3]....
        /*0058*/ 	.word	0x05000002


	//   ....[4]....
        /*005c*/ 	.word	0x05000002


	//   ....[5]....
        /*0060*/ 	.word	0x05000002


	//   ....[6]....
        /*0064*/ 	.word	0x05000002


	//   ....[7]....
        /*0068*/ 	.word	0x05000002


	//   ....[8]....
        /*006c*/ 	.word	0x05000002


	//   ....[9]....
        /*0070*/ 	.word	0x05000002


	//----- nvinfo : EIATTR_COOP_GROUP_INSTR_OFFSETS
	.align		4
.L_1269:
        /*0074*/ 	.byte	0x04, 0x28
        /*0076*/ 	.short	(.L_1271 - .L_1270)


	//   ....[0]....
.L_1270:
        /*0078*/ 	.word	0x00000160


	//   ....[1]....
        /*007c*/ 	.word	0x00000190


	//   ....[2]....
        /*0080*/ 	.word	0x000001c0


	//   ....[3]....
        /*0084*/ 	.word	0x000001d0


	//   ....[4]....
        /*0088*/ 	.word	0x00000210


	//   ....[5]....
        /*008c*/ 	.word	0x00000230


	//   ....[6]....
        /*0090*/ 	.word	0x00000250


	//   ....[7]....
        /*0094*/ 	.word	0x00000260


	//   ....[8]....
        /*0098*/ 	.word	0x00000280


	//   ....[9]....
        /*009c*/ 	.word	0x00000290


	//----- nvinfo : EIATTR_VRC_CTA_INIT_COUNT
	.align		4
.L_1271:
        /*00a0*/ 	.byte	0x02, 0x4a
	.zero		1
	.zero		1


	//----- nvinfo : EIATTR_EXIT_INSTR_OFFSETS
	.align		4
        /*00a4*/ 	.byte	0x04, 0x1c
        /*00a6*/ 	.short	(.L_1273 - .L_1272)


	//   ....[0]....
.L_1272:
        /*00a8*/ 	.word	0x000002d0


	//   ....[1]....
        /*00ac*/ 	.word	0x000003a0


	//----- nvinfo : EIATTR_CRS_STACK_SIZE
	.align		4
.L_1273:
        /*00b0*/ 	.byte	0x04, 0x1e
        /*00b2*/ 	.short	(.L_1275 - .L_1274)
.L_1274:
        /*00b4*/ 	.word	0x00000000


	//----- nvinfo : EIATTR_CBANK_PARAM_SIZE
	.align		4
.L_1275:
        /*00b8*/ 	.byte	0x03, 0x19
        /*00ba*/ 	.short	0x0014


	//----- nvinfo : EIATTR_PARAM_CBANK
	.align		4
        /*00bc*/ 	.byte	0x04, 0x0a
        /*00be*/ 	.short	(.L_1277 - .L_1276)
	.align		4
.L_1276:
        /*00c0*/ 	.word	index@(.nv.constant0._Z7reduce7IdLj8ELb0EEvPKT_PS0_j)
        /*00c4*/ 	.short	0x0380
        /*00c6*/ 	.short	0x0014


	//----- nvinfo : EIATTR_SW_WAR
	.align		4
.L_1277:
        /*00c8*/ 	.byte	0x04, 0x36
        /*00ca*/ 	.short	(.L_1279 - .L_1278)
.L_1278:
        /*00cc*/ 	.word	0x00000008
.L_1279:


//--------------------- .nv.info._Z7reduce7IdLj16ELb0EEvPKT_PS0_j --------------------------
	.section	.nv.info._Z7reduce7IdLj16ELb0EEvPKT_PS0_j,"",@"SHT_CUDA_INFO"
	.sectionflags	@""
	.align	4


	//----- nvinfo : EIATTR_CUDA_API_VERSION
	.align		4
        /*0000*/ 	.byte	0x04, 0x37
        /*0002*/ 	.short	(.L_1281 - .L_1280)
.L_1280:
        /*0004*/ 	.word	0x00000082


	//----- nvinfo : EIATTR_KPARAM_INFO
	.align		4
.L_1281:
        /*0008*/ 	.byte	0x04, 0x17
        /*000a*/ 	.short	(.L_1283 - .L_1282)
.L_1282:
        /*000c*/ 	.word	0x00000000
        /*0010*/ 	.short	0x0002
        /*0012*/ 	.short	0x0010
        /*0014*/ 	.byte	0x00, 0xf0, 0x11, 0x00


	//----- nvinfo : EIATTR_KPARAM_INFO
	.align		4
.L_1283:
        /*0018*/ 	.byte	0x04, 0x17
        /*001a*/ 	.short	(.L_1285 - .L_1284)
.L_1284:
        /*001c*/ 	.word	0x00000000
        /*0020*/ 	.short	0x0001
        /*0022*/ 	.short	0x0008
        /*0024*/ 	.byte	0x00, 0xf5, 0x21, 0x00


	//----- nvinfo : EIATTR_KPARAM_INFO
	.align		4
.L_1285:
        /*0028*/ 	.byte	0x04, 0x17
        /*002a*/ 	.short	(.L_1287 - .L_1286)
.L_1286:
        /*002c*/ 	.word	0x00000000
        /*0030*/ 	.short	0x0000
        /*0032*/ 	.short	0x0000
        /*0034*/ 	.byte	0x00, 0xf5, 0x21, 0x00


	//----- nvinfo : EIATTR_SPARSE_MMA_MASK
	.align		4
.L_1287:
        /*0038*/ 	.byte	0x03, 0x50
        /*003a*/ 	.short	0x0000


	//----- nvinfo : EIATTR_MAXREG_COUNT
	.align		4
        /*003c*/ 	.byte	0x03, 0x1b
        /*003e*/ 	.short	0x00ff


	//----- nvinfo : EIATTR_NUM_BARRIERS
	.align		4
        /*0040*/ 	.byte	0x02, 0x4c
        /*0042*/ 	.byte	0x01
	.zero		1


	//----- nvinfo : EIATTR_MERCURY_ISA_VERSION
	.align		4
        /*0044*/ 	.byte	0x03, 0x5f
        /*0046*/ 	.short	0x0101


	//----- nvinfo : EIATTR_COOP_GROUP_MASK_REGIDS
	.align		4
        /*0048*/ 	.byte	0x04, 0x29
        /*004a*/ 	.short	(.L_1289 - .L_1288)


	//   ....[0]....
.L_1288:
        /*004c*/ 	.word	0x05000002


	//   ....[1]....
        /*0050*/ 	.word	0x05000002


	//   ....[2]....
        /*0054*/ 	.word	0x05000002


	//   ....[3]....
        /*0058*/ 	.word	0x05000002


	//   ....[4]....
        /*005c*/ 	.word	0x05000002


	//   ....[5]....
        /*0060*/ 	.word	0x05000002


	//   ....[6]....
        /*0064*/ 	.word	0x05000002


	//   ....[7]....
        /*0068*/ 	.word	0x05000002


	//   ....[8]....
        /*006c*/ 	.word	0x05000002


	//   ....[9]....
        /*0070*/ 	.word	0x05000002


	//----- nvinfo : EIATTR_COOP_GROUP_INSTR_OFFSETS
	.align		4
.L_1289:
        /*0074*/ 	.byte	0x04, 0x28
        /*0076*/ 	.short	(.L_1291 - .L_1290)


	//   ....[0]....
.L_1290:
        /*0078*/ 	.word	0x00000160


	//   ....[1]....
        /*007c*/ 	.word	0x00000190


	//   ....[2]....
        /*0080*/ 	.word	0x000001c0


	//   ....[3]....
        /*0084*/ 	.word	0x000001d0


	//   ....[4]....
        /*0088*/ 	.word	0x00000210


	//   ....[5]....
        /*008c*/ 	.word	0x00000230


	//   ....[6]....
        /*0090*/ 	.word	0x00000250


	//   ....[7]....
        /*0094*/ 	.word	0x00000260


	//   ....[8]....
        /*0098*/ 	.word	0x00000280


	//   ....[9]....
        /*009c*/ 	.word	0x00000290


	//----- nvinfo : EIATTR_VRC_CTA_INIT_COUNT
	.align		4
.L_1291:
        /*00a0*/ 	.byte	0x02, 0x4a
	.zero		1
	.zero		1


	//----- nvinfo : EIATTR_EXIT_INSTR_OFFSETS
	.align		4
        /*00a4*/ 	.byte	0x04, 0x1c
        /*00a6*/ 	.short	(.L_1293 - .L_1292)


	//   ....[0]....
.L_1292:
        /*00a8*/ 	.word	0x000002d0


	//   ....[1]....
        /*00ac*/ 	.word	0x000003a0


	//----- nvinfo : EIATTR_CRS_STACK_SIZE
	.align		4
.L_1293:
        /*00b0*/ 	.byte	0x04, 0x1e
        /*00b2*/ 	.short	(.L_1295 - .L_1294)
.L_1294:
        /*00b4*/ 	.word	0x00000000


	//----- nvinfo : EIATTR_CBANK_PARAM_SIZE
	.align		4
.L_1295:
        /*00b8*/ 	.byte	0x03, 0x19
        /*00ba*/ 	.short	0x0014


	//----- nvinfo : EIATTR_PARAM_CBANK
	.align		4
        /*00bc*/ 	.byte	0x04, 0x0a
        /*00be*/ 	.short	(.L_1297 - .L_1296)
	.align		4
.L_1296:
        /*00c0*/ 	.word	index@(.nv.constant0._Z7reduce7IdLj16ELb0EEvPKT_PS0_j)
        /*00c4*/ 	.short	0x0380
        /*00c6*/ 	.short	0x0014


	//----- nvinfo : EIATTR_SW_WAR
	.align		4
.L_1297:
        /*00c8*/ 	.byte	0x04, 0x36
        /*00ca*/ 	.short	(.L_1299 - .L_1298)
.L_1298:
        /*00cc*/ 	.word	0x00000008
.L_1299:


//--------------------- .nv.info._Z7reduce7IdLj32ELb0EEvPKT_PS0_j --------------------------
	.section	.nv.info._Z7reduce7IdLj32ELb0EEvPKT_PS0_j,"",@"SHT_CUDA_INFO"
	.sectionflags	@""
	.align	4


	//----- nvinfo : EIATTR_CUDA_API_VERSION
	.align		4
        /*0000*/ 	.byte	0x04, 0x37
        /*0002*/ 	.short	(.L_1301 - .L_1300)
.L_1300:
        /*0004*/ 	.word	0x00000082


	//----- nvinfo : EIATTR_KPARAM_INFO
	.align		4
.L_1301:
        /*0008*/ 	.byte	0x04, 0x17
        /*000a*/ 	.short	(.L_1303 - .L_1302)
.L_1302:
        /*000c*/ 	.word	0x00000000
        /*0010*/ 	.short	0x0002
        /*0012*/ 	.short	0x0010
        /*0014*/ 	.byte	0x00, 0xf0, 0x11, 0x00


	//----- nvinfo : EIATTR_KPARAM_INFO
	.align		4
.L_1303:
        /*0018*/ 	.byte	0x04, 0x17
        /*001a*/ 	.short	(.L_1305 - .L_1304)
.L_1304:
        /*001c*/ 	.word	0x00000000
        /*0020*/ 	.short	0x0001
        /*0022*/ 	.short	0x0008
        /*0024*/ 	.byte	0x00, 0xf5, 0x21, 0x00


	//----- nvinfo : EIATTR_KPARAM_INFO
	.align		4
.L_1305:
        /*0028*/ 	.byte	0x04, 0x17
        /*002a*/ 	.short	(.L_1307 - .L_1306)
.L_1306:
        /*002c*/ 	.word	0x00000000
        /*0030*/ 	.short	0x0000
        /*0032*/ 	.short	0x0000
        /*0034*/ 	.byte	0x00, 0xf5, 0x21, 0x00


	//----- nvinfo : EIATTR_SPARSE_MMA_MASK
	.align		4
.L_1307:
        /*0038*/ 	.byte	0x03, 0x50
        /*003a*/ 	.short	0x0000


	//----- nvinfo : EIATTR_MAXREG_COUNT
	.align		4
        /*003c*/ 	.byte	0x03, 0x1b
        /*003e*/ 	.short	0x00ff


	//----- nvinfo : EIATTR_NUM_BARRIERS
	.align		4
        /*0040*/ 	.byte	0x02, 0x4c
        /*0042*/ 	.byte	0x01
	.zero		1


	//----- nvinfo : EIATTR_MERCURY_ISA_VERSION
	.align		4
        /*0044*/ 	.byte	0x03, 0x5f
        /*0046*/ 	.short	0x0101


	//----- nvinfo : EIATTR_COOP_GROUP_MASK_REGIDS
	.align		4
        /*0048*/ 	.byte	0x04, 0x29
        /*004a*/ 	.short	(.L_1309 - .L_1308)


	//   ....[0]....
.L_1308:
        /*004c*/ 	.word	0xffffffff


	//   ....[1]....
        /*0050*/ 	.word	0xffffffff


	//   ....[2]....
        /*0054*/ 	.word	0xffffffff


	//   ....[3]....
        /*0058*/ 	.word	0xffffffff


	//   ....[4]....
        /*005c*/ 	.word	0xffffffff


	//   ....[5]....
        /*0060*/ 	.word	0xffffffff


	//   ....[6]....
        /*0064*/ 	.word	0xffffffff


	//   ....[7]....
        /*0068*/ 	.word	0xffffffff


	//   ....[8]....
        /*006c*/ 	.word	0xffffffff


	//   ....[9]....
        /*0070*/ 	.word	0xffffffff


	//----- nvinfo : EIATTR_COOP_GROUP_INSTR_OFFSETS
	.align		4
.L_1309:
        /*0074*/ 	.byte	0x04, 0x28
        /*0076*/ 	.short	(.L_1311 - .L_1310)


	//   ....[0]....
.L_1310:
        /*0078*/ 	.word	0x00000140


	//   ....[1]....
        /*007c*/ 	.word	0x00000170


	//   ....[2]....
        /*0080*/ 	.word	0x000001b0


	//   ....[3]....
        /*0084*/ 	.word	0x000001c0


	//   ....[4]....
        /*0088*/ 	.word	0x00000200


	//   ....[5]....
        /*008c*/ 	.word	0x00000210


	//   ....[6]....
        /*0090*/ 	.word	0x00000230


	//   ....[7]....
        /*0094*/ 	.word	0x00000240


	//   ....[8]....
        /*0098*/ 	.word	0x00000260


	//   ....[9]....
        /*009c*/ 	.word	0x00000270


	//----- nvinfo : EIATTR_VRC_CTA_INIT_COUNT
	.align		4
.L_1311:
        /*00a0*/ 	.byte	0x02, 0x4a
	.zero		1
	.zero		1


	//----- nvinfo : EIATTR_EXIT_INSTR_OFFSETS
	.align		4
        /*00a4*/ 	.byte	0x04, 0x1c
        /*00a6*/ 	.short	(.L_1313 - .L_1312)


	//   ....[0]....
.L_1312:
        /*00a8*/ 	.word	0x000002b0


	//   ....[1]....
        /*00ac*/ 	.word	0x00000380


	//----- nvinfo : EIATTR_CRS_STACK_SIZE
	.align		4
.L_1313:
        /*00b0*/ 	.byte	0x04, 0x1e
        /*00b2*/ 	.short	(.L_1315 - .L_1314)
.L_1314:
        /*00b4*/ 	.word	0x00000000


	//----- nvinfo : EIATTR_CBANK_PARAM_SIZE
	.align		4
.L_1315:
        /*00b8*/ 	.byte	0x03, 0x19
        /*00ba*/ 	.short	0x0014


	//----- nvinfo : EIATTR_PARAM_CBANK
	.align		4
        /*00bc*/ 	.byte	0x04, 0x0a
        /*00be*/ 	.short	(.L_1317 - .L_1316)
	.align		4
.L_1316:
        /*00c0*/ 	.word	index@(.nv.constant0._Z7reduce7IdLj32ELb0EEvPKT_PS0_j)
        /*00c4*/ 	.short	0x0380
        /*00c6*/ 	.short	0x0014


	//----- nvinfo : EIATTR_SW_WAR
	.align		4
.L_1317:
        /*00c8*/ 	.byte	0x04, 0x36
        /*00ca*/ 	.short	(.L_1319 - .L_1318)
.L_1318:
        /*00cc*/ 	.word	0x00000008
.L_1319:


//--------------------- .nv.info._Z7reduce7IdLj64ELb0EEvPKT_PS0_j --------------------------
	.section	.nv.info._Z7reduce7IdLj64ELb0EEvPKT_PS0_j,"",@"SHT_CUDA_INFO"
	.sectionflags	@""
	.align	4


	//----- nvinfo : EIATTR_CUDA_API_VERSION
	.align		4
        /*0000*/ 	.byte	0x04, 0x37
        /*0002*/ 	.short	(.L_1321 - .L_1320)
.L_1320:
        /*0004*/ 	.word	0x00000082


	//----- nvinfo : EIATTR_KPARAM_INFO
	.align		4
.L_1321:
        /*0008*/ 	.byte	0x04, 0x17
        /*000a*/ 	.short	(.L_1323 - .L_1322)
.L_1322:
        /*000c*/ 	.word	0x00000000
        /*0010*/ 	.short	0x0002
        /*0012*/ 	.short	0x0010
        /*0014*/ 	.byte	0x00, 0xf0, 0x11, 0x00


	//----- nvinfo : EIATTR_KPARAM_INFO
	.align		4
.L_1323:
        /*0018*/ 	.byte	0x04, 0x17
        /*001a*/ 	.short	(.L_1325 - .L_1324)
.L_1324:
        /*001c*/ 	.word	0x00000000
        /*0020*/ 	.short	0x0001
        /*0022*/ 	.short	0x0008
        /*0024*/ 	.byte	0x00, 0xf5, 0x21, 0x00


	//----- nvinfo : EIATTR_KPARAM_INFO
	.align		4
.L_1325:
        /*0028*/ 	.byte	0x04, 0x17
        /*002a*/ 	.short	(.L_1327 - .L_1326)
.L_1326:
        /*002c*/ 	.word	0x00000000
        /*0030*/ 	.short	0x0000
        /*0032*/ 	.short	0x0000
        /*0034*/ 	.byte	0x00, 0xf5, 0x21, 0x00


	//----- nvinfo : EIATTR_SPARSE_MMA_MASK
	.align		4
.L_1327:
        /*0038*/ 	.byte	0x03, 0x50
        /*003a*/ 	.short	0x0000


	//----- nvinfo : EIATTR_MAXREG_COUNT
	.align		4
        /*003c*/ 	.byte	0x03, 0x1b
        /*003e*/ 	.short	0x00ff


	//----- nvinfo : EIATTR_NUM_BARRIERS
	.align		4
        /*0040*/ 	.byte	0x02, 0x4c
        /*0042*/ 	.byte	0x01
	.zero		1


	//----- nvinfo : EIATTR_MERCURY_ISA_VERSION
	.align		4
        /*0044*/ 	.byte	0x03, 0x5f
        /*0046*/ 	.short	0x0101


	//----- nvinfo : EIATTR_COOP_GROUP_MASK_REGIDS
	.align		4
        /*0048*/ 	.byte	0x04, 0x29
        /*004a*/ 	.short	(.L_1329 - .L_1328)


	//   ....[0]....
.L_1328:
        /*004c*/ 	.word	0xffffffff


	//   ....[1]....
        /*0050*/ 	.word	0xffffffff


	//   ....[2]....
        /*0054*/ 	.word	0xffffffff


	//   ....[3]....
        /*0058*/ 	.word	0xffffffff


	//   ....[4]....
        /*005c*/ 	.word	0xffffffff


	//   ....[5]....
        /*0060*/ 	.word	0xffffffff


	//   ....[6]....
        /*0064*/ 	.word	0xffffffff


	//   ....[7]....
        /*0068*/ 	.word	0xffffffff


	//   ....[8]....
        /*006c*/ 	.word	0xffffffff


	//   ....[9]....
        /*0070*/ 	.word	0xffffffff


	//   ....[10]....
        /*0074*/ 	.word	0xffffffff


	//   ....[11]....
        /*0078*/ 	.word	0x0500000f


	//   ....[12]....
        /*007c*/ 	.word	0x0500000f


	//   ....[13]....
        /*0080*/ 	.word	0x0500000f


	//   ....[14]....
        /*0084*/ 	.word	0x0500000f


	//   ....[15]....
        /*0088*/ 	.word	0x0500000f


	//   ....[16]....
        /*008c*/ 	.word	0x0500000f


	//   ....[17]....
        /*0090*/ 	.word	0x0500000f


	//   ....[18]....
        /*0094*/ 	.word	0x0500000f


	//   ....[19]....
        /*0098*/ 	.word	0x0500000f


	//   ....[20]....
        /*009c*/ 	.word	0x0500000f


	//----- nvinfo : EIATTR_COOP_GROUP_INSTR_OFFSETS
	.align		4
.L_1329:
        /*00a0*/ 	.byte	0x04, 0x28
        /*00a2*/ 	.short	(.L_1331 - .L_1330)


	//   ....[0]....
.L_1330:
        /*00a4*/ 	.word	0x00000140


	//   ....[1]....
        /*00a8*/ 	.word	0x00000170


	//   ....[2]....
        /*00ac*/ 	.word	0x000001c0


	//   ....[3]....
        /*00b0*/ 	.word	0x000001d0


	//   ....[4]....
        /*00b4*/ 	.word	0x000001f0


	//   ....[5]....
        /*00b8*/ 	.word	0x00000220


	//   ....[6]....
        /*00bc*/ 	.word	0x00000230


	//   ....[7]....
        /*00c0*/ 	.word	0x00000250


	//   ....[8]....
        /*00c4*/ 	.word	0x00000260


	//   ....[9]....
        /*00c8*/ 	.word	0x00000280


	//   ....[10]....
        /*00cc*/ 	.word	0x00000290


	//   ....[11]....
        /*00d0*/ 	.word	0x00000340


	//   ....[12]....
        /*00d4*/ 	.word	0x00000350


	//   ....[13]....
        /*00d8*/ 	.word	0x00000370


	//   ....[14]....
        /*00dc*/ 	.word	0x00000380


	//   ....[15]....
        /*00e0*/ 	.word	0x000003a0


	//   ....[16]....
        /*00e4*/ 	.word	0x000003b0


	//   ....[17]....
        /*00e8*/ 	.word	0x000003d0


	//   ....[18]....
        /*00ec*/ 	.word	0x000003e0


	//   ....[19]....
        /*00f0*/ 	.word	0x00000400


	//   ....[20]....
        /*00f4*/ 	.word	0x00000410


	//----- nvinfo : EIATTR_VRC_CTA_INIT_COUNT
	.align		4
.L_1331:
        /*00f8*/ 	.byte	0x02, 0x4a
	.zero		1
	.zero		1


	//----- nvinfo : EIATTR_EXIT_INSTR_OFFSETS
	.align		4
        /*00fc*/ 	.byte	0x04, 0x1c
        /*00fe*/ 	.short	(.L_1333 - .L_1332)


	//   ....[0]....
.L_1332:
        /*0100*/ 	.word	0x000002d0


	//   ....[1]....
        /*0104*/ 	.word	0x00000420


	//   ....[2]....
        /*0108*/ 	.word	0x00000470


	//----- nvinfo : EIATTR_CRS_STACK_SIZE
	.align		4
.L_1333:
        /*010c*/ 	.byte	0x04, 0x1e
        /*010e*/ 	.short	(.L_1335 - .L_1334)
.L_1334:
        /*0110*/ 	.word	0x00000000


	//----- nvinfo : EIATTR_CBANK_PARAM_SIZE
	.align		4
.L_1335:
        /*0114*/ 	.byte	0x03, 0x19
        /*0116*/ 	.short	0x0014


	//----- nvinfo : EIATTR_PARAM_CBANK
	.align		4
        /*0118*/ 	.byte	0x04, 0x0a
        /*011a*/ 	.short	(.L_1337 - .L_1336)
	.align		4
.L_1336:
        /*011c*/ 	.word	index@(.nv.constant0._Z7reduce7IdLj64ELb0EEvPKT_PS0_j)
        /*0120*/ 	.short	0x0380
        /*0122*/ 	.short	0x0014


	//----- nvinfo : EIATTR_SW_WAR
	.align		4
.L_1337:
        /*0124*/ 	.byte	0x04, 0x36
        /*0126*/ 	.short	(.L_1339 - .L_1338)
.L_1338:
        /*0128*/ 	.word	0x00000008
.L_1339:


//--------------------- .nv.info._Z7reduce7IdLj128ELb0EEvPKT_PS0_j --------------------------
	.section	.nv.info._Z7reduce7IdLj128ELb0EEvPKT_PS0_j,"",@"SHT_CUDA_INFO"
	.sectionflags	@""
	.align	4


	//----- nvinfo : EIATTR_CUDA_API_VERSION
	.align		4
        /*0000*/ 	.byte	0x04, 0x37
        /*0002*/ 	.short	(.L_1341 - .L_1340)
.L_1340:
        /*0004*/ 	.word	0x00000082


	//----- nvinfo : EIATTR_KPARAM_INFO
	.align		4
.L_1341:
        /*0008*/ 	.byte	0x04, 0x17
        /*000a*/ 	.short	(.L_1343 - .L_1342)
.L_1342:
        /*000c*/ 	.word	0x00000000
        /*0010*/ 	.short	0x0002
        /*0012*/ 	.short	0x0010
        /*0014*/ 	.byte	0x00, 0xf0, 0x11, 0x00


	//----- nvinfo : EIATTR_KPARAM_INFO
	.align		4
.L_1343:
        /*0018*/ 	.byte	0x04, 0x17
        /*001a*/ 	.short	(.L_1345 - .L_1344)
.L_1344:
        /*001c*/ 	.word	0x00000000
        /*0020*/ 	.short	0x0001
        /*0022*/ 	.short	0x0008
        /*0024*/ 	.byte	0x00, 0xf5, 0x21, 0x00


	//----- nvinfo : EIATTR_KPARAM_INFO
	.align		4
.L_1345:
        /*0028*/ 	.byte	0x04, 0x17
        /*002a*/ 	.short	(.L_1347 - .L_1346)
.L_1346:
        /*002c*/ 	.word	0x00000000
        /*0030*/ 	.short	0x0000
        /*0032*/ 	.short	0x0000
        /*0034*/ 	.byte	0x00, 0xf5, 0x21, 0x00


	//----- nvinfo : EIATTR_SPARSE_MMA_MASK
	.align		4
.L_1347:
        /*0038*/ 	.byte	0x03, 0x50
        /*003a*/ 	.short	0x0000


	//----- nvinfo : EIATTR_MAXREG_COUNT
	.align		4
        /*003c*/ 	.byte	0x03, 0x1b
        /*003e*/ 	.short	0x00ff


	//----- nvinfo : EIATTR_NUM_BARRIERS
	.align		4
        /*0040*/ 	.byte	0x02, 0x4c
        /*0042*/ 	.byte	0x01
	.zero		1


	//----- nvinfo : EIATTR_MERCURY_ISA_VERSION
	.align		4
        /*0044*/ 	.byte	0x03, 0x5f
        /*0046*/ 	.short	0x0101


	//----- nvinfo : EIATTR_COOP_GROUP_MASK_REGIDS
	.align		4
        /*0048*/ 	.byte	0x04, 0x29
        /*004a*/ 	.short	(.L_1349 - .L_1348)


	//   ....[0]....
.L_1348:
        /*004c*/ 	.word	0xffffffff


	//   ....[1]....
        /*0050*/ 	.word	0xffffffff


	//   ....[2]....
        /*0054*/ 	.word	0xffffffff


	//   ....[3]....
        /*0058*/ 	.word	0xffffffff


	//   ....[4]....
        /*005c*/ 	.word	0xffffffff


	//   ....[5]....
        /*0060*/ 	.word	0xffffffff


	//   ....[6]....
        /*0064*/ 	.word	0xffffffff


	//   ....[7]....
        /*0068*/ 	.word	0xffffffff


	//   ....[8]....
        /*006c*/ 	.word	0xffffffff


	//   ....[9]....
        /*0070*/ 	.word	0xffffffff


	//   ....[10]....
        /*0074*/ 	.word	0xffffffff


	//   ....[11]....
        /*0078*/ 	.word	0x0500000f


	//   ....[12]....
        /*007c*/ 	.word	0x0500000f


	//   ....[13]....
        /*0080*/ 	.word	0x0500000f


	//   ....[14]....
        /*0084*/ 	.word	0x0500000f


	//   ....[15]....
        /*0088*/ 	.word	0x0500000f


	//   ....[16]....
        /*008c*/ 	.word	0x0500000f


	//   ....[17]....
        /*0090*/ 	.word	0x0500000f


	//   ....[18]....
        /*0094*/ 	.word	0x0500000f


	//   ....[19]....
        /*0098*/ 	.word	0x0500000f


	//   ....[20]....
        /*009c*/ 	.word	0x0500000f


	//----- nvinfo : EIATTR_COOP_GROUP_INSTR_OFFSETS
	.align		4
.L_1349:
        /*00a0*/ 	.byte	0x04, 0x28
        /*00a2*/ 	.short	(.L_1351 - .L_1350)


	//   ....[0]....
.L_1350:
        /*00a4*/ 	.word	0x00000140


	//   ....[1]....
        /*00a8*/ 	.word	0x00000170


	//   ....[2]....
        /*00ac*/ 	.word	0x000001c0


	//   ....[3]....
        /*00b0*/ 	.word	0x000001d0


	//   ....[4]....
        /*00b4*/ 	.word	0x000001f0


	//   ....[5]....
        /*00b8*/ 	.word	0x00000220


	//   ....[6]....
        /*00bc*/ 	.word	0x00000230


	//   ....[7]....
        /*00c0*/ 	.word	0x00000250


	//   ....[8]....
        /*00c4*/ 	.word	0x00000260


	//   ....[9]....
        /*00c8*/ 	.word	0x00000280


	//   ....[10]....
        /*00cc*/ 	.word	0x00000290


	//   ....[11]....
        /*00d0*/ 	.word	0x00000340


	//   ....[12]....
        /*00d4*/ 	.word	0x00000350


	//   ....[13]....
        /*00d8*/ 	.word	0x00000370


	//   ....[14]....
        /*00dc*/ 	.word	0x00000380


	//   ....[15]....
        /*00e0*/ 	.word	0x000003a0


	//   ....[16]....
        /*00e4*/ 	.word	0x000003b0


	//   ....[17]....
        /*00e8*/ 	.word	0x000003d0


	//   ....[18]....
        /*00ec*/ 	.word	0x000003e0


	//   ....[19]....
        /*00f0*/ 	.word	0x00000400


	//   ....[20]....
        /*00f4*/ 	.word	0x00000410


	//----- nvinfo : EIATTR_VRC_CTA_INIT_COUNT
	.align		4
.L_1351:
        /*00f8*/ 	.byte	0x02, 0x4a
	.zero		1
	.zero		1


	//----- nvinfo : EIATTR_EXIT_INSTR_OFFSETS
	.align		4
        /*00fc*/ 	.byte	0x04, 0x1c
        /*00fe*/ 	.short	(.L_1353 - .L_1352)


	//   ....[0]....
.L_1352:
        /*0100*/ 	.word	0x000002d0


	//   ....[1]....
        /*0104*/ 	.word	0x00000420


	//   ....[2]....
        /*0108*/ 	.word	0x00000470


	//----- nvinfo : EIATTR_CRS_STACK_SIZE
	.align		4
.L_1353:
        /*010c*/ 	.byte	0x04, 0x1e
        /*010e*/ 	.short	(.L_1355 - .L_1354)
.L_1354:
        /*0110*/ 	.word	0x00000000


	//----- nvinfo : EIATTR_CBANK_PARAM_SIZE
	.align		4
.L_1355:
        /*0114*/ 	.byte	0x03, 0x19
        /*0116*/ 	.short	0x0014


	//----- nvinfo : EIATTR_PARAM_CBANK
	.align		4
        /*0118*/ 	.byte	0x04, 0x0a
        /*011a*/ 	.short	(.L_1357 - .L_1356)
	.align		4
.L_1356:
        /*011c*/ 	.word	index@(.nv.constant0._Z7reduce7IdLj128ELb0EEvPKT_PS0_j)
        /*0120*/ 	.short	0x0380
        /*0122*/ 	.short	0x0014


	//----- nvinfo : EIATTR_SW_WAR
	.align		4
.L_1357:
        /*0124*/ 	.byte	0x04, 0x36
        /*0126*/ 	.short	(.L_1359 - .L_1358)
.L_1358:
        /*0128*/ 	.word	0x00000008
.L_1359:


//--------------------- .nv.info._Z7reduce7IdLj256ELb0EEvPKT_PS0_j --------------------------
	.section	.nv.info._Z7reduce7IdLj256ELb0EEvPKT_PS0_j,"",@"SHT_CUDA_INFO"
	.sectionflags	@""
	.align	4


	//----- nvinfo : EIATTR_CUDA_API_VERSION
	.align		4
        /*0000*/ 	.byte	0x04, 0x37
        /*0002*/ 	.short	(.L_1361 - .L_1360)
.L_1360:
        /*0004*/ 	.word	0x00000082


	//----- nvinfo : EIATTR_KPARAM_INFO
	.align		4
.L_1361:
        /*0008*/ 	.byte	0x04, 0x17
        /*000a*/ 	.short	(.L_1363 - .L_1362)
.L_1362:
        /*000c*/ 	.word	0x00000000
        /*0010*/ 	.short	0x0002
        /*0012*/ 	.short	0x0010
        /*0014*/ 	.byte	0x00, 0xf0, 0x11, 0x00


	//----- nvinfo : EIATTR_KPARAM_INFO
	.align		4
.L_1363:
        /*0018*/ 	.byte	0x04, 0x17
        /*001a*/ 	.short	(.L_1365 - .L_1364)
.L_1364:
        /*001c*/ 	.word	0x00000000
        /*0020*/ 	.short	0x0001
        /*0022*/ 	.short	0x0008
        /*0024*/ 	.byte	0x00, 0xf5, 0x21, 0x00


	//----- nvinfo : EIATTR_KPARAM_INFO
	.align		4
.L_1365:
        /*0028*/ 	.byte	0x04, 0x17
        /*002a*/ 	.short	(.L_1367 - .L_1366)
.L_1366:
        /*002c*/ 	.word	0x00000000
        /*0030*/ 	.short	0x0000
        /*0032*/ 	.short	0x0000
        /*0034*/ 	.byte	0x00, 0xf5, 0x21, 0x00


	//----- nvinfo : EIATTR_SPARSE_MMA_MASK
	.align		4
.L_1367:
        /*0038*/ 	.byte	0x03, 0x50
        /*003a*/ 	.short	0x0000


	//----- nvinfo : EIATTR_MAXREG_COUNT
	.align		4
        /*003c*/ 	.byte	0x03, 0x1b
        /*003e*/ 	.short	0x00ff


	//----- nvinfo : EIATTR_NUM_BARRIERS
	.align		4
        /*0040*/ 	.byte	0x02, 0x4c
        /*0042*/ 	.byte	0x01
	.zero		1


	//----- nvinfo : EIATTR_MERCURY_ISA_VERSION
	.align		4
        /*0044*/ 	.byte	0x03, 0x5f
        /*0046*/ 	.short	0x0101


	//----- nvinfo : EIATTR_COOP_GROUP_MASK_REGIDS
	.align		4
        /*0048*/ 	.byte	0x04, 0x29
        /*004a*/ 	.short	(.L_1369 - .L_1368)


	//   ....[0]....
.L_1368:
        /*004c*/ 	.word	0xffffffff


	//   ....[1]....
        /*0050*/ 	.word	0xffffffff


	//   ....[2]....
        /*0054*/ 	.word	0xffffffff


	//   ....[3]....
        /*0058*/ 	.word	0xffffffff


	//   ....[4]....
        /*005c*/ 	.word	0xffffffff


	//   ....[5]....
        /*0060*/ 	.word	0xffffffff


	//   ....[6]....
        /*0064*/ 	.word	0xffffffff


	//   ....[7]....
        /*0068*/ 	.word	0xffffffff


	//   ....[8]....
        /*006c*/ 	.word	0xffffffff


	//   ....[9]....
        /*0070*/ 	.word	0xffffffff


	//   ....[10]....
        /*0074*/ 	.word	0xffffffff


	//   ....[11]....
        /*0078*/ 	.word	0x0500000f


	//   ....[12]....
        /*007c*/ 	.word	0x0500000f


	//   ....[13]....
        /*0080*/ 	.word	0x0500000f


	//   ....[14]....
        /*0084*/ 	.word	0x0500000f


	//   ....[15]....
        /*0088*/ 	.word	0x0500000f


	//   ....[16]....
        /*008c*/ 	.word	0x0500000f


	//   ....[17]....
        /*0090*/ 	.word	0x0500000f


	//   ....[18]....
        /*0094*/ 	.word	0x0500000f


	//   ....[19]....
        /*0098*/ 	.word	0x0500000f


	//   ....[20]....
        /*009c*/ 	.word	0x0500000f


	//----- nvinfo : EIATTR_COOP_GROUP_INSTR_OFFSETS
	.align		4
.L_1369:
        /*00a0*/ 	.byte	0x04, 0x28
        /*00a2*/ 	.short	(.L_1371 - .L_1370)


	//   ....[0]....
.L_1370:
        /*00a4*/ 	.word	0x00000140


	//   ....[1]....
        /*00a8*/ 	.word	0x00000170


	//   ....[2]....
        /*00ac*/ 	.word	0x000001c0


	//   ....[3]....
        /*00b0*/ 	.word	0x000001d0


	//   ....[4]....
        /*00b4*/ 	.word	0x000001f0


	//   ....[5]....
        /*00b8*/ 	.word	0x00000220


	//   ....[6]....
        /*00bc*/ 	.word	0x00000230


	//   ....[7]....
        /*00c0*/ 	.word	0x00000250


	//   ....[8]....
        /*00c4*/ 	.word	0x00000260


	//   ....[9]....
        /*00c8*/ 	.word	0x00000280


	//   ....[10]....
        /*00cc*/ 	.word	0x00000290


	//   ....[11]....
        /*00d0*/ 	.word	0x00000340


	//   ....[12]....
        /*00d4*/ 	.word	0x00000350


	//   ....[13]....
        /*00d8*/ 	.word	0x00000370


	//   ....[14]....
        /*00dc*/ 	.word	0x00000380


	//   ....[15]....
        /*00e0*/ 	.word	0x000003a0


	//   ....[16]....
        /*00e4*/ 	.word	0x000003b0


	//   ....[17]....
        /*00e8*/ 	.word	0x000003d0


	//   ....[18]....
        /*00ec*/ 	.word	0x000003e0


	//   ....[19]....
        /*00f0*/ 	.word	0x00000400


	//   ....[20]....
        /*00f4*/ 	.word	0x00000410


	//----- nvinfo : EIATTR_VRC_CTA_INIT_COUNT
	.align		4
.L_1371:
        /*00f8*/ 	.byte	0x02, 0x4a
	.zero		1
	.zero		1


	//----- nvinfo : EIATTR_EXIT_INSTR_OFFSETS
	.align		4
        /*00fc*/ 	.byte	0x04, 0x1c
        /*00fe*/ 	.short	(.L_1373 - .L_1372)


	//   ....[0]....
.L_1372:
        /*0100*/ 	.word	0x000002d0


	//   ....[1]....
        /*0104*/ 	.word	0x00000420


	//   ....[2]....
        /*0108*/ 	.word	0x00000470


	//----- nvinfo : EIATTR_CRS_STACK_SIZE
	.align		4
.L_1373:
        /*010c*/ 	.byte	0x04, 0x1e
        /*010e*/ 	.short	(.L_1375 - .L_1374)
.L_1374:
        /*0110*/ 	.word	0x00000000


	//----- nvinfo : EIATTR_CBANK_PARAM_SIZE
	.align		4
.L_1375:
        /*0114*/ 	.byte	0x03, 0x19
        /*0116*/ 	.short	0x0014


	//----- nvinfo : EIATTR_PARAM_CBANK
	.align		4
        /*0118*/ 	.byte	0x04, 0x0a
        /*011a*/ 	.short	(.L_1377 - .L_1376)
	.align		4
.L_1376:
        /*011c*/ 	.word	index@(.nv.constant0._Z7reduce7IdLj256ELb0EEvPKT_PS0_j)
        /*0120*/ 	.short	0x0380
        /*0122*/ 	.short	0x0014


	//----- nvinfo : EIATTR_SW_WAR
	.align		4
.L_1377:
        /*0124*/ 	.byte	0x04, 0x36
        /*0126*/ 	.short	(.L_1379 - .L_1378)
.L_1378:
        /*0128*/ 	.word	0x00000008
.L_1379:


//--------------------- .nv.info._Z7reduce7IdLj512ELb0EEvPKT_PS0_j --------------------------
	.section	.nv.info._Z7reduce7IdLj512ELb0EEvPKT_PS0_j,"",@"SHT_CUDA_INFO"
	.sectionflags	@""
	.align	4


	//----- nvinfo : EIATTR_CUDA_API_VERSION
	.align		4
        /*0000*/ 	.byte	0x04, 0x37
        /*0002*/ 	.short	(.L_1381 - .L_1380)
.L_1380:
        /*0004*/ 	.word	0x00000082


	//----- nvinfo : EIATTR_KPARAM_INFO
	.align		4
.L_1381:
        /*0008*/ 	.byte	0x04, 0x17
        /*000a*/ 	.short	(.L_1383 - .L_1382)
.L_1382:
        /*000c*/ 	.word	0x00000000
        /*0010*/ 	.short	0x0002
        /*0012*/ 	.short	0x0010
        /*0014*/ 	.byte	0x00, 0xf0, 0x11, 0x00


	//----- nvinfo : EIATTR_KPARAM_INFO
	.align		4
.L_1383:
        /*0018*/ 	.byte	0x04, 0x17
        /*001a*/ 	.short	(.L_1385 - .L_1384)
.L_1384:
        /*001c*/ 	.word	0x00000000
        /*0020*/ 	.short	0x0001
        /*0022*/ 	.short	0x0008
        /*0024*/ 	.byte	0x00, 0xf5, 0x21, 0x00


	//----- nvinfo : EIATTR_KPARAM_INFO
	.align		4
.L_1385:
        /*0028*/ 	.byte	0x04, 0x17
        /*002a*/ 	.short	(.L_1387 - .L_1386)
.L_1386:
        /*002c*/ 	.word	0x00000000
        /*0030*/ 	.short	0x0000
        /*0032*/ 	.short	0x0000
        /*0034*/ 	.byte	0x00, 0xf5, 0x21, 0x00


	//----- nvinfo : EIATTR_SPARSE_MMA_MASK
	.align		4
.L_1387:
        /*0038*/ 	.byte	0x03, 0x50
        /*003a*/ 	.short	0x0000


	//----- nvinfo : EIATTR_MAXREG_COUNT
	.align		4
        /*003c*/ 	.byte	0x03, 0x1b
        /*003e*/ 	.short	0x00ff


	//----- nvinfo : EIATTR_NUM_BARRIERS
	.align		4
        /*0040*/ 	.byte	0x02, 0x4c
        /*0042*/ 	.byte	0x01
	.zero		1


	//----- nvinfo : EIATTR_MERCURY_ISA_VERSION
	.align		4
        /*0044*/ 	.byte	0x03, 0x5f
        /*0046*/ 	.short	0x0101


	//----- nvinfo : EIATTR_COOP_GROUP_MASK_REGIDS
	.align		4
        /*0048*/ 	.byte	0x04, 0x29
        /*004a*/ 	.short	(.L_1389 - .L_1388)


	//   ....[0]....
.L_1388:
        /*004c*/ 	.word	0xffffffff


	//   ....[1]....
        /*0050*/ 	.word	0xffffffff


	//   ....[2]....
        /*0054*/ 	.word	0xffffffff


	//   ....[3]....
        /*0058*/ 	.word	0xffffffff


	//   ....[4]....
        /*005c*/ 	.word	0xffffffff


	//   ....[5]....
        /*0060*/ 	.word	0xffffffff


	//   ....[6]....
        /*0064*/ 	.word	0xffffffff


	//   ....[7]....
        /*0068*/ 	.word	0xffffffff


	//   ....[8]....
        /*006c*/ 	.word	0xffffffff


	//   ....[9]....
        /*0070*/ 	.word	0xffffffff


	//   ....[10]....
        /*0074*/ 	.word	0xffffffff


	//   ....[11]....
        /*0078*/ 	.word	0x0500000f


	//   ....[12]....
        /*007c*/ 	.word	0x0500000f


	//   ....[13]....
        /*0080*/ 	.word	0x0500000f


	//   ....[14]....
        /*0084*/ 	.word	0x0500000f


	//   ....[15]....
        /*0088*/ 	.word	0x0500000f


	//   ....[16]....
        /*008c*/ 	.word	0x0500000f


	//   ....[17]....
        /*0090*/ 	.word	0x0500000f


	//   ....[18]....
        /*0094*/ 	.word	0x0500000f


	//   ....[19]....
        /*0098*/ 	.word	0x0500000f


	//   ....[20]....
        /*009c*/ 	.word	0x0500000f


	//----- nvinfo : EIATTR_COOP_GROUP_INSTR_OFFSETS
	.align		4
.L_1389:
        /*00a0*/ 	.byte	0x04, 0x28
        /*00a2*/ 	.short	(.L_1391 - .L_1390)


	//   ....[0]....
.L_1390:
        /*00a4*/ 	.word	0x00000140


	//   ....[1]....
        /*00a8*/ 	.word	0x00000170


	//   ....[2]....
        /*00ac*/ 	.word	0x000001c0


	//   ....[3]....
        /*00b0*/ 	.word	0x000001d0


	//   ....[4]....
        /*00b4*/ 	.word	0x000001f0


	//   ....[5]....
        /*00b8*/ 	.word	0x00000220


	//   ....[6]....
        /*00bc*/ 	.word	0x00000230


	//   ....[7]....
        /*00c0*/ 	.word	0x00000250


	//   ....[8]....
        /*00c4*/ 	.word	0x00000260


	//   ....[9]....
        /*00c8*/ 	.word	0x00000280


	//   ....[10]....
        /*00cc*/ 	.word	0x00000290


	//   ....[11]....
        /*00d0*/ 	.word	0x00000340


	//   ....[12]....
        /*00d4*/ 	.word	0x00000350


	//   ....[13]....
        /*00d8*/ 	.word	0x00000370


	//   ....[14]....
        /*00dc*/ 	.word	0x00000380


	//   ....[15]....
        /*00e0*/ 	.word	0x000003a0


	//   ....[16]....
        /*00e4*/ 	.word	0x000003b0


	//   ....[17]....
        /*00e8*/ 	.word	0x000003d0


	//   ....[18]....
        /*00ec*/ 	.word	0x000003e0


	//   ....[19]....
        /*00f0*/ 	.word	0x00000400


	//   ....[20]....
        /*00f4*/ 	.word	0x00000410


	//----- nvinfo : EIATTR_VRC_CTA_INIT_COUNT
	.align		4
.L_1391:
        /*00f8*/ 	.byte	0x02, 0x4a
	.zero		1
	.zero		1


	//----- nvinfo : EIATTR_EXIT_INSTR_OFFSETS
	.align		4
        /*00fc*/ 	.byte	0x04, 0x1c
        /*00fe*/ 	.short	(.L_1393 - .L_1392)


	//   ....[0]....
.L_1392:
        /*0100*/ 	.word	0x000002d0


	//   ....[1]....
        /*0104*/ 	.word	0x00000420


	//   ....[2]....
        /*0108*/ 	.word	0x00000470


	//----- nvinfo : EIATTR_CRS_STACK_SIZE
	.align		4
.L_1393:
        /*010c*/ 	.byte	0x04, 0x1e
        /*010e*/ 	.short	(.L_1395 - .L_1394)
.L_1394:
        /*0110*/ 	.word	0x00000000


	//----- nvinfo : EIATTR_CBANK_PARAM_SIZE
	.align		4
.L_1395:
        /*0114*/ 	.byte	0x03, 0x19
        /*0116*/ 	.short	0x0014


	//----- nvinfo : EIATTR_PARAM_CBANK
	.align		4
        /*0118*/ 	.byte	0x04, 0x0a
        /*011a*/ 	.short	(.L_1397 - .L_1396)
	.align		4
.L_1396:
        /*011c*/ 	.word	index@(.nv.constant0._Z7reduce7IdLj512ELb0EEvPKT_PS0_j)
        /*0120*/ 	.short	0x0380
        /*0122*/ 	.short	0x0014


	//----- nvinfo : EIATTR_SW_WAR
	.align		4
.L_1397:
        /*0124*/ 	.byte	0x04, 0x36
        /*0126*/ 	.short	(.L_1399 - .L_1398)
.L_1398:
        /*0128*/ 	.word	0x00000008
.L_1399:


//--------------------- .nv.info._Z7reduce7IdLj1ELb1EEvPKT_PS0_j --------------------------
	.section	.nv.info._Z7reduce7IdLj1ELb1EEvPKT_PS0_j,"",@"SHT_CUDA_INFO"
	.sectionflags	@""
	.align	4


	//----- nvinfo : EIATTR_CUDA_API_VERSION
	.align		4
        /*0000*/ 	.byte	0x04, 0x37
        /*0002*/ 	.short	(.L_1401 - .L_1400)
.L_1400:
        /*0004*/ 	.word	0x00000082


	//----- nvinfo : EIATTR_KPARAM_INFO
	.align		4
.L_1401:
        /*0008*/ 	.byte	0x04, 0x17
        /*000a*/ 	.short	(.L_1403 - .L_1402)
.L_1402:
        /*000c*/ 	.word	0x00000000
        /*0010*/ 	.short	0x0002
        /*0012*/ 	.short	0x0010
        /*0014*/ 	.byte	0x00, 0xf0, 0x11, 0x00


	//----- nvinfo : EIATTR_KPARAM_INFO
	.align		4
.L_1403:
        /*0018*/ 	.byte	0x04, 0x17
        /*001a*/ 	.short	(.L_1405 - .L_1404)
.L_1404:
        /*001c*/ 	.word	0x00000000
        /*0020*/ 	.short	0x0001
        /*0022*/ 	.short	0x0008
        /*0024*/ 	.byte	0x00, 0xf5, 0x21, 0x00


	//----- nvinfo : EIATTR_KPARAM_INFO
	.align		4
.L_1405:
        /*0028*/ 	.byte	0x04, 0x17
        /*002a*/ 	.short	(.L_1407 - .L_1406)
.L_1406:
        /*002c*/ 	.word	0x00000000
        /*0030*/ 	.short	0x0000
        /*0032*/ 	.short	0x0000
        /*0034*/ 	.byte	0x00, 0xf5, 0x21, 0x00


	//----- nvinfo : EIATTR_SPARSE_MMA_MASK
	.align		4
.L_1407:
        /*0038*/ 	.byte	0x03, 0x50
        /*003a*/ 	.short	0x0000


	//----- nvinfo : EIATTR_MAXREG_COUNT
	.align		4
        /*003c*/ 	.byte	0x03, 0x1b
        /*003e*/ 	.short	0x00ff


	//----- nvinfo : EIATTR_NUM_BARRIERS
	.align		4
        /*0040*/ 	.byte	0x02, 0x4c
        /*0042*/ 	.byte	0x01
	.zero		1


	//----- nvinfo : EIATTR_MERCURY_ISA_VERSION
	.align		4
        /*0044*/ 	.byte	0x03, 0x5f
        /*0046*/ 	.short	0x0101


	//----- nvinfo : EIATTR_COOP_GROUP_MASK_REGIDS
	.align		4
        /*0048*/ 	.byte	0x04, 0x29
        /*004a*/ 	.short	(.L_1409 - .L_1408)


	//   ....[0]....
.L_1408:
        /*004c*/ 	.word	0x05000002


	//   ....[1]....
        /*0050*/ 	.word	0x05000002


	//   ....[2]....
        /*0054*/ 	.word	0x05000002


	//   ....[3]....
        /*0058*/ 	.word	0x05000002


	//   ....[4]....
        /*005c*/ 	.word	0x05000002


	//   ....[5]....
        /*0060*/ 	.word	0x05000002


	//   ....[6]....
        /*0064*/ 	.word	0x05000002


	//   ....[7]....
        /*0068*/ 	.word	0x05000002


	//   ....[8]....
        /*006c*/ 	.word	0x05000002


	//   ....[9]....
        /*0070*/ 	.word	0x05000002


	//----- nvinfo : EIATTR_COOP_GROUP_INSTR_OFFSETS
	.align		4
.L_1409:
        /*0074*/ 	.byte	0x04, 0x28
        /*0076*/ 	.short	(.L_1411 - .L_1410)


	//   ....[0]....
.L_1410:
        /*0078*/ 	.word	0x000001b0


	//   ....[1]....
        /*007c*/ 	.word	0x000001e0


	//   ....[2]....
        /*0080*/ 	.word	0x00000210


	//   ....[3]....
        /*0084*/ 	.word	0x00000220


	//   ....[4]....
        /*0088*/ 	.word	0x00000260


	//   ....[5]....
        /*008c*/ 	.word	0x00000280


	//   ....[6]....
        /*0090*/ 	.word	0x000002a0


	//   ....[7]....
        /*0094*/ 	.word	0x000002b0


	//   ....[8]....
        /*0098*/ 	.word	0x000002d0


	//   ....[9]....
        /*009c*/ 	.word	0x000002e0


	//----- nvinfo : EIATTR_VRC_CTA_INIT_COUNT
	.align		4
.L_1411:
        /*00a0*/ 	.byte	0x02, 0x4a
	.zero		1
	.zero		1


	//----- nvinfo : EIATTR_EXIT_INSTR_OFFSETS
	.align		4
        /*00a4*/ 	.byte	0x04, 0x1c
        /*00a6*/ 	.short	(.L_1413 - .L_1412)


	//   ....[0]....
.L_1412:
        /*00a8*/ 	.word	0x00000320


	//   ....[1]....
        /*00ac*/ 	.word	0x000003f0


	//----- nvinfo : EIATTR_CRS_STACK_SIZE
	.align		4
.L_1413:
        /*00b0*/ 	.byte	0x04, 0x1e
        /*00b2*/ 	.short	(.L_1415 - .L_1414)
.L_1414:
        /*00b4*/ 	.word	0x00000000


	//----- nvinfo : EIATTR_CBANK_PARAM_SIZE
	.align		4
.L_1415:
        /*00b8*/ 	.byte	0x03, 0x19
        /*00ba*/ 	.short	0x0014


	//----- nvinfo : EIATTR_PARAM_CBANK
	.align		4
        /*00bc*/ 	.byte	0x04, 0x0a
        /*00be*/ 	.short	(.L_1417 - .L_1416)
	.align		4
.L_1416:
        /*00c0*/ 	.word	index@(.nv.constant0._Z7reduce7IdLj1ELb1EEvPKT_PS0_j)
        /*00c4*/ 	.short	0x0380
        /*00c6*/ 	.short	0x0014


	//----- nvinfo : EIATTR_SW_WAR
	.align		4
.L_1417:
        /*00c8*/ 	.byte	0x04, 0x36
        /*00ca*/ 	.short	(.L_1419 - .L_1418)
.L_1418:
        /*00cc*/ 	.word	0x00000008
.L_1419:


//--------------------- .nv.info._Z7reduce7IdLj2ELb1EEvPKT_PS0_j --------------------------
	.section	.nv.info._Z7reduce7IdLj2ELb1EEvPKT_PS0_j,"",@"SHT_CUDA_INFO"
	.sectionflags	@""
	.align	4


	//----- nvinfo : EIATTR_CUDA_API_VERSION
	.align		4
        /*0000*/ 	.byte	0x04, 0x37
        /*0002*/ 	.short	(.L_1421 - .L_1420)
.L_1420:
        /*0004*/ 	.word	0x00000082


	//----- nvinfo : EIATTR_KPARAM_INFO
	.align		4
.L_1421:
        /*0008*/ 	.byte	0x04, 0x17
        /*000a*/ 	.short	(.L_1423 - .L_1422)
.L_1422:
        /*000c*/ 	.word	0x00000000
        /*0010*/ 	.short	0x0002
        /*0012*/ 	.short	0x0010
        /*0014*/ 	.byte	0x00, 0xf0, 0x11, 0x00


	//----- nvinfo : EIATTR_KPARAM_INFO
	.align		4
.L_1423:
        /*0018*/ 	.byte	0x04, 0x17
        /*001a*/ 	.short	(.L_1425 - .L_1424)
.L_1424:
        /*001c*/ 	.word	0x00000000
        /*0020*/ 	.short	0x0001
        /*0022*/ 	.short	0x0008
        /*0024*/ 	.byte	0x00, 0xf5, 0x21, 0x00


	//----- nvinfo : EIATTR_KPARAM_INFO
	.align		4
.L_1425:
        /*0028*/ 	.byte	0x04, 0x17
        /*002a*/ 	.short	(.L_1427 - .L_1426)
.L_1426:
        /*002c*/ 	.word	0x00000000
        /*0030*/ 	.short	0x0000
        /*0032*/ 	.short	0x0000
        /*0034*/ 	.byte	0x00, 0xf5, 0x21, 0x00


	//----- nvinfo : EIATTR_SPARSE_MMA_MASK
	.align		4
.L_1427:
        /*0038*/ 	.byte	0x03, 0x50
        /*003a*/ 	.short	0x0000


	//----- nvinfo : EIATTR_MAXREG_COUNT
	.align		4
        /*003c*/ 	.byte	0x03, 0x1b
        /*003e*/ 	.short	0x00ff


	//----- nvinfo : EIATTR_NUM_BARRIERS
	.align		4
        /*0040*/ 	.byte	0x02, 0x4c
        /*0042*/ 	.byte	0x01
	.zero		1


	//----- nvinfo : EIATTR_MERCURY_ISA_VERSION
	.align		4
        /*0044*/ 	.byte	0x03, 0x5f
        /*0046*/ 	.short	0x0101


	//----- nvinfo : EIATTR_COOP_GROUP_MASK_REGIDS
	.align		4
        /*0048*/ 	.byte	0x04, 0x29
        /*004a*/ 	.short	(.L_1429 - .L_1428)


	//   ....[0]....
.L_1428:
        /*004c*/ 	.word	0x05000002


	//   ....[1]....
        /*0050*/ 	.word	0x05000002


	//   ....[2]....
        /*0054*/ 	.word	0x05000002


	//   ....[3]....
        /*0058*/ 	.word	0x05000002


	//   ....[4]....
        /*005c*/ 	.word	0x05000002


	//   ....[5]....
        /*0060*/ 	.word	0x05000002


	//   ....[6]....
        /*0064*/ 	.word	0x05000002


	//   ....[7]....
        /*0068*/ 	.word	0x05000002


	//   ....[8]....
        /*006c*/ 	.word	0x05000002


	//   ....[9]....
        /*0070*/ 	.word	0x05000002


	//----- nvinfo : EIATTR_COOP_GROUP_INSTR_OFFSETS
	.align		4
.L_1429:
        /*0074*/ 	.byte	0x04, 0x28
        /*0076*/ 	.short	(.L_1431 - .L_1430)


	//   ....[0]....
.L_1430:
        /*0078*/ 	.word	0x000001c0


	//   ....[1]....
        /*007c*/ 	.word	0x000001f0


	//   ....[2]....
        /*0080*/ 	.word	0x00000220


	//   ....[3]....
        /*0084*/ 	.word	0x00000230


	//   ....[4]....
        /*0088*/ 	.word	0x00000270


	//   ....[5]....
        /*008c*/ 	.word	0x00000290


	//   ....[6]....
        /*0090*/ 	.word	0x000002b0


	//   ....[7]....
        /*0094*/ 	.word	0x000002c0


	//   ....[8]....
        /*0098*/ 	.word	0x000002e0


	//   ....[9]....
        /*009c*/ 	.word	0x000002f0


	//----- nvinfo : EIATTR_VRC_CTA_INIT_COUNT
	.align		4
.L_1431:
        /*00a0*/ 	.byte	0x02, 0x4a
	.zero		1
	.zero		1


	//----- nvinfo : EIATTR_EXIT_INSTR_OFFSETS
	.align		4
        /*00a4*/ 	.byte	0x04, 0x1c
        /*00a6*/ 	.short	(.L_1433 - .L_1432)


	//   ....[0]....
.L_1432:
        /*00a8*/ 	.word	0x00000330


	//   ....[1]....
        /*00ac*/ 	.word	0x00000400


	//----- nvinfo : EIATTR_CRS_STACK_SIZE
	.align		4
.L_1433:
        /*00b0*/ 	.byte	0x04, 0x1e
        /*00b2*/ 	.short	(.L_1435 - .L_1434)
.L_1434:
        /*00b4*/ 	.word	0x00000000


	//----- nvinfo : EIATTR_CBANK_PARAM_SIZE
	.align		4
.L_1435:
        /*00b8*/ 	.byte	0x03, 0x19
        /*00ba*/ 	.short	0x0014


	//----- nvinfo : EIATTR_PARAM_CBANK
	.align		4
        /*00bc*/ 	.byte	0x04, 0x0a
        /*00be*/ 	.short	(.L_1437 - .L_1436)
	.align		4
.L_1436:
        /*00c0*/ 	.word	index@(.nv.constant0._Z7reduce7IdLj2ELb1EEvPKT_PS0_j)
        /*00c4*/ 	.short	0x0380
        /*00c6*/ 	.short	0x0014


	//----- nvinfo : EIATTR_SW_WAR
	.align		4
.L_1437:
        /*00c8*/ 	.byte	0x04, 0x36
        /*00ca*/ 	.short	(.L_1439 - .L_1438)
.L_1438:
        /*00cc*/ 	.word	0x00000008
.L_1439:


//--------------------- .nv.info._Z7reduce7IdLj4ELb1EEvPKT_PS0_j --------------------------
	.section	.nv.info._Z7reduce7IdLj4ELb1EEvPKT_PS0_j,"",@"SHT_CUDA_INFO"
	.sectionflags	@""
	.align	4


	//----- nvinfo : EIATTR_CUDA_API_VERSION
	.align		4
        /*0000*/ 	.byte	0x04, 0x37
        /*0002*/ 	.short	(.L_1441 - .L_1440)
.L_1440:
        /*0004*/ 	.word	0x00000082


	//----- nvinfo : EIATTR_KPARAM_INFO
	.align		4
.L_1441:
        /*0008*/ 	.byte	0x04, 0x17
        /*000a*/ 	.short	(.L_1443 - .L_1442)
.L_1442:
        /*000c*/ 	.word	0x00000000
        /*0010*/ 	.short	0x0002
        /*0012*/ 	.short	0x0010
        /*0014*/ 	.byte	0x00, 0xf0, 0x11, 0x00


	//----- nvinfo : EIATTR_KPARAM_INFO
	.align		4
.L_1443:
        /*0018*/ 	.byte	0x04, 0x17
        /*001a*/ 	.short	(.L_1445 - .L_1444)
.L_1444:
        /*001c*/ 	.word	0x00000000
        /*0020*/ 	.short	0x0001
        /*0022*/ 	.short	0x0008
        /*0024*/ 	.byte	0x00, 0xf5, 0x21, 0x00


	//----- nvinfo : EIATTR_KPARAM_INFO
	.align		4
.L_1445:
        /*0028*/ 	.byte	0x04, 0x17
        /*002a*/ 	.short	(.L_1447 - .L_1446)
.L_1446:
        /*002c*/ 	.word	0x00000000
        /*0030*/ 	.short	0x0000
        /*0032*/ 	.short	0x0000
        /*0034*/ 	.byte	0x00, 0xf5, 0x21, 0x00


	//----- nvinfo : EIATTR_SPARSE_MMA_MASK
	.align		4
.L_1447:
        /*0038*/ 	.byte	0x03, 0x50
        /*003a*/ 	.short	0x0000


	//----- nvinfo : EIATTR_MAXREG_COUNT
	.align		4
        /*003c*/ 	.byte	0x03, 0x1b
        /*003e*/ 	.short	0x00ff


	//----- nvinfo : EIATTR_NUM_BARRIERS
	.align		4
        /*0040*/ 	.byte	0x02, 0x4c
        /*0042*/ 	.byte	0x01
	.zero		1


	//----- nvinfo : EIATTR_MERCURY_ISA_VERSION
	.align		4
        /*0044*/ 	.byte	0x03, 0x5f
        /*0046*/ 	.short	0x0101


	//----- nvinfo : EIATTR_COOP_GROUP_MASK_REGIDS
	.align		4
        /*0048*/ 	.byte	0x04, 0x29
        /*004a*/ 	.short	(.L_1449 - .L_1448)


	//   ....[0]....
.L_1448:
        /*004c*/ 	.word	0x05000002


	//   ....[1]....
        /*0050*/ 	.word	0x05000002


	//   ....[2]....
        /*0054*/ 	.word	0x05000002


	//   ....[3]....
        /*0058*/ 	.word	0x05000002


	//   ....[4]....
        /*005c*/ 	.word	0x05000002


	//   ....[5]....
        /*0060*/ 	.word	0x05000002


	//   ....[6]....
        /*0064*/ 	.word	0x05000002


	//   ....[7]....
        /*0068*/ 	.word	0x05000002


	//   ....[8]....
        /*006c*/ 	.word	0x05000002


	//   ....[9]....
        /*0070*/ 	.word	0x05000002


	//----- nvinfo : EIATTR_COOP_GROUP_INSTR_OFFSETS
	.align		4
.L_1449:
        /*0074*/ 	.byte	0x04, 0x28
        /*0076*/ 	.short	(.L_1451 - .L_1450)


	//   ....[0]....
.L_1450:
        /*0078*/ 	.word	0x000001c0


	//   ....[1]....
        /*007c*/ 	.word	0x000001f0


	//   ....[2]....
        /*0080*/ 	.word	0x00000220


	//   ....[3]....
        /*0084*/ 	.word	0x00000230


	//   ....[4]....
        /*0088*/ 	.word	0x00000270


	//   ....[5]....
        /*008c*/ 	.word	0x00000290


	//   ....[6]....
        /*0090*/ 	.word	0x000002b0


	//   ....[7]....
        /*0094*/ 	.word	0x000002c0


	//   ....[8]....
        /*0098*/ 	.word	0x000002e0


	//   ....[9]....
        /*009c*/ 	.word	0x000002f0


	//----- nvinfo : EIATTR_VRC_CTA_INIT_COUNT
	.align		4
.L_1451:
        /*00a0*/ 	.byte	0x02, 0x4a
	.zero		1
	.zero		1


	//----- nvinfo : EIATTR_EXIT_INSTR_OFFSETS
	.align		4
        /*00a4*/ 	.byte	0x04, 0x1c
        /*00a6*/ 	.short	(.L_1453 - .L_1452)


	//   ....[0]....
.L_1452:
        /*00a8*/ 	.word	0x00000330


	//   ....[1]....
        /*00ac*/ 	.word	0x00000400


	//----- nvinfo : EIATTR_CRS_STACK_SIZE
	.align		4
.L_1453:
        /*00b0*/ 	.byte	0x04, 0x1e
        /*00b2*/ 	.short	(.L_1455 - .L_1454)
.L_1454:
        /*00b4*/ 	.word	0x00000000


	//----- nvinfo : EIATTR_CBANK_PARAM_SIZE
	.align		4
.L_1455:
        /*00b8*/ 	.byte	0x03, 0x19
        /*00ba*/ 	.short	0x0014


	//----- nvinfo : EIATTR_PARAM_CBANK
	.align		4
        /*00bc*/ 	.byte	0x04, 0x0a
        /*00be*/ 	.short	(.L_1457 - .L_1456)
	.align		4
.L_1456:
        /*00c0*/ 	.word	index@(.nv.constant0._Z7reduce7IdLj4ELb1EEvPKT_PS0_j)
        /*00c4*/ 	.short	0x0380
        /*00c6*/ 	.short	0x0014


	//----- nvinfo : EIATTR_SW_WAR
	.align		4
.L_1457:
        /*00c8*/ 	.byte	0x04, 0x36
        /*00ca*/ 	.short	(.L_1459 - .L_1458)
.L_1458:
        /*00cc*/ 	.word	0x00000008
.L_1459:


//--------------------- .nv.info._Z7reduce7IdLj8ELb1EEvPKT_PS0_j --------------------------
	.section	.nv.info._Z7reduce7IdLj8ELb1EEvPKT_PS0_j,"",@"SHT_CUDA_INFO"
	.sectionflags	@""
	.align	4


	//----- nvinfo : EIATTR_CUDA_API_VERSION
	.align		4
        /*0000*/ 	.byte	0x04, 0x37
        /*0002*/ 	.short	(.L_1461 - .L_1460)
.L_1460:
        /*0004*/ 	.word	0x00000082


	//----- nvinfo : EIATTR_KPARAM_INFO
	.align		4
.L_1461:
        /*0008*/ 	.byte	0x04, 0x17
        /*000a*/ 	.short	(.L_1463 - .L_1462)
.L_1462:
        /*000c*/ 	.word	0x00000000
        /*0010*/ 	.short	0x0002
        /*0012*/ 	.short	0x0010
        /*0014*/ 	.byte	0x00, 0xf0, 0x11, 0x00


	//----- nvinfo : EIATTR_KPARAM_INFO
	.align		4
.L_1463:
        /*0018*/ 	.byte	0x04, 0x17
        /*001a*/ 	.short	(.L_1465 - .L_1464)
.L_1464:
        /*001c*/ 	.word	0x00000000
        /*0020*/ 	.short	0x0001
        /*0022*/ 	.short	0x0008
        /*0024*/ 	.byte	0x00, 0xf5, 0x21, 0x00


	//----- nvinfo : EIATTR_KPARAM_INFO
	.align		4
.L_1465:
        /*0028*/ 	.byte	0x04, 0x17
        /*002a*/ 	.short	(.L_1467 - .L_1466)
.L_1466:
        /*002c*/ 	.word	0x00000000
        /*0030*/ 	.short	0x0000
        /*0032*/ 	.short	0x0000
        /*0034*/ 	.byte	0x00, 0xf5, 0x21, 0x00


	//----- nvinfo : EIATTR_SPARSE_MMA_MASK
	.align		4
.L_1467:
        /*0038*/ 	.byte	0x03, 0x50
        /*003a*/ 	.short	0x0000


	//----- nvinfo : EIATTR_MAXREG_COUNT
	.align		4
        /*003c*/ 	.byte	0x03, 0x1b
        /*003e*/ 	.short	0x00ff


	//----- nvinfo : EIATTR_NUM_BARRIERS
	.align		4
        /*0040*/ 	.byte	0x02, 0x4c
        /*0042*/ 	.byte	0x01
	.zero		1


	//----- nvinfo : EIATTR_MERCURY_ISA_VERSION
	.align		4
        /*0044*/ 	.byte	0x03, 0x5f
        /*0046*/ 	.short	0x0101


	//----- nvinfo : EIATTR_COOP_GROUP_MASK_REGIDS
	.align		4
        /*0048*/ 	.byte	0x04, 0x29
        /*004a*/ 	.short	(.L_1469 - .L_1468)


	//   ....[0]....
.L_1468:
        /*004c*/ 	.word	0x05000002


	//   ....[1]....
        /*0050*/ 	.word	0x05000002


	//   ....[2]....
        /*0054*/ 	.word	0x05000002


	//   ....[3]....
        /*0058*/ 	.word	0x05000002


	//   ....[4]....
        /*005c*/ 	.word	0x05000002


	//   ....[5]....
        /*0060*/ 	.word	0x05000002


	//   ....[6]....
        /*0064*/ 	.word	0x05000002


	//   ....[7]....
        /*0068*/ 	.word	0x05000002


	//   ....[8]....
        /*006c*/ 	.word	0x05000002


	//   ....[9]....
        /*0070*/ 	.word	0x05000002


	//----- nvinfo : EIATTR_COOP_GROUP_INSTR_OFFSETS
	.align		4
.L_1469:
        /*0074*/ 	.byte	0x04, 0x28
        /*0076*/ 	.short	(.L_1471 - .L_1470)


	//   ....[0]....
.L_1470:
        /*0078*/ 	.word	0x000001c0


	//   ....[1]....
        /*007c*/ 	.word	0x000001f0


	//   ....[2]....
        /*0080*/ 	.word	0x00000220


	//   ....[3]....
        /*0084*/ 	.word	0x00000230


	//   ....[4]....
        /*0088*/ 	.word	0x00000270


	//   ....[5]....
        /*008c*/ 	.word	0x00000290


	//   ....[6]....
        /*0090*/ 	.word	0x000002b0


	//   ....[7]....
        /*0094*/ 	.word	0x000002c0


	//   ....[8]....
        /*0098*/ 	.word	0x000002e0


	//   ....[9]....
        /*009c*/ 	.word	0x000002f0


	//----- nvinfo : EIATTR_VRC_CTA_INIT_COUNT
	.align		4
.L_1471:
        /*00a0*/ 	.byte	0x02, 0x4a
	.zero		1
	.zero		1


	//----- nvinfo : EIATTR_EXIT_INSTR_OFFSETS
	.align		4
        /*00a4*/ 	.byte	0x04, 0x1c
        /*00a6*/ 	.short	(.L_1473 - .L_1472)


	//   ....[0]....
.L_1472:
        /*00a8*/ 	.word	0x00000330


	//   ....[1]....
        /*00ac*/ 	.word	0x00000400


	//----- nvinfo : EIATTR_CRS_STACK_SIZE
	.align		4
.L_1473:
        /*00b0*/ 	.byte	0x04, 0x1e
        /*00b2*/ 	.short	(.L_1475 - .L_1474)
.L_1474:
        /*00b4*/ 	.word	0x00000000


	//----- nvinfo : EIATTR_CBANK_PARAM_SIZE
	.align		4
.L_1475:
        /*00b8*/ 	.byte	0x03, 0x19
        /*00ba*/ 	.short	0x0014


	//----- nvinfo : EIATTR_PARAM_CBANK
	.align		4
        /*00bc*/ 	.byte	0x04, 0x0a
        /*00be*/ 	.short	(.L_1477 - .L_1476)
	.align		4
.L_1476:
        /*00c0*/ 	.word	index@(.nv.constant0._Z7reduce7IdLj8ELb1EEvPKT_PS0_j)
        /*00c4*/ 	.short	0x0380
        /*00c6*/ 	.short	0x0014


	//----- nvinfo : EIATTR_SW_WAR
	.align		4
.L_1477:
        /*00c8*/ 	.byte	0x04, 0x36
        /*00ca*/ 	.short	(.L_1479 - .L_1478)
.L_1478:
        /*00cc*/ 	.word	0x00000008
.L_1479:


//--------------------- .nv.info._Z7reduce7IdLj16ELb1EEvPKT_PS0_j --------------------------
	.section	.nv.info._Z7reduce7IdLj16ELb1EEvPKT_PS0_j,"",@"SHT_CUDA_INFO"
	.sectionflags	@""
	.align	4


	//----- nvinfo : EIATTR_CUDA_API_VERSION
	.align		4
        /*0000*/ 	.byte	0x04, 0x37
        /*0002*/ 	.short	(.L_1481 - .L_1480)
.L_1480:
        /*0004*/ 	.word	0x00000082


	//----- nvinfo : EIATTR_KPARAM_INFO
	.align		4
.L_1481:
        /*0008*/ 	.byte	0x04, 0x17
        /*000a*/ 	.short	(.L_1483 - .L_1482)
.L_1482:
        /*000c*/ 	.word	0x00000000
        /*0010*/ 	.short	0x0002
        /*0012*/ 	.short	0x0010
        /*0014*/ 	.byte	0x00, 0xf0, 0x11, 0x00


	//----- nvinfo : EIATTR_KPARAM_INFO
	.align		4
.L_1483:
        /*0018*/ 	.byte	0x04, 0x17
        /*001a*/ 	.short	(.L_1485 - .L_1484)
.L_1484:
        /*001c*/ 	.word	0x00000000
        /*0020*/ 	.short	0x0001
        /*0022*/ 	.short	0x0008
        /*0024*/ 	.byte	0x00, 0xf5, 0x21, 0x00


	//----- nvinfo : EIATTR_KPARAM_INFO
	.align		4
.L_1485:
        /*0028*/ 	.byte	0x04, 0x17
        /*002a*/ 	.short	(.L_1487 - .L_1486)
.L_1486:
        /*002c*/ 	.word	0x00000000
        /*0030*/ 	.short	0x0000
        /*0032*/ 	.short	0x0000
        /*0034*/ 	.byte	0x00, 0xf5, 0x21, 0x00


	//----- nvinfo : EIATTR_SPARSE_MMA_MASK
	.align		4
.L_1487:
        /*0038*/ 	.byte	0x03, 0x50
        /*003a*/ 	.short	0x0000


	//----- nvinfo : EIATTR_MAXREG_COUNT
	.align		4
        /*003c*/ 	.byte	0x03, 0x1b
        /*003e*/ 	.short	0x00ff


	//----- nvinfo : EIATTR_NUM_BARRIERS
	.align		4
        /*0040*/ 	.byte	0x02, 0x4c
        /*0042*/ 	.byte	0x01
	.zero		1


	//----- nvinfo : EIATTR_MERCURY_ISA_VERSION
	.align		4
        /*0044*/ 	.byte	0x03, 0x5f
        /*0046*/ 	.short	0x0101


	//----- nvinfo : EIATTR_COOP_GROUP_MASK_REGIDS
	.align		4
        /*0048*/ 	.byte	0x04, 0x29
        /*004a*/ 	.short	(.L_1489 - .L_1488)


	//   ....[0]....
.L_1488:
        /*004c*/ 	.word	0x05000002


	//   ....[1]....
        /*0050*/ 	.word	0x05000002


	//   ....[2]....
        /*0054*/ 	.word	0x05000002


	//   ....[3]....
        /*0058*/ 	.word	0x05000002


	//   ....[4]....
        /*005c*/ 	.word	0x05000002


	//   ....[5]....
        /*0060*/ 	.word	0x05000002


	//   ....[6]....
        /*0064*/ 	.word	0x05000002


	//   ....[7]....
        /*0068*/ 	.word	0x05000002


	//   ....[8]....
        /*006c*/ 	.word	0x05000002


	//   ....[9]....
        /*0070*/ 	.word	0x05000002


	//----- nvinfo : EIATTR_COOP_GROUP_INSTR_OFFSETS
	.align		4
.L_1489:
        /*0074*/ 	.byte	0x04, 0x28
        /*0076*/ 	.short	(.L_1491 - .L_1490)


	//   ....[0]....
.L_1490:
        /*0078*/ 	.word	0x000001c0


	//   ....[1]....
        /*007c*/ 	.word	0x000001f0


	//   ....[2]....
        /*0080*/ 	.word	0x00000220


	//   ....[3]....
        /*0084*/ 	.word	0x00000230


	//   ....[4]....
        /*0088*/ 	.word	0x00000270


	//   ....[5]....
        /*008c*/ 	.word	0x00000290


	//   ....[6]....
        /*0090*/ 	.word	0x000002b0


	//   ....[7]....
        /*0094*/ 	.word	0x000002c0


	//   ....[8]....
        /*0098*/ 	.word	0x000002e0


	//   ....[9]....
        /*009c*/ 	.word	0x000002f0


	//----- nvinfo : EIATTR_VRC_CTA_INIT_COUNT
	.align		4
.L_1491:
        /*00a0*/ 	.byte	0x02, 0x4a
	.zero		1
	.zero		1


	//----- nvinfo : EIATTR_EXIT_INSTR_OFFSETS
	.align		4
        /*00a4*/ 	.byte	0x04, 0x1c
        /*00a6*/ 	.short	(.L_1493 - .L_1492)


	//   ....[0]....
.L_1492:
        /*00a8*/ 	.word	0x00000330


	//   ....[1]....
        /*00ac*/ 	.word	0x00000400


	//----- nvinfo : EIATTR_CRS_STACK_SIZE
	.align		4
.L_1493:
        /*00b0*/ 	.byte	0x04, 0x1e
        /*00b2*/ 	.short	(.L_1495 - .L_1494)
.L_1494:
        /*00b4*/ 	.word	0x00000000


	//----- nvinfo : EIATTR_CBANK_PARAM_SIZE
	.align		4
.L_1495:
        /*00b8*/ 	.byte	0x03, 0x19
        /*00ba*/ 	.short	0x0014


	//----- nvinfo : EIATTR_PARAM_CBANK
	.align		4
        /*00bc*/ 	.byte	0x04, 0x0a
        /*00be*/ 	.short	(.L_1497 - .L_1496)
	.align		4
.L_1496:
        /*00c0*/ 	.word	index@(.nv.constant0._Z7reduce7IdLj16ELb1EEvPKT_PS0_j)
        /*00c4*/ 	.short	0x0380
        /*00c6*/ 	.short	0x0014


	//----- nvinfo : EIATTR_SW_WAR
	.align		4
.L_1497:
        /*00c8*/ 	.byte	0x04, 0x36
        /*00ca*/ 	.short	(.L_1499 - .L_1498)
.L_1498:
        /*00cc*/ 	.word	0x00000008
.L_1499:


//--------------------- .nv.info._Z7reduce7IdLj32ELb1EEvPKT_PS0_j --------------------------
	.section	.nv.info._Z7reduce7IdLj32ELb1EEvPKT_PS0_j,"",@"SHT_CUDA_INFO"
	.sectionflags	@""
	.align	4


	//----- nvinfo : EIATTR_CUDA_API_VERSION
	.align		4
        /*0000*/ 	.byte	0x04, 0x37
        /*0002*/ 	.short	(.L_1501 - .L_1500)
.L_1500:
        /*0004*/ 	.word	0x00000082


	//----- nvinfo : EIATTR_KPARAM_INFO
	.align		4
.L_1501:
        /*0008*/ 	.byte	0x04, 0x17
        /*000a*/ 	.short	(.L_1503 - .L_1502)
.L_1502:
        /*000c*/ 	.word	0x00000000
        /*0010*/ 	.short	0x0002
        /*0012*/ 	.short	0x0010
        /*0014*/ 	.byte	0x00, 0xf0, 0x11, 0x00


	//----- nvinfo : EIATTR_KPARAM_INFO
	.align		4
.L_1503:
        /*0018*/ 	.byte	0x04, 0x17
        /*001a*/ 	.short	(.L_1505 - .L_1504)
.L_1504:
        /*001c*/ 	.word	0x00000000
        /*0020*/ 	.short	0x0001
        /*0022*/ 	.short	0x0008
        /*0024*/ 	.byte	0x00, 0xf5, 0x21, 0x00


	//----- nvinfo : EIATTR_KPARAM_INFO
	.align		4
.L_1505:
        /*0028*/ 	.byte	0x04, 0x17
        /*002a*/ 	.short	(.L_1507 - .L_1506)
.L_1506:
        /*002c*/ 	.word	0x00000000
        /*0030*/ 	.short	0x0000
        /*0032*/ 	.short	0x0000
        /*0034*/ 	.byte	0x00, 0xf5, 0x21, 0x00


	//----- nvinfo : EIATTR_SPARSE_MMA_MASK
	.align		4
.L_1507:
        /*0038*/ 	.byte	0x03, 0x50
        /*003a*/ 	.short	0x0000


	//----- nvinfo : EIATTR_MAXREG_COUNT
	.align		4
        /*003c*/ 	.byte	0x03, 0x1b
        /*003e*/ 	.short	0x00ff


	//----- nvinfo : EIATTR_NUM_BARRIERS
	.align		4
        /*0040*/ 	.byte	0x02, 0x4c
        /*0042*/ 	.byte	0x01
	.zero		1


	//----- nvinfo : EIATTR_MERCURY_ISA_VERSION
	.align		4
        /*0044*/ 	.byte	0x03, 0x5f
        /*0046*/ 	.short	0x0101


	//----- nvinfo : EIATTR_COOP_GROUP_MASK_REGIDS
	.align		4
        /*0048*/ 	.byte	0x04, 0x29
        /*004a*/ 	.short	(.L_1509 - .L_1508)


	//   ....[0]....
.L_1508:
        /*004c*/ 	.word	0xffffffff


	//   ....[1]....
        /*0050*/ 	.word	0xffffffff


	//   ....[2]....
        /*0054*/ 	.word	0xffffffff


	//   ....[3]....
        /*0058*/ 	.word	0xffffffff


	//   ....[4]....
        /*005c*/ 	.word	0xffffffff


	//   ....[5]....
        /*0060*/ 	.word	0xffffffff


	//   ....[6]....
        /*0064*/ 	.word	0xffffffff


	//   ....[7]....
        /*0068*/ 	.word	0xffffffff


	//   ....[8]....
        /*006c*/ 	.word	0xffffffff


	//   ....[9]....
        /*0070*/ 	.word	0xffffffff


	//----- nvinfo : EIATTR_COOP_GROUP_INSTR_OFFSETS
	.align		4
.L_1509:
        /*0074*/ 	.byte	0x04, 0x28
        /*0076*/ 	.short	(.L_1511 - .L_1510)


	//   ....[0]....
.L_1510:
        /*0078*/ 	.word	0x000001a0


	//   ....[1]....
        /*007c*/ 	.word	0x000001d0


	//   ....[2]....
        /*0080*/ 	.word	0x00000210


	//   ....[3]....
        /*0084*/ 	.word	0x00000220


	//   ....[4]....
        /*0088*/ 	.word	0x00000260


	//   ....[5]....
        /*008c*/ 	.word	0x00000270


	//   ....[6]....
        /*0090*/ 	.word	0x00000290


	//   ....[7]....
        /*0094*/ 	.word	0x000002a0


	//   ....[8]....
        /*0098*/ 	.word	0x000002c0


	//   ....[9]....
        /*009c*/ 	.word	0x000002d0


	//----- nvinfo : EIATTR_VRC_CTA_INIT_COUNT
	.align		4
.L_1511:
        /*00a0*/ 	.byte	0x02, 0x4a
	.zero		1
	.zero		1


	//----- nvinfo : EIATTR_EXIT_INSTR_OFFSETS
	.align		4
        /*00a4*/ 	.byte	0x04, 0x1c
        /*00a6*/ 	.short	(.L_1513 - .L_1512)


	//   ....[0]....
.L_1512:
        /*00a8*/ 	.word	0x00000310


	//   ....[1]....
        /*00ac*/ 	.word	0x000003e0


	//----- nvinfo : EIATTR_CRS_STACK_SIZE
	.align		4
.L_1513:
        /*00b0*/ 	.byte	0x04, 0x1e
        /*00b2*/ 	.short	(.L_1515 - .L_1514)
.L_1514:
        /*00b4*/ 	.word	0x00000000


	//----- nvinfo : EIATTR_CBANK_PARAM_SIZE
	.align		4
.L_1515:
        /*00b8*/ 	.byte	0x03, 0x19
        /*00ba*/ 	.short	0x0014


	//----- nvinfo : EIATTR_PARAM_CBANK
	.align		4
        /*00bc*/ 	.byte	0x04, 0x0a
        /*00be*/ 	.short	(.L_1517 - .L_1516)
	.align		4
.L_1516:
        /*00c0*/ 	.word	index@(.nv.constant0._Z7reduce7IdLj32ELb1EEvPKT_PS0_j)
        /*00c4*/ 	.short	0x0380
        /*00c6*/ 	.short	0x0014


	//----- nvinfo : EIATTR_SW_WAR
	.align		4
.L_1517:
        /*00c8*/ 	.byte	0x04, 0x36
        /*00ca*/ 	.short	(.L_1519 - .L_1518)
.L_1518:
        /*00cc*/ 	.word	0x00000008
.L_1519:


//--------------------- .nv.info._Z7reduce7IdLj64ELb1EEvPKT_PS0_j --------------------------
	.section	.nv.info._Z7reduce7IdLj64ELb1EEvPKT_PS0_j,"",@"SHT_CUDA_INFO"
	.sectionflags	@""
	.align	4


	//----- nvinfo : EIATTR_CUDA_API_VERSION
	.align		4
        /*0000*/ 	.byte	0x04, 0x37
        /*0002*/ 	.short	(.L_1521 - .L_1520)
.L_1520:
        /*0004*/ 	.word	0x00000082


	//----- nvinfo : EIATTR_KPARAM_INFO
	.align		4
.L_1521:
        /*0008*/ 	.byte	0x04, 0x17
        /*000a*/ 	.short	(.L_1523 - .L_1522)
.L_1522:
        /*000c*/ 	.word	0x00000000
        /*0010*/ 	.short	0x0002
        /*0012*/ 	.short	0x0010
        /*0014*/ 	.byte	0x00, 0xf0, 0x11, 0x00


	//----- nvinfo : EIATTR_KPARAM_INFO
	.align		4
.L_1523:
        /*0018*/ 	.byte	0x04, 0x17
        /*001a*/ 	.short	(.L_1525 - .L_1524)
.L_1524:
        /*001c*/ 	.word	0x00000000
        /*0020*/ 	.short	0x0001
        /*0022*/ 	.short	0x0008
        /*0024*/ 	.byte	0x00, 0xf5, 0x21, 0x00


	//----- nvinfo : EIATTR_KPARAM_INFO
	.align		4
.L_1525:
        /*0028*/ 	.byte	0x04, 0x17
        /*002a*/ 	.short	(.L_1527 - .L_1526)
.L_1526:
        /*002c*/ 	.word	0x00000000
        /*0030*/ 	.short	0x0000
        /*0032*/ 	.short	0x0000
        /*0034*/ 	.byte	0x00, 0xf5, 0x21, 0x00


	//----- nvinfo : EIATTR_SPARSE_MMA_MASK
	.align		4
.L_1527:
        /*0038*/ 	.byte	0x03, 0x50
        /*003a*/ 	.short	0x0000


	//----- nvinfo : EIATTR_MAXREG_COUNT
	.align		4
        /*003c*/ 	.byte	0x03, 0x1b
        /*003e*/ 	.short	0x00ff


	//----- nvinfo : EIATTR_NUM_BARRIERS
	.align		4
        /*0040*/ 	.byte	0x02, 0x4c
        /*0042*/ 	.byte	0x01
	.zero		1


	//----- nvinfo : EIATTR_MERCURY_ISA_VERSION
	.align		4
        /*0044*/ 	.byte	0x03, 0x5f
        /*0046*/ 	.short	0x0101


	//----- nvinfo : EIATTR_COOP_GROUP_MASK_REGIDS
	.align		4
        /*0048*/ 	.byte	0x04, 0x29
        /*004a*/ 	.short	(.L_1529 - .L_1528)


	//   ....[0]....
.L_1528:
        /*004c*/ 	.word	0xffffffff


	//   ....[1]....
        /*0050*/ 	.word	0xffffffff


	//   ....[2]....
        /*0054*/ 	.word	0xffffffff


	//   ....[3]....
        /*0058*/ 	.word	0xffffffff


	//   ....[4]....
        /*005c*/ 	.word	0xffffffff


	//   ....[5]....
        /*0060*/ 	.word	0xffffffff


	//   ....[6]....
        /*0064*/ 	.word	0xffffffff


	//   ....[7]....
        /*0068*/ 	.word	0xffffffff


	//   ....[8]....
        /*006c*/ 	.word	0xffffffff


	//   ....[9]....
        /*0070*/ 	.word	0xffffffff


	//   ....[10]....
        /*0074*/ 	.word	0xffffffff


	//   ....[11]....
        /*0078*/ 	.word	0x0500000f


	//   ....[12]....
        /*007c*/ 	.word	0x0500000f


	//   ....[13]....
        /*0080*/ 	.word	0x0500000f


	//   ....[14]....
        /*0084*/ 	.word	0x0500000f


	//   ....[15]....
        /*0088*/ 	.word	0x0500000f


	//   ....[16]....
        /*008c*/ 	.word	0x0500000f


	//   ....[17]....
        /*0090*/ 	.word	0x0500000f


	//   ....[18]....
        /*0094*/ 	.word	0x0500000f


	//   ....[19]....
        /*0098*/ 	.word	0x0500000f


	//   ....[20]....
        /*009c*/ 	.word	0x0500000f


	//----- nvinfo : EIATTR_COOP_GROUP_INSTR_OFFSETS
	.align		4
.L_1529:
        /*00a0*/ 	.byte	0x04, 0x28
        /*00a2*/ 	.short	(.L_1531 - .L_1530)


	//   ....[0]....
.L_1530:
        /*00a4*/ 	.word	0x000001a0


	//   ....[1]....
        /*00a8*/ 	.word	0x000001d0


	//   ....[2]....
        /*00ac*/ 	.word	0x00000220


	//   ....[3]....
        /*00b0*/ 	.word	0x00000230


	//   ....[4]....
        /*00b4*/ 	.word	0x00000260


	//   ....[5]....
        /*00b8*/ 	.word	0x00000280


	//   ....[6]....
        /*00bc*/ 	.word	0x00000290


	//   ....[7]....
        /*00c0*/ 	.word	0x000002b0


	//   ....[8]....
        /*00c4*/ 	.word	0x000002c0


	//   ....[9]....
        /*00c8*/ 	.word	0x000002e0


	//   ....[10]....
        /*00cc*/ 	.word	0x000002f0


	//   ....[11]....
        /*00d0*/ 	.word	0x000003a0


	//   ....[12]....
        /*00d4*/ 	.word	0x000003b0


	//   ....[13]....
        /*00d8*/ 	.word	0x000003d0


	//   ....[14]....
        /*00dc*/ 	.word	0x000003e0


	//   ....[15]....
        /*00e0*/ 	.word	0x00000400


	//   ....[16]....
        /*00e4*/ 	.word	0x00000410


	//   ....[17]....
        /*00e8*/ 	.word	0x00000430


	//   ....[18]....
        /*00ec*/ 	.word	0x00000440


	//   ....[19]....
        /*00f0*/ 	.word	0x00000460


	//   ....[20]....
        /*00f4*/ 	.word	0x00000470


	//----- nvinfo : EIATTR_VRC_CTA_INIT_COUNT
	.align		4
.L_1531:
        /*00f8*/ 	.byte	0x02, 0x4a
	.zero		1
	.zero		1


	//----- nvinfo : EIATTR_EXIT_INSTR_OFFSETS
	.align		4
        /*00fc*/ 	.byte	0x04, 0x1c
        /*00fe*/ 	.short	(.L_1533 - .L_1532)


	//   ....[0]....
.L_1532:
        /*0100*/ 	.word	0x00000330


	//   ....[1]....
        /*0104*/ 	.word	0x00000480


	//   ....[2]....
        /*0108*/ 	.word	0x000004d0


	//----- nvinfo : EIATTR_CRS_STACK_SIZE
	.align		4
.L_1533:
        /*010c*/ 	.byte	0x04, 0x1e
        /*010e*/ 	.short	(.L_1535 - .L_1534)
.L_1534:
        /*0110*/ 	.word	0x00000000


	//----- nvinfo : EIATTR_CBANK_PARAM_SIZE
	.align		4
.L_1535:
        /*0114*/ 	.byte	0x03, 0x19
        /*0116*/ 	.short	0x0014


	//----- nvinfo : EIATTR_PARAM_CBANK
	.align		4
        /*0118*/ 	.byte	0x04, 0x0a
        /*011a*/ 	.short	(.L_1537 - .L_1536)
	.align		4
.L_1536:
        /*011c*/ 	.word	index@(.nv.constant0._Z7reduce7IdLj64ELb1EEvPKT_PS0_j)
        /*0120*/ 	.short	0x0380
        /*0122*/ 	.short	0x0014


	//----- nvinfo : EIATTR_SW_WAR
	.align		4
.L_1537:
        /*0124*/ 	.byte	0x04, 0x36
        /*0126*/ 	.short	(.L_1539 - .L_1538)
.L_1538:
        /*0128*/ 	.word	0x00000008
.L_1539:


//--------------------- .nv.info._Z7reduce7IdLj128ELb1EEvPKT_PS0_j --------------------------
	.section	.nv.info._Z7reduce7IdLj128ELb1EEvPKT_PS0_j,"",@"SHT_CUDA_INFO"
	.sectionflags	@""
	.align	4


	//----- nvinfo : EIATTR_CUDA_API_VERSION
	.align		4
        /*0000*/ 	.byte	0x04, 0x37
        /*0002*/ 	.short	(.L_1541 - .L_1540)
.L_1540:
        /*0004*/ 	.word	0x00000082


	//----- nvinfo : EIATTR_KPARAM_INFO
	.align		4
.L_1541:
        /*0008*/ 	.byte	0x04, 0x17
        /*000a*/ 	.short	(.L_1543 - .L_1542)
.L_1542:
        /*000c*/ 	.word	0x00000000
        /*0010*/ 	.short	0x0002
        /*0012*/ 	.short	0x0010
        /*0014*/ 	.byte	0x00, 0xf0, 0x11, 0x00


	//----- nvinfo : EIATTR_KPARAM_INFO
	.align		4
.L_1543:
        /*0018*/ 	.byte	0x04, 0x17
        /*001a*/ 	.short	(.L_1545 - .L_1544)
.L_1544:
        /*001c*/ 	.word	0x00000000
        /*0020*/ 	.short	0x0001
        /*0022*/ 	.short	0x0008
        /*0024*/ 	.byte	0x00, 0xf5, 0x21, 0x00


	//----- nvinfo : EIATTR_KPARAM_INFO
	.align		4
.L_1545:
        /*0028*/ 	.byte	0x04, 0x17
        /*002a*/ 	.short	(.L_1547 - .L_1546)
.L_1546:
        /*002c*/ 	.word	0x00000000
        /*0030*/ 	.short	0x0000
        /*0032*/ 	.short	0x0000
        /*0034*/ 	.byte	0x00, 0xf5, 0x21, 0x00


	//----- nvinfo : EIATTR_SPARSE_MMA_MASK
	.align		4
.L_1547:
        /*0038*/ 	.byte	0x03, 0x50
        /*003a*/ 	.short	0x0000


	//----- nvinfo : EIATTR_MAXREG_COUNT
	.align		4
        /*003c*/ 	.byte	0x03, 0x1b
        /*003e*/ 	.short	0x00ff


	//----- nvinfo : EIATTR_NUM_BARRIERS
	.align		4
        /*0040*/ 	.byte	0x02, 0x4c
        /*0042*/ 	.byte	0x01
	.zero		1


	//----- nvinfo : EIATTR_MERCURY_ISA_VERSION
	.align		4
        /*0044*/ 	.byte	0x03, 0x5f
        /*0046*/ 	.short	0x0101


	//----- nvinfo : EIATTR_COOP_GROUP_MASK_REGIDS
	.align		4
        /*0048*/ 	.byte	0x04, 0x29
        /*004a*/ 	.short	(.L_1549 - .L_1548)


	//   ....[0]....
.L_1548:
        /*004c*/ 	.word	0xffffffff


	//   ....[1]....
        /*0050*/ 	.word	0xffffffff


	//   ....[2]....
        /*0054*/ 	.word	0xffffffff


	//   ....[3]....
        /*0058*/ 	.word	0xffffffff


	//   ....[4]....
        /*005c*/ 	.word	0xffffffff


	//   ....[5]....
        /*0060*/ 	.word	0xffffffff


	//   ....[6]....
        /*0064*/ 	.word	0xffffffff


	//   ....[7]....
        /*0068*/ 	.word	0xffffffff


	//   ....[8]....
        /*006c*/ 	.word	0xffffffff


	//   ....[9]....
        /*0070*/ 	.word	0xffffffff


	//   ....[10]....
        /*0074*/ 	.word	0xffffffff


	//   ....[11]....
        /*0078*/ 	.word	0x0500000f


	//   ....[12]....
        /*007c*/ 	.word	0x0500000f


	//   ....[13]....
        /*0080*/ 	.word	0x0500000f


	//   ....[14]....
        /*0084*/ 	.word	0x0500000f


	//   ....[15]....
        /*0088*/ 	.word	0x0500000f


	//   ....[16]....
        /*008c*/ 	.word	0x0500000f


	//   ....[17]....
        /*0090*/ 	.word	0x0500000f


	//   ....[18]....
        /*0094*/ 	.word	0x0500000f


	//   ....[19]....
        /*0098*/ 	.word	0x0500000f


	//   ....[20]....
        /*009c*/ 	.word	0x0500000f


	//----- nvinfo : EIATTR_COOP_GROUP_INSTR_OFFSETS
	.align		4
.L_1549:
        /*00a0*/ 	.byte	0x04, 0x28
        /*00a2*/ 	.short	(.L_1551 - .L_1550)


	//   ....[0]....
.L_1550:
        /*00a4*/ 	.word	0x000001a0


	//   ....[1]....
        /*00a8*/ 	.word	0x000001d0


	//   ....[2]....
        /*00ac*/ 	.word	0x00000220


	//   ....[3]....
        /*00b0*/ 	.word	0x00000230


	//   ....[4]....
        /*00b4*/ 	.word	0x00000260


	//   ....[5]....
        /*00b8*/ 	.word	0x00000280


	//   ....[6]....
        /*00bc*/ 	.word	0x00000290


	//   ....[7]....
        /*00c0*/ 	.word	0x000002b0


	//   ....[8]....
        /*00c4*/ 	.word	0x000002c0


	//   ....[9]....
        /*00c8*/ 	.word	0x000002e0


	//   ....[10]....
        /*00cc*/ 	.word	0x000002f0


	//   ....[11]....
        /*00d0*/ 	.word	0x000003a0


	//   ....[12]....
        /*00d4*/ 	.word	0x000003b0


	//   ....[13]....
        /*00d8*/ 	.word	0x000003d0


	//   ....[14]....
        /*00dc*/ 	.word	0x000003e0


	//   ....[15]....
        /*00e0*/ 	.word	0x00000400


	//   ....[16]....
        /*00e4*/ 	.word	0x00000410


	//   ....[17]....
        /*00e8*/ 	.word	0x00000430


	//   ....[18]....
        /*00ec*/ 	.word	0x00000440


	//   ....[19]....
        /*00f0*/ 	.word	0x00000460


	//   ....[20]....
        /*00f4*/ 	.word	0x00000470


	//----- nvinfo : EIATTR_VRC_CTA_INIT_COUNT
	.align		4
.L_1551:
        /*00f8*/ 	.byte	0x02, 0x4a
	.zero		1
	.zero		1


	//----- nvinfo : EIATTR_EXIT_INSTR_OFFSETS
	.align		4
        /*00fc*/ 	.byte	0x04, 0x1c
        /*00fe*/ 	.short	(.L_1553 - .L_1552)


	//   ....[0]....
.L_1552:
        /*0100*/ 	.word	0x00000330


	//   ....[1]....
        /*0104*/ 	.word	0x00000480


	//   ....[2]....
        /*0108*/ 	.word	0x000004d0


	//----- nvinfo : EIATTR_CRS_STACK_SIZE
	.align		4
.L_1553:
        /*010c*/ 	.byte	0x04, 0x1e
        /*010e*/ 	.short	(.L_1555 - .L_1554)
.L_1554:
        /*0110*/ 	.word	0x00000000


	//----- nvinfo : EIATTR_CBANK_PARAM_SIZE
	.align		4
.L_1555:
        /*0114*/ 	.byte	0x03, 0x19
        /*0116*/ 	.short	0x0014


	//----- nvinfo : EIATTR_PARAM_CBANK
	.align		4
        /*0118*/ 	.byte	0x04, 0x0a
        /*011a*/ 	.short	(.L_1557 - .L_1556)
	.align		4
.L_1556:
        /*011c*/ 	.word	index@(.nv.constant0._Z7reduce7IdLj128ELb1EEvPKT_PS0_j)
        /*0120*/ 	.short	0x0380
        /*0122*/ 	.short	0x0014


	//----- nvinfo : EIATTR_SW_WAR
	.align		4
.L_1557:
        /*0124*/ 	.byte	0x04, 0x36
        /*0126*/ 	.short	(.L_1559 - .L_1558)
.L_1558:
        /*0128*/ 	.word	0x00000008
.L_1559:


//--------------------- .nv.info._Z7reduce7IdLj256ELb1EEvPKT_PS0_j --------------------------
	.section	.nv.info._Z7reduce7IdLj256ELb1EEvPKT_PS0_j,"",@"SHT_CUDA_INFO"
	.sectionflags	@""
	.align	4


	//----- nvinfo : EIATTR_CUDA_API_VERSION
	.align		4
        /*0000*/ 	.byte	0x04, 0x37
        /*0002*/ 	.short	(.L_1561 - .L_1560)
.L_1560:
        /*0004*/ 	.word	0x00000082


	//----- nvinfo : EIATTR_KPARAM_INFO
	.align		4
.L_1561:
        /*0008*/ 	.byte	0x04, 0x17
        /*000a*/ 	.short	(.L_1563 - .L_1562)
.L_1562:
        /*000c*/ 	.word	0x00000000
        /*0010*/ 	.short	0x0002
        /*0012*/ 	.short	0x0010
        /*0014*/ 	.byte	0x00, 0xf0, 0x11, 0x00


	//----- nvinfo : EIATTR_KPARAM_INFO
	.align		4
.L_1563:
        /*0018*/ 	.byte	0x04, 0x17
        /*001a*/ 	.short	(.L_1565 - .L_1564)
.L_1564:
        /*001c*/ 	.word	0x00000000
        /*0020*/ 	.short	0x0001
        /*0022*/ 	.short	0x0008
        /*0024*/ 	.byte	0x00, 0xf5, 0x21, 0x00


	//----- nvinfo : EIATTR_KPARAM_INFO
	.align		4
.L_1565:
        /*0028*/ 	.byte	0x04, 0x17
        /*002a*/ 	.short	(.L_1567 - .L_1566)
.L_1566:
        /*002c*/ 	.word	0x00000000
        /*0030*/ 	.short	0x0000
        /*0032*/ 	.short	0x0000
        /*0034*/ 	.byte	0x00, 0xf5, 0x21, 0x00


	//----- nvinfo : EIATTR_SPARSE_MMA_MASK
	.align		4
.L_1567:
        /*0038*/ 	.byte	0x03, 0x50
        /*003a*/ 	.short	0x0000


	//----- nvinfo : EIATTR_MAXREG_COUNT
	.align		4
        /*003c*/ 	.byte	0x03, 0x1b
        /*003e*/ 	.short	0x00ff


	//----- nvinfo : EIATTR_NUM_BARRIERS
	.align		4
        /*0040*/ 	.byte	0x02, 0x4c
        /*0042*/ 	.byte	0x01
	.zero		1


	//----- nvinfo : EIATTR_MERCURY_ISA_VERSION
	.align		4
        /*0044*/ 	.byte	0x03, 0x5f
        /*0046*/ 	.short	0x0101


	//----- nvinfo : EIATTR_COOP_GROUP_MASK_REGIDS
	.align		4
        /*0048*/ 	.byte	0x04, 0x29
        /*004a*/ 	.short	(.L_1569 - .L_1568)


	//   ....[0]....
.L_1568:
        /*004c*/ 	.word	0xffffffff


	//   ....[1]....
        /*0050*/ 	.word	0xffffffff


	//   ....[2]....
        /*0054*/ 	.word	0xffffffff


	//   ....[3]....
        /*0058*/ 	.word	0xffffffff


	//   ....[4]....
        /*005c*/ 	.word	0xffffffff


	//   ....[5]....
        /*0060*/ 	.word	0xffffffff


	//   ....[6]....
        /*0064*/ 	.word	0xffffffff


	//   ....[7]....
        /*0068*/ 	.word	0xffffffff


	//   ....[8]....
        /*006c*/ 	.word	0xffffffff


	//   ....[9]....
        /*0070*/ 	.word	0xffffffff


	//   ....[10]....
        /*0074*/ 	.word	0xffffffff


	//   ....[11]....
        /*0078*/ 	.word	0x0500000f


	//   ....[12]....
        /*007c*/ 	.word	0x0500000f


	//   ....[13]....
        /*0080*/ 	.word	0x0500000f


	//   ....[14]....
        /*0084*/ 	.word	0x0500000f


	//   ....[15]....
        /*0088*/ 	.word	0x0500000f


	//   ....[16]....
        /*008c*/ 	.word	0x0500000f


	//   ....[17]....
        /*0090*/ 	.word	0x0500000f


	//   ....[18]....
        /*0094*/ 	.word	0x0500000f


	//   ....[19]....
        /*0098*/ 	.word	0x0500000f


	//   ....[20]....
        /*009c*/ 	.word	0x0500000f


	//----- nvinfo : EIATTR_COOP_GROUP_INSTR_OFFSETS
	.align		4
.L_1569:
        /*00a0*/ 	.byte	0x04, 0x28
        /*00a2*/ 	.short	(.L_1571 - .L_1570)


	//   ....[0]....
.L_1570:
        /*00a4*/ 	.word	0x000001a0


	//   ....[1]....
        /*00a8*/ 	.word	0x000001d0


	//   ....[2]....
        /*00ac*/ 	.word	0x00000220


	//   ....[3]....
        /*00b0*/ 	.word	0x00000230


	//   ....[4]....
        /*00b4*/ 	.word	0x00000260


	//   ....[5]....
        /*00b8*/ 	.word	0x00000280


	//   ....[6]....
        /*00bc*/ 	.word	0x00000290


	//   ....[7]....
        /*00c0*/ 	.word	0x000002b0


	//   ....[8]....
        /*00c4*/ 	.word	0x000002c0


	//   ....[9]....
        /*00c8*/ 	.word	0x000002e0


	//   ....[10]....
        /*00cc*/ 	.word	0x000002f0


	//   ....[11]....
        /*00d0*/ 	.word	0x000003a0


	//   ....[12]....
        /*00d4*/ 	.word	0x000003b0


	//   ....[13]....
        /*00d8*/ 	.word	0x000003d0


	//   ....[14]....
        /*00dc*/ 	.word	0x000003e0


	//   ....[15]....
        /*00e0*/ 	.word	0x00000400


	//   ....[16]....
        /*00e4*/ 	.word	0x00000410


	//   ....[17]....
        /*00e8*/ 	.word	0x00000430


	//   ....[18]....
        /*00ec*/ 	.word	0x00000440


	//   ....[19]....
        /*00f0*/ 	.word	0x00000460


	//   ....[20]....
        /*00f4*/ 	.word	0x00000470


	//----- nvinfo : EIATTR_VRC_CTA_INIT_COUNT
	.align		4
.L_1571:
        /*00f8*/ 	.byte	0x02, 0x4a
	.zero		1
	.zero		1


	//----- nvinfo : EIATTR_EXIT_INSTR_OFFSETS
	.align		4
        /*00fc*/ 	.byte	0x04, 0x1c
        /*00fe*/ 	.short	(.L_1573 - .L_1572)


	//   ....[0]....
.L_1572:
        /*0100*/ 	.word	0x00000330


	//   ....[1]....
        /*0104*/ 	.word	0x00000480


	//   ....[2]....
        /*0108*/ 	.word	0x000004d0


	//----- nvinfo : EIATTR_CRS_STACK_SIZE
	.align		4
.L_1573:
        /*010c*/ 	.byte	0x04, 0x1e
        /*010e*/ 	.short	(.L_1575 - .L_1574)
.L_1574:
        /*0110*/ 	.word	0x00000000


	//----- nvinfo : EIATTR_CBANK_PARAM_SIZE
	.align		4
.L_1575:
        /*0114*/ 	.byte	0x03, 0x19
        /*0116*/ 	.short	0x0014


	//----- nvinfo : EIATTR_PARAM_CBANK
	.align		4
        /*0118*/ 	.byte	0x04, 0x0a
        /*011a*/ 	.short	(.L_1577 - .L_1576)
	.align		4
.L_1576:
        /*011c*/ 	.word	index@(.nv.constant0._Z7reduce7IdLj256ELb1EEvPKT_PS0_j)
        /*0120*/ 	.short	0x0380
        /*0122*/ 	.short	0x0014


	//----- nvinfo : EIATTR_SW_WAR
	.align		4
.L_1577:
        /*0124*/ 	.byte	0x04, 0x36
        /*0126*/ 	.short	(.L_1579 - .L_1578)
.L_1578:
        /*0128*/ 	.word	0x00000008
.L_1579:


//--------------------- .nv.info._Z7reduce7IdLj512ELb1EEvPKT_PS0_j --------------------------
	.section	.nv.info._Z7reduce7IdLj512ELb1EEvPKT_PS0_j,"",@"SHT_CUDA_INFO"
	.sectionflags	@""
	.align	4


	//----- nvinfo : EIATTR_CUDA_API_VERSION
	.align		4
        /*0000*/ 	.byte	0x04, 0x37
        /*0002*/ 	.short	(.L_1581 - .L_1580)
.L_1580:
        /*0004*/ 	.word	0x00000082


	//----- nvinfo : EIATTR_KPARAM_INFO
	.align		4
.L_1581:
        /*0008*/ 	.byte	0x04, 0x17
        /*000a*/ 	.short	(.L_1583 - .L_1582)
.L_1582:
        /*000c*/ 	.word	0x00000000
        /*0010*/ 	.short	0x0002
        /*0012*/ 	.short	0x0010
        /*0014*/ 	.byte	0x00, 0xf0, 0x11, 0x00


	//----- nvinfo : EIATTR_KPARAM_INFO
	.align		4
.L_1583:
        /*0018*/ 	.byte	0x04, 0x17
        /*001a*/ 	.short	(.L_1585 - .L_1584)
.L_1584:
        /*001c*/ 	.word	0x00000000
        /*0020*/ 	.short	0x0001
        /*0022*/ 	.short	0x0008
        /*0024*/ 	.byte	0x00, 0xf5, 0x21, 0x00


	//----- nvinfo : EIATTR_KPARAM_INFO
	.align		4
.L_1585:
        /*0028*/ 	.byte	0x04, 0x17
        /*002a*/ 	.short	(.L_1587 - .L_1586)
.L_1586:
        /*002c*/ 	.word	0x00000000
        /*0030*/ 	.short	0x0000
        /*0032*/ 	.short	0x0000
        /*0034*/ 	.byte	0x00, 0xf5, 0x21, 0x00


	//----- nvinfo : EIATTR_SPARSE_MMA_MASK
	.align		4
.L_1587:
        /*0038*/ 	.byte	0x03, 0x50
        /*003a*/ 	.short	0x0000


	//----- nvinfo : EIATTR_MAXREG_COUNT
	.align		4
        /*003c*/ 	.byte	0x03, 0x1b
        /*003e*/ 	.short	0x00ff


	//----- nvinfo : EIATTR_NUM_BARRIERS
	.align		4
        /*0040*/ 	.byte	0x02, 0x4c
        /*0042*/ 	.byte	0x01
	.zero		1


	//----- nvinfo : EIATTR_MERCURY_ISA_VERSION
	.align		4
        /*0044*/ 	.byte	0x03, 0x5f
        /*0046*/ 	.short	0x0101


	//----- nvinfo : EIATTR_COOP_GROUP_MASK_REGIDS
	.align		4
        /*0048*/ 	.byte	0x04, 0x29
        /*004a*/ 	.short	(.L_1589 - .L_1588)


	//   ....[0]....
.L_1588:
        /*004c*/ 	.word	0xffffffff


	//   ....[1]....
        /*0050*/ 	.word	0xffffffff


	//   ....[2]....
        /*0054*/ 	.word	0xffffffff


	//   ....[3]....
        /*0058*/ 	.word	0xffffffff


	//   ....[4]....
        /*005c*/ 	.word	0xffffffff


	//   ....[5]....
        /*0060*/ 	.word	0xffffffff


	//   ....[6]....
        /*0064*/ 	.word	0xffffffff


	//   ....[7]....
        /*0068*/ 	.word	0xffffffff


	//   ....[8]....
        /*006c*/ 	.word	0xffffffff


	//   ....[9]....
        /*0070*/ 	.word	0xffffffff


	//   ....[10]....
        /*0074*/ 	.word	0xffffffff


	//   ....[11]....
        /*0078*/ 	.word	0x0500000f


	//   ....[12]....
        /*007c*/ 	.word	0x0500000f


	//   ....[13]....
        /*0080*/ 	.word	0x0500000f


	//   ....[14]....
        /*0084*/ 	.word	0x0500000f


	//   ....[15]....
        /*0088*/ 	.word	0x0500000f


	//   ....[16]....
        /*008c*/ 	.word	0x0500000f


	//   ....[17]....
        /*0090*/ 	.word	0x0500000f


	//   ....[18]....
        /*0094*/ 	.word	0x0500000f


	//   ....[19]....
        /*0098*/ 	.word	0x0500000f


	//   ....[20]....
        /*009c*/ 	.word	0x0500000f


	//----- nvinfo : EIATTR_COOP_GROUP_INSTR_OFFSETS
	.align		4
.L_1589:
        /*00a0*/ 	.byte	0x04, 0x28
        /*00a2*/ 	.short	(.L_1591 - .L_1590)


	//   ....[0]....
.L_1590:
        /*00a4*/ 	.word	0x000001b0


	//   ....[1]....
        /*00a8*/ 	.word	0x000001e0


	//   ....[2]....
        /*00ac*/ 	.word	0x00000220


	//   ....[3]....
        /*00b0*/ 	.word	0x00000240


	//   ....[4]....
        /*00b4*/ 	.word	0x00000250


	//   ....[5]....
        /*00b8*/ 	.word	0x00000290


	//   ....[6]....
        /*00bc*/ 	.word	0x000002a0


	//   ....[7]....
        /*00c0*/ 	.word	0x000002c0


	//   ....[8]....
        /*00c4*/ 	.word	0x000002d0


	//   ....[9]....
        /*00c8*/ 	.word	0x000002f0


	//   ....[10]....
        /*00cc*/ 	.word	0x00000300


	//   ....[11]....
        /*00d0*/ 	.word	0x000003b0


	//   ....[12]....
        /*00d4*/ 	.word	0x000003c0


	//   ....[13]....
        /*00d8*/ 	.word	0x000003e0


	//   ....[14]....
        /*00dc*/ 	.word	0x000003f0


	//   ....[15]....
        /*00e0*/ 	.word	0x00000410


	//   ....[16]....
        /*00e4*/ 	.word	0x00000420


	//   ....[17]....
        /*00e8*/ 	.word	0x00000440


	//   ....[18]....
        /*00ec*/ 	.word	0x00000450


	//   ....[19]....
        /*00f0*/ 	.word	0x00000470


	//   ....[20]....
        /*00f4*/ 	.word	0x00000480


	//----- nvinfo : EIATTR_VRC_CTA_INIT_COUNT
	.align		4
.L_1591:
        /*00f8*/ 	.byte	0x02, 0x4a
	.zero		1
	.zero		1


	//----- nvinfo : EIATTR_EXIT_INSTR_OFFSETS
	.align		4
        /*00fc*/ 	.byte	0x04, 0x1c
        /*00fe*/ 	.short	(.L_1593 - .L_1592)


	//   ....[0]....
.L_1592:
        /*0100*/ 	.word	0x00000340


	//   ....[1]....
        /*0104*/ 	.word	0x00000490


	//   ....[2]....
        /*0108*/ 	.word	0x000004e0


	//----- nvinfo : EIATTR_CRS_STACK_SIZE
	.align		4
.L_1593:
        /*010c*/ 	.byte	0x04, 0x1e
        /*010e*/ 	.short	(.L_1595 - .L_1594)
.L_1594:
        /*0110*/ 	.word	0x00000000


	//----- nvinfo : EIATTR_CBANK_PARAM_SIZE
	.align		4
.L_1595:
        /*0114*/ 	.byte	0x03, 0x19
        /*0116*/ 	.short	0x0014


	//----- nvinfo : EIATTR_PARAM_CBANK
	.align		4
        /*0118*/ 	.byte	0x04, 0x0a
        /*011a*/ 	.short	(.L_1597 - .L_1596)
	.align		4
.L_1596:
        /*011c*/ 	.word	index@(.nv.constant0._Z7reduce7IdLj512ELb1EEvPKT_PS0_j)
        /*0120*/ 	.short	0x0380
        /*0122*/ 	.short	0x0014


	//----- nvinfo : EIATTR_SW_WAR
	.align		4
.L_1597:
        /*0124*/ 	.byte	0x04, 0x36
        /*0126*/ 	.short	(.L_1599 - .L_1598)
.L_1598:
        /*0128*/ 	.word	0x00000008
.L_1599:


//--------------------- .nv.info._Z7reduce6IdLj1ELb0EEvPT_S1_j --------------------------
	.section	.nv.info._Z7reduce6IdLj1ELb0EEvPT_S1_j,"",@"SHT_CUDA_INFO"
	.sectionflags	@""
	.align	4


	//----- nvinfo : EIATTR_CUDA_API_VERSION
	.align		4
        /*0000*/ 	.byte	0x04, 0x37
        /*0002*/ 	.short	(.L_1601 - .L_1600)
.L_1600:
        /*0004*/ 	.word	0x00000082


	//----- nvinfo : EIATTR_KPARAM_INFO
	.align		4
.L_1601:
        /*0008*/ 	.byte	0x04, 0x17
        /*000a*/ 	.short	(.L_1603 - .L_1602)
.L_1602:
        /*000c*/ 	.word	0x00000000
        /*0010*/ 	.short	0x0002
        /*0012*/ 	.short	0x0010
        /*0014*/ 	.byte	0x00, 0xf0, 0x11, 0x00


	//----- nvinfo : EIATTR_KPARAM_INFO
	.align		4
.L_1603:
        /*0018*/ 	.byte	0x04, 0x17
        /*001a*/ 	.short	(.L_1605 - .L_1604)
.L_1604:
        /*001c*/ 	.word	0x00000000
        /*0020*/ 	.short	0x0001
        /*0022*/ 	.short	0x0008
        /*0024*/ 	.byte	0x00, 0xf5, 0x21, 0x00


	//----- nvinfo : EIATTR_KPARAM_INFO
	.align		4
.L_1605:
        /*0028*/ 	.byte	0x04, 0x17
        /*002a*/ 	.short	(.L_1607 - .L_1606)
.L_1606:
        /*002c*/ 	.word	0x00000000
        /*0030*/ 	.short	0x0000
        /*0032*/ 	.short	0x0000
        /*0034*/ 	.byte	0x00, 0xf5, 0x21, 0x00


	//----- nvinfo : EIATTR_SPARSE_MMA_MASK
	.align		4
.L_1607:
        /*0038*/ 	.byte	0x03, 0x50
        /*003a*/ 	.short	0x0000


	//----- nvinfo : EIATTR_MAXREG_COUNT
	.align		4
        /*003c*/ 	.byte	0x03, 0x1b
        /*003e*/ 	.short	0x00ff


	//----- nvinfo : EIATTR_NUM_BARRIERS
	.align		4
        /*0040*/ 	.byte	0x02, 0x4c
        /*0042*/ 	.byte	0x01
	.zero		1


	//----- nvinfo : EIATTR_MERCURY_ISA_VERSION
	.align		4
        /*0044*/ 	.byte	0x03, 0x5f
        /*0046*/ 	.short	0x0101


	//----- nvinfo : EIATTR_COOP_GROUP_MASK_REGIDS
	.align		4
        /*0048*/ 	.byte	0x04, 0x29
        /*004a*/ 	.short	(.L_1609 - .L_1608)


	//   ....[0]....
.L_1608:
        /*004c*/ 	.word	0xffffffff


	//   ....[1]....
        /*0050*/ 	.word	0xffffffff


	//   ....[2]....
        /*0054*/ 	.word	0xffffffff


	//   ....[3]....
        /*0058*/ 	.word	0xffffffff


	//   ....[4]....
        /*005c*/ 	.word	0xffffffff


	//   ....[5]....
        /*0060*/ 	.word	0xffffffff


	//   ....[6]....
        /*0064*/ 	.word	0xffffffff


	//   ....[7]....
        /*0068*/ 	.word	0xffffffff


	//   ....[8]....
        /*006c*/ 	.word	0xffffffff


	//   ....[9]....
        /*0070*/ 	.word	0xffffffff


	//   ....[10]....
        /*0074*/ 	.word	0xffffffff


	//   ....[11]....
        /*0078*/ 	.word	0xffffffff


	//   ....[12]....
        /*007c*/ 	.word	0xffffffff


	//   ....[13]....
        /*0080*/ 	.word	0xffffffff


	//   ....[14]....
        /*0084*/ 	.word	0x0500000c


	//   ....[15]....
        /*0088*/ 	.word	0x0500000c


	//   ....[16]....
        /*008c*/ 	.word	0x0500000c


	//   ....[17]....
        /*0090*/ 	.word	0x0500000c


	//   ....[18]....
        /*0094*/ 	.word	0x0500000c


	//   ....[19]....
        /*0098*/ 	.word	0x0500000c


	//   ....[20]....
        /*009c*/ 	.word	0x0500000c


	//   ....[21]....
        /*00a0*/ 	.word	0x0500000c


	//   ....[22]....
        /*00a4*/ 	.word	0x0500000c


	//   ....[23]....
        /*00a8*/ 	.word	0x0500000c


	//----- nvinfo : EIATTR_COOP_GROUP_INSTR_OFFSETS
	.align		4
.L_1609:
        /*00ac*/ 	.byte	0x04, 0x28
        /*00ae*/ 	.short	(.L_1611 - .L_1610)


	//   ....[0]....
.L_1610:
        /*00b0*/ 	.word	0x00000210


	//   ....[1]....
        /*00b4*/ 	.word	0x00000220


	//   ....[2]....
        /*00b8*/ 	.word	0x00000230


	//   ....[3]....
        /*00bc*/ 	.word	0x00000240


	//   ....[4]....
        /*00c0*/ 	.word	0x00000290


	//   ....[5]....
        /*00c4*/ 	.word	0x000002a0


	//   ....[6]....
        /*00c8*/ 	.word	0x000002c0


	//   ....[7]....
        /*00cc*/ 	.word	0x000002d0


	//   ....[8]....
        /*00d0*/ 	.word	0x00000310


	//   ....[9]....
        /*00d4*/ 	.word	0x00000320


	//   ....[10]....
        /*00d8*/ 	.word	0x00000360


	//   ....[11]....
        /*00dc*/ 	.word	0x00000370


	//   ....[12]....
        /*00e0*/ 	.word	0x00000390


	//   ....[13]....
        /*00e4*/ 	.word	0x000003a0


	//   ....[14]....
        /*00e8*/ 	.word	0x00000480


	//   ....[15]....
        /*00ec*/ 	.word	0x000004d0


	//   ....[16]....
        /*00f0*/ 	.word	0x00000540


	//   ....[17]....
        /*00f4*/ 	.word	0x00000590


	//   ....[18]....
        /*00f8*/ 	.word	0x00000600


	//   ....[19]....
        /*00fc*/ 	.word	0x00000650


	//   ....[20]....
        /*0100*/ 	.word	0x000006c0


	//   ....[21]....
        /*0104*/ 	.word	0x00000710


	//   ....[22]....
        /*0108*/ 	.word	0x00000780


	//   ....[23]....
        /*010c*/ 	.word	0x000007d0


	//----- nvinfo : EIATTR_VRC_CTA_INIT_COUNT
	.align		4
.L_1611:
        /*0110*/ 	.byte	0x02, 0x4a
	.zero		1
	.zero		1


	//----- nvinfo : EIATTR_EXIT_INSTR_OFFSETS
	.align		4
        /*0114*/ 	.byte	0x04, 0x1c
        /*0116*/ 	.short	(.L_1613 - .L_1612)


	//   ....[0]....
.L_1612:
        /*0118*/ 	.word	0x000003e0


	//   ....[1]....
        /*011c*/ 	.word	0x00000420


	//----- nvinfo : EIATTR_CRS_STACK_SIZE
	.align		4
.L_1613:
        /*0120*/ 	.byte	0x04, 0x1e
        /*0122*/ 	.short	(.L_1615 - .L_1614)
.L_1614:
        /*0124*/ 	.word	0x00000000


	//----- nvinfo : EIATTR_CBANK_PARAM_SIZE
	.align		4
.L_1615:
        /*0128*/ 	.byte	0x03, 0x19
        /*012a*/ 	.short	0x0014


	//----- nvinfo : EIATTR_PARAM_CBANK
	.align		4
        /*012c*/ 	.byte	0x04, 0x0a
        /*012e*/ 	.short	(.L_1617 - .L_1616)
	.align		4
.L_1616:
        /*0130*/ 	.word	index@(.nv.constant0._Z7reduce6IdLj1ELb0EEvPT_S1_j)
        /*0134*/ 	.short	0x0380
        /*0136*/ 	.short	0x0014


	//----- nvinfo : EIATTR_SW_WAR
	.align		4
.L_1617:
        /*0138*/ 	.byte	0x04, 0x36
        /*013a*/ 	.short	(.L_1619 - .L_1618)
.L_1618:
        /*013c*/ 	.word	0x00000008
.L_1619:


//--------------------- .nv.info._Z7reduce6IdLj2ELb0EEvPT_S1_j --------------------------
	.section	.nv.info._Z7reduce6IdLj2ELb0EEvPT_S1_j,"",@"SHT_CUDA_INFO"
	.sectionflags	@""
	.align	4


	//----- nvinfo : EIATTR_CUDA_API_VERSION
	.align		4
        /*0000*/ 	.byte	0x04, 0x37
        /*0002*/ 	.short	(.L_1621 - .L_1620)
.L_1620:
        /*0004*/ 	.word	0x00000082


	//----- nvinfo : EIATTR_KPARAM_INFO
	.align		4
.L_1621:
        /*0008*/ 	.byte	0x04, 0x17
        /*000a*/ 	.short	(.L_1623 - .L_1622)
.L_1622:
        /*000c*/ 	.word	0x00000000
        /*0010*/ 	.short	0x0002
        /*0012*/ 	.short	0x0010
        /*0014*/ 	.byte	0x00, 0xf0, 0x11, 0x00


	//----- nvinfo : EIATTR_KPARAM_INFO
	.align		4
.L_1623:
        /*0018*/ 	.byte	0x04, 0x17
        /*001a*/ 	.short	(.L_1625 - .L_1624)
.L_1624:
        /*001c*/ 	.word	0x00000000
        /*0020*/ 	.short	0x0001
        /*0022*/ 	.short	0x0008
        /*0024*/ 	.byte	0x00, 0xf5, 0x21, 0x00


	//----- nvinfo : EIATTR_KPARAM_INFO
	.align		4
.L_1625:
        /*0028*/ 	.byte	0x04, 0x17
        /*002a*/ 	.short	(.L_1627 - .L_1626)
.L_1626:
        /*002c*/ 	.word	0x00000000
        /*0030*/ 	.short	0x0000
        /*0032*/ 	.short	0x0000
        /*0034*/ 	.byte	0x00, 0xf5, 0x21, 0x00


	//----- nvinfo : EIATTR_SPARSE_MMA_MASK
	.align		4
.L_1627:
        /*0038*/ 	.byte	0x03, 0x50
        /*003a*/ 	.short	0x0000


	//----- nvinfo : EIATTR_MAXREG_COUNT
	.align		4
        /*003c*/ 	.byte	0x03, 0x1b
        /*003e*/ 	.short	0x00ff


	//----- nvinfo : EIATTR_NUM_BARRIERS
	.align		4
        /*0040*/ 	.byte	0x02, 0x4c
        /*0042*/ 	.byte	0x01
	.zero		1


	//----- nvinfo : EIATTR_MERCURY_ISA_VERSION
	.align		4
        /*0044*/ 	.byte	0x03, 0x5f
        /*0046*/ 	.short	0x0101


	//----- nvinfo : EIATTR_COOP_GROUP_MASK_REGIDS
	.align		4
        /*0048*/ 	.byte	0x04, 0x29
        /*004a*/ 	.short	(.L_1629 - .L_1628)


	//   ....[0]....
.L_1628:
        /*004c*/ 	.word	0xffffffff


	//   ....[1]....
        /*0050*/ 	.word	0xffffffff


	//   ....[2]....
        /*0054*/ 	.word	0xffffffff


	//   ....[3]....
        /*0058*/ 	.word	0xffffffff


	//   ....[4]....
        /*005c*/ 	.word	0xffffffff


	//   ....[5]....
        /*0060*/ 	.word	0xffffffff


	//   ....[6]....
        /*0064*/ 	.word	0xffffffff


	//   ....[7]....
        /*0068*/ 	.word	0xffffffff


	//   ....[8]....
        /*006c*/ 	.word	0xffffffff


	//   ....[9]....
        /*0070*/ 	.word	0xffffffff


	//   ....[10]....
        /*0074*/ 	.word	0xffffffff


	//   ....[11]....
        /*0078*/ 	.word	0xffffffff


	//   ....[12]....
        /*007c*/ 	.word	0xffffffff


	//   ....[13]....
        /*0080*/ 	.word	0xffffffff


	//   ....[14]....
        /*0084*/ 	.word	0x0500000c


	//   ....[15]....
        /*0088*/ 	.word	0x0500000c


	//   ....[16]....
        /*008c*/ 	.word	0x0500000c


	//   ....[17]....
        /*0090*/ 	.word	0x0500000c


	//   ....[18]....
        /*0094*/ 	.word	0x0500000c


	//   ....[19]....
        /*0098*/ 	.word	0x0500000c


	//   ....[20]....
        /*009c*/ 	.word	0x0500000c


	//   ....[21]....
        /*00a0*/ 	.word	0x0500000c


	//   ....[22]....
        /*00a4*/ 	.word	0x0500000c


	//   ....[23]....
        /*00a8*/ 	.word	0x0500000c


	//----- nvinfo : EIATTR_COOP_GROUP_INSTR_OFFSETS
	.align		4
.L_1629:
        /*00ac*/ 	.byte	0x04, 0x28
        /*00ae*/ 	.short	(.L_1631 - .L_1630)


	//   ....[0]....
.L_1630:
        /*00b0*/ 	.word	0x00000210


	//   ....[1]....
        /*00b4*/ 	.word	0x00000220


	//   ....[2]....
        /*00b8*/ 	.word	0x00000230


	//   ....[3]....
        /*00bc*/ 	.word	0x00000240


	//   ....[4]....
        /*00c0*/ 	.word	0x00000290


	//   ....[5]....
        /*00c4*/ 	.word	0x000002a0


	//   ....[6]....
        /*00c8*/ 	.word	0x000002c0


	//   ....[7]....
        /*00cc*/ 	.word	0x000002d0


	//   ....[8]....
        /*00d0*/ 	.word	0x00000310


	//   ....[9]....
        /*00d4*/ 	.word	0x00000320


	//   ....[10]....
        /*00d8*/ 	.word	0x00000360


	//   ....[11]....
        /*00dc*/ 	.word	0x00000370


	//   ....[12]....
        /*00e0*/ 	.word	0x00000390


	//   ....[13]....
        /*00e4*/ 	.word	0x000003a0


	//   ....[14]....
        /*00e8*/ 	.word	0x00000480


	//   ....[15]....
        /*00ec*/ 	.word	0x000004d0


	//   ....[16]....
        /*00f0*/ 	.word	0x00000540


	//   ....[17]....
        /*00f4*/ 	.word	0x00000590


	//   ....[18]....
        /*00f8*/ 	.word	0x00000600


	//   ....[19]....
        /*00fc*/ 	.word	0x00000650


	//   ....[20]....
        /*0100*/ 	.word	0x000006c0


	//   ....[21]....
        /*0104*/ 	.word	0x00000710


	//   ....[22]....
        /*0108*/ 	.word	0x00000780


	//   ....[23]....
        /*010c*/ 	.word	0x000007d0


	//----- nvinfo : EIATTR_VRC_CTA_INIT_COUNT
	.align		4
.L_1631:
        /*0110*/ 	.byte	0x02, 0x4a
	.zero		1
	.zero		1


	//----- nvinfo : EIATTR_EXIT_INSTR_OFFSETS
	.align		4
        /*0114*/ 	.byte	0x04, 0x1c
        /*0116*/ 	.short	(.L_1633 - .L_1632)


	//   ....[0]....
.L_1632:
        /*0118*/ 	.word	0x000003e0


	//   ....[1]....
        /*011c*/ 	.word	0x00000420


	//----- nvinfo : EIATTR_CRS_STACK_SIZE
	.align		4
.L_1633:
        /*0120*/ 	.byte	0x04, 0x1e
        /*0122*/ 	.short	(.L_1635 - .L_1634)
.L_1634:
        /*0124*/ 	.word	0x00000000


	//----- nvinfo : EIATTR_CBANK_PARAM_SIZE
	.align		4
.L_1635:
        /*0128*/ 	.byte	0x03, 0x19
        /*012a*/ 	.short	0x0014


	//----- nvinfo : EIATTR_PARAM_CBANK
	.align		4
        /*012c*/ 	.byte	0x04, 0x0a
        /*012e*/ 	.short	(.L_1637 - .L_1636)
	.align		4
.L_1636:
        /*0130*/ 	.word	index@(.nv.constant0._Z7reduce6IdLj2ELb0EEvPT_S1_j)
        /*0134*/ 	.short	0x0380
        /*0136*/ 	.short	0x0014


	//----- nvinfo : EIATTR_SW_WAR
	.align		4
.L_1637:
        /*0138*/ 	.byte	0x04, 0x36
        /*013a*/ 	.short	(.L_1639 - .L_1638)
.L_1638:
        /*013c*/ 	.word	0x00000008
.L_1639:


//--------------------- .nv.info._Z7reduce6IdLj4ELb0EEvPT_S1_j --------------------------
	.section	.nv.info._Z7reduce6IdLj4ELb0EEvPT_S1_j,"",@"SHT_CUDA_INFO"
	.sectionflags	@""
	.align	4


	//----- nvinfo : EIATTR_CUDA_API_VERSION
	.align		4
        /*0000*/ 	.byte	0x04, 0x37
        /*0002*/ 	.short	(.L_1641 - .L_1640)
.L_1640:
        /*0004*/ 	.word	0x00000082


	//----- nvinfo : EIATTR_KPARAM_INFO
	.align		4
.L_1641:
        /*0008*/ 	.byte	0x04, 0x17
        /*000a*/ 	.short	(.L_1643 - .L_1642)
.L_1642:
        /*000c*/ 	.word	0x00000000
        /*0010*/ 	.short	0x0002
        /*0012*/ 	.short	0x0010
        /*0014*/ 	.byte	0x00, 0xf0, 0x11, 0x00


	//----- nvinfo : EIATTR_KPARAM_INFO
	.align		4
.L_1643:
        /*0018*/ 	.byte	0x04, 0x17
        /*001a*/ 	.short	(.L_1645 - .L_1644)
.L_1644:
        /*001c*/ 	.word	0x00000000
        /*0020*/ 	.short	0x0001
        /*0022*/ 	.short	0x0008
        /*0024*/ 	.byte	0x00, 0xf5, 0x21, 0x00


	//----- nvinfo : EIATTR_KPARAM_INFO
	.align		4
.L_1645:
        /*0028*/ 	.byte	0x04, 0x17
        /*002a*/ 	.short	(.L_1647 - .L_1646)
.L_1646:
        /*002c*/ 	.word	0x00000000
        /*0030*/ 	.short	0x0000
        /*0032*/ 	.short	0x0000
        /*0034*/ 	.byte	0x00, 0xf5, 0x21, 0x00


	//----- nvinfo : EIATTR_SPARSE_MMA_MASK
	.align		4
.L_1647:
        /*0038*/ 	.byte	0x03, 0x50
        /*003a*/ 	.short	0x0000


	//----- nvinfo : EIATTR_MAXREG_COUNT
	.align		4
        /*003c*/ 	.byte	0x03, 0x1b
        /*003e*/ 	.short	0x00ff


	//----- nvinfo : EIATTR_NUM_BARRIERS
	.align		4
        /*0040*/ 	.byte	0x02, 0x4c
        /*0042*/ 	.byte	0x01
	.zero		1


	//----- nvinfo : EIATTR_MERCURY_ISA_VERSION
	.align		4
        /*0044*/ 	.byte	0x03, 0x5f
        /*0046*/ 	.short	0x0101


	//----- nvinfo : EIATTR_COOP_GROUP_MASK_REGIDS
	.align		4
        /*0048*/ 	.byte	0x04, 0x29
        /*004a*/ 	.short	(.L_1649 - .L_1648)


	//   ....[0]....
.L_1648:
        /*004c*/ 	.word	0xffffffff


	//   ....[1]....
        /*0050*/ 	.word	0xffffffff


	//   ....[2]....
        /*0054*/ 	.word	0xffffffff


	//   ....[3]....
        /*0058*/ 	.word	0xffffffff


	//   ....[4]....
        /*005c*/ 	.word	0xffffffff


	//   ....[5]....
        /*0060*/ 	.word	0xffffffff


	//   ....[6]....
        /*0064*/ 	.word	0xffffffff


	//   ....[7]....
        /*0068*/ 	.word	0xffffffff


	//   ....[8]....
        /*006c*/ 	.word	0xffffffff


	//   ....[9]....
        /*0070*/ 	.word	0xffffffff


	//   ....[10]....
        /*0074*/ 	.word	0xffffffff


	//   ....[11]....
        /*0078*/ 	.word	0xffffffff


	//   ....[12]....
        /*007c*/ 	.word	0xffffffff


	//   ....[13]....
        /*0080*/ 	.word	0xffffffff


	//   ....[14]....
        /*0084*/ 	.word	0x0500000c


	//   ....[15]....
        /*0088*/ 	.word	0x0500000c


	//   ....[16]....
        /*008c*/ 	.word	0x0500000c


	//   ....[17]....
        /*0090*/ 	.word	0x0500000c


	//   ....[18]....
        /*0094*/ 	.word	0x0500000c


	//   ....[19]....
        /*0098*/ 	.word	0x0500000c


	//   ....[20]....
        /*009c*/ 	.word	0x0500000c


	//   ....[21]....
        /*00a0*/ 	.word	0x0500000c


	//   ....[22]....
        /*00a4*/ 	.word	0x0500000c


	//   ....[23]....
        /*00a8*/ 	.word	0x0500000c


	//----- nvinfo : EIATTR_COOP_GROUP_INSTR_OFFSETS
	.align		4
.L_1649:
        /*00ac*/ 	.byte	0x04, 0x28
        /*00ae*/ 	.short	(.L_1651 - .L_1650)


	//   ....[0]....
.L_1650:
        /*00b0*/ 	.word	0x00000210


	//   ....[1]....
        /*00b4*/ 	.word	0x00000220


	//   ....[2]....
        /*00b8*/ 	.word	0x00000230


	//   ....[3]....
        /*00bc*/ 	.word	0x00000240


	//   ....[4]....
        /*00c0*/ 	.word	0x00000290


	//   ....[5]....
        /*00c4*/ 	.word	0x000002a0


	//   ....[6]....
        /*00c8*/ 	.word	0x000002c0


	//   ....[7]....
        /*00cc*/ 	.word	0x000002d0


	//   ....[8]....
        /*00d0*/ 	.word	0x00000310


	//   ....[9]....
        /*00d4*/ 	.word	0x00000320


	//   ....[10]....
        /*00d8*/ 	.word	0x00000360


	//   ....[11]....
        /*00dc*/ 	.word	0x00000370


	//   ....[12]....
        /*00e0*/ 	.word	0x00000390


	//   ....[13]....
        /*00e4*/ 	.word	0x000003a0


	//   ....[14]....
        /*00e8*/ 	.word	0x00000480


	//   ....[15]....
        /*00ec*/ 	.word	0x000004d0


	//   ....[16]....
        /*00f0*/ 	.word	0x00000540


	//   ....[17]....
        /*00f4*/ 	.word	0x00000590


	//   ....[18]....
        /*00f8*/ 	.word	0x00000600


	//   ....[19]....
        /*00fc*/ 	.word	0x00000650


	//   ....[20]....
        /*0100*/ 	.word	0x000006c0


	//   ....[21]....
        /*0104*/ 	.word	0x00000710


	//   ....[22]....
        /*0108*/ 	.word	0x00000780


	//   ....[23]....
        /*010c*/ 	.word	0x000007d0


	//----- nvinfo : EIATTR_VRC_CTA_INIT_COUNT
	.align		4
.L_1651:
        /*0110*/ 	.byte	0x02, 0x4a
	.zero		1
	.zero		1


	//----- nvinfo : EIATTR_EXIT_INSTR_OFFSETS
	.align		4
        /*0114*/ 	.byte	0x04, 0x1c
        /*0116*/ 	.short	(.L_1653 - .L_1652)


	//   ....[0]....
.L_1652:
        /*0118*/ 	.word	0x000003e0


	//   ....[1]....
        /*011c*/ 	.word	0x00000420


	//----- nvinfo : EIATTR_CRS_STACK_SIZE
	.align		4
.L_1653:
        /*0120*/ 	.byte	0x04, 0x1e
        /*0122*/ 	.short	(.L_1655 - .L_1654)
.L_1654:
        /*0124*/ 	.word	0x00000000


	//----- nvinfo : EIATTR_CBANK_PARAM_SIZE
	.align		4
.L_1655:
        /*0128*/ 	.byte	0x03, 0x19
        /*012a*/ 	.short	0x0014


	//----- nvinfo : EIATTR_PARAM_CBANK
	.align		4
        /*012c*/ 	.byte	0x04, 0x0a
        /*012e*/ 	.short	(.L_1657 - .L_1656)
	.align		4
.L_1656:
        /*0130*/ 	.word	index@(.nv.constant0._Z7reduce6IdLj4ELb0EEvPT_S1_j)
        /*0134*/ 	.short	0x0380
        /*0136*/ 	.short	0x0014


	//----- nvinfo : EIATTR_SW_WAR
	.align		4
.L_1657:
        /*0138*/ 	.byte	0x04, 0x36
        /*013a*/ 	.short	(.L_1659 - .L_1658)
.L_1658:
        /*013c*/ 	.word	0x00000008
.L_1659:


//--------------------- .nv.info._Z7reduce6IdLj8ELb0EEvPT_S1_j --------------------------
	.section	.nv.info._Z7reduce6IdLj8ELb0EEvPT_S1_j,"",@"SHT_CUDA_INFO"
	.sectionflags	@""
	.align	4


	//----- nvinfo : EIATTR_CUDA_API_VERSION
	.align		4
        /*0000*/ 	.byte	0x04, 0x37
        /*0002*/ 	.short	(.L_1661 - .L_1660)
.L_1660:
        /*0004*/ 	.word	0x00000082


	//----- nvinfo : EIATTR_KPARAM_INFO
	.align		4
.L_1661:
        /*0008*/ 	.byte	0x04, 0x17
        /*000a*/ 	.short	(.L_1663 - .L_1662)
.L_1662:
        /*000c*/ 	.word	0x00000000
        /*0010*/ 	.short	0x0002
        /*0012*/ 	.short	0x0010
        /*0014*/ 	.byte	0x00, 0xf0, 0x11, 0x00


	//----- nvinfo : EIATTR_KPARAM_INFO
	.align		4
.L_1663:
        /*0018*/ 	.byte	0x04, 0x17
        /*001a*/ 	.short	(.L_1665 - .L_1664)
.L_1664:
        /*001c*/ 	.word	0x00000000
        /*0020*/ 	.short	0x0001
        /*0022*/ 	.short	0x0008
        /*0024*/ 	.byte	0x00, 0xf5, 0x21, 0x00


	//----- nvinfo : EIATTR_KPARAM_INFO
	.align		4
.L_1665:
        /*0028*/ 	.byte	0x04, 0x17
        /*002a*/ 	.short	(.L_1667 - .L_1666)
.L_1666:
        /*002c*/ 	.word	0x00000000
        /*0030*/ 	.short	0x0000
        /*0032*/ 	.short	0x0000
        /*0034*/ 	.byte	0x00, 0xf5, 0x21, 0x00


	//----- nvinfo : EIATTR_SPARSE_MMA_MASK
	.align		4
.L_1667:
        /*0038*/ 	.byte	0x03, 0x50
        /*003a*/ 	.short	0x0000


	//----- nvinfo : EIATTR_MAXREG_COUNT
	.align		4
        /*003c*/ 	.byte	0x03, 0x1b
        /*003e*/ 	.short	0x00ff


	//----- nvinfo : EIATTR_NUM_BARRIERS
	.align		4
        /*0040*/ 	.byte	0x02, 0x4c
        /*0042*/ 	.byte	0x01
	.zero		1


	//----- nvinfo : EIATTR_MERCURY_ISA_VERSION
	.align		4
        /*0044*/ 	.byte	0x03, 0x5f
        /*0046*/ 	.short	0x0101


	//----- nvinfo : EIATTR_COOP_GROUP_MASK_REGIDS
	.align		4
        /*0048*/ 	.byte	0x04, 0x29
        /*004a*/ 	.short	(.L_1669 - .L_1668)


	//   ....[0]....
.L_1668:
        /*004c*/ 	.word	0xffffffff


	//   ....[1]....
        /*0050*/ 	.word	0xffffffff


	//   ....[2]....
        /*0054*/ 	.word	0xffffffff


	//   ....[3]....
        /*0058*/ 	.word	0xffffffff


	//   ....[4]....
        /*005c*/ 	.word	0xffffffff


	//   ....[5]....
        /*0060*/ 	.word	0xffffffff


	//   ....[6]....
        /*0064*/ 	.word	0xffffffff


	//   ....[7]....
        /*0068*/ 	.word	0xffffffff


	//   ....[8]....
        /*006c*/ 	.word	0xffffffff


	//   ....[9]....
        /*0070*/ 	.word	0xffffffff


	//   ....[10]....
        /*0074*/ 	.word	0xffffffff


	//   ....[11]....
        /*0078*/ 	.word	0xffffffff


	//   ....[12]....
        /*007c*/ 	.word	0xffffffff


	//   ....[13]....
        /*0080*/ 	.word	0xffffffff


	//   ....[14]....
        /*0084*/ 	.word	0x0500000c


	//   ....[15]....
        /*0088*/ 	.word	0x0500000c


	//   ....[16]....
        /*008c*/ 	.word	0x0500000c


	//   ....[17]....
        /*0090*/ 	.word	0x0500000c


	//   ....[18]....
        /*0094*/ 	.word	0x0500000c


	//   ....[19]....
        /*0098*/ 	.word	0x0500000c


	//   ....[20]....
        /*009c*/ 	.word	0x0500000c


	//   ....[21]....
        /*00a0*/ 	.word	0x0500000c


	//   ....[22]....
        /*00a4*/ 	.word	0x0500000c


	//   ....[23]....
        /*00a8*/ 	.word	0x0500000c


	//----- nvinfo : EIATTR_COOP_GROUP_INSTR_OFFSETS
	.align		4
.L_1669:
        /*00ac*/ 	.byte	0x04, 0x28
        /*00ae*/ 	.short	(.L_1671 - .L_1670)


	//   ....[0]....
.L_1670:
        /*00b0*/ 	.word	0x00000210


	//   ....[1]....
        /*00b4*/ 	.word	0x00000220


	//   ....[2]....
        /*00b8*/ 	.word	0x00000230


	//   ....[3]....
        /*00bc*/ 	.word	0x00000240


	//   ....[4]....
        /*00c0*/ 	.word	0x00000290


	//   ....[5]....
        /*00c4*/ 	.word	0x000002a0


	//   ....[6]....
        /*00c8*/ 	.word	0x000002c0


	//   ....[7]....
        /*00cc*/ 	.word	0x000002d0


	//   ....[8]....
        /*00d0*/ 	.word	0x00000310


	//   ....[9]....
        /*00d4*/ 	.word	0x00000320


	//   ....[10]....
        /*00d8*/ 	.word	0x00000360


	//   ....[11]....
        /*00dc*/ 	.word	0x00000370


	//   ....[12]....
        /*00e0*/ 	.word	0x00000390


	//   ....[13]....
        /*00e4*/ 	.word	0x000003a0


	//   ....[14]....
        /*00e8*/ 	.word	0x00000480


	//   ....[15]....
        /*00ec*/ 	.word	0x000004d0


	//   ....[16]....
        /*00f0*/ 	.word	0x00000540


	//   ....[17]....
        /*00f4*/ 	.word	0x00000590


	//   ....[18]....
        /*00f8*/ 	.word	0x00000600


	//   ....[19]....
        /*00fc*/ 	.word	0x00000650


	//   ....[20]....
        /*0100*/ 	.word	0x000006c0


	//   ....[21]....
        /*0104*/ 	.word	0x00000710


	//   ....[22]....
        /*0108*/ 	.word	0x00000780


	//   ....[23]....
        /*010c*/ 	.word	0x000007d0


	//----- nvinfo : EIATTR_VRC_CTA_INIT_COUNT
	.align		4
.L_1671:
        /*0110*/ 	.byte	0x02, 0x4a
	.zero		1
	.zero		1


	//----- nvinfo : EIATTR_EXIT_INSTR_OFFSETS
	.align		4
        /*0114*/ 	.byte	0x04, 0x1c
        /*0116*/ 	.short	(.L_1673 - .L_1672)


	//   ....[0]....
.L_1672:
        /*0118*/ 	.word	0x000003e0


	//   ....[1]....
        /*011c*/ 	.word	0x00000420


	//----- nvinfo : EIATTR_CRS_STACK_SIZE
	.align		4
.L_1673:
        /*0120*/ 	.byte	0x04, 0x1e
        /*0122*/ 	.short	(.L_1675 - .L_1674)
.L_1674:
        /*0124*/ 	.word	0x00000000


	//----- nvinfo : EIATTR_CBANK_PARAM_SIZE
	.align		4
.L_1675:
        /*0128*/ 	.byte	0x03, 0x19
        /*012a*/ 	.short	0x0014


	//----- nvinfo : EIATTR_PARAM_CBANK
	.align		4
        /*012c*/ 	.byte	0x04, 0x0a
        /*012e*/ 	.short	(.L_1677 - .L_1676)
	.align		4
.L_1676:
        /*0130*/ 	.word	index@(.nv.constant0._Z7reduce6IdLj8ELb0EEvPT_S1_j)
        /*0134*/ 	.short	0x0380
        /*0136*/ 	.short	0x0014


	//----- nvinfo : EIATTR_SW_WAR
	.align		4
.L_1677:
        /*0138*/ 	.byte	0x04, 0x36
        /*013a*/ 	.short	(.L_1679 - .L_1678)
.L_1678:
        /*013c*/ 	.word	0x00000008
.L_1679:


//--------------------- .nv.info._Z7reduce6IdLj16ELb0EEvPT_S1_j --------------------------
	.section	.nv.info._Z7reduce6IdLj16ELb0EEvPT_S1_j,"",@"SHT_CUDA_INFO"
	.sectionflags	@""
	.align	4


	//----- nvinfo : EIATTR_CUDA_API_VERSION
	.align		4
        /*0000*/ 	.byte	0x04, 0x37
        /*0002*/ 	.short	(.L_1681 - .L_1680)
.L_1680:
        /*0004*/ 	.word	0x00000082


	//----- nvinfo : EIATTR_KPARAM_INFO
	.align		4
.L_1681:
        /*0008*/ 	.byte	0x04, 0x17
        /*000a*/ 	.short	(.L_1683 - .L_1682)
.L_1682:
        /*000c*/ 	.word	0x00000000
        /*0010*/ 	.short	0x0002
        /*0012*/ 	.short	0x0010
        /*0014*/ 	.byte	0x00, 0xf0, 0x11, 0x00


	//----- nvinfo : EIATTR_KPARAM_INFO
	.align		4
.L_1683:
        /*0018*/ 	.byte	0x04, 0x17
        /*001a*/ 	.short	(.L_1685 - .L_1684)
.L_1684:
        /*001c*/ 	.word	0x00000000
        /*0020*/ 	.short	0x0001
        /*0022*/ 	.short	0x0008
        /*0024*/ 	.byte	0x00, 0xf5, 0x21, 0x00


	//----- nvinfo : EIATTR_KPARAM_INFO
	.align		4
.L_1685:
        /*0028*/ 	.byte	0x04, 0x17
        /*002a*/ 	.short	(.L_1687 - .L_1686)
.L_1686:
        /*002c*/ 	.word	0x00000000
        /*0030*/ 	.short	0x0000
        /*0032*/ 	.short	0x0000
        /*0034*/ 	.byte	0x00, 0xf5, 0x21, 0x00


	//----- nvinfo : EIATTR_SPARSE_MMA_MASK
	.align		4
.L_1687:
        /*0038*/ 	.byte	0x03, 0x50
        /*003a*/ 	.short	0x0000


	//----- nvinfo : EIATTR_MAXREG_COUNT
	.align		4
        /*003c*/ 	.byte	0x03, 0x1b
        /*003e*/ 	.short	0x00ff


	//----- nvinfo : EIATTR_NUM_BARRIERS
	.align		4
        /*0040*/ 	.byte	0x02, 0x4c
        /*0042*/ 	.byte	0x01
	.zero		1


	//----- nvinfo : EIATTR_MERCURY_ISA_VERSION
	.align		4
        /*0044*/ 	.byte	0x03, 0x5f
        /*0046*/ 	.short	0x0101


	//----- nvinfo : EIATTR_COOP_GROUP_MASK_REGIDS
	.align		4
        /*0048*/ 	.byte	0x04, 0x29
        /*004a*/ 	.short	(.L_1689 - .L_1688)


	//   ....[0]....
.L_1688:
        /*004c*/ 	.word	0xffffffff


	//   ....[1]....
        /*0050*/ 	.word	0xffffffff


	//   ....[2]....
        /*0054*/ 	.word	0xffffffff


	//   ....[3]....
        /*0058*/ 	.word	0xffffffff


	//   ....[4]....
        /*005c*/ 	.word	0xffffffff


	//   ....[5]....
        /*0060*/ 	.word	0xffffffff


	//   ....[6]....
        /*0064*/ 	.word	0xffffffff


	//   ....[7]....
        /*0068*/ 	.word	0xffffffff


	//   ....[8]....
        /*006c*/ 	.word	0xffffffff


	//   ....[9]....
        /*0070*/ 	.word	0xffffffff


	//   ....[10]....
        /*0074*/ 	.word	0xffffffff


	//   ....[11]....
        /*0078*/ 	.word	0xffffffff


	//   ....[12]....
        /*007c*/ 	.word	0xffffffff


	//   ....[13]....
        /*0080*/ 	.word	0xffffffff


	//   ....[14]....
        /*0084*/ 	.word	0x0500000c


	//   ....[15]....
        /*0088*/ 	.word	0x0500000c


	//   ....[16]....
        /*008c*/ 	.word	0x0500000c


	//   ....[17]....
        /*0090*/ 	.word	0x0500000c


	//   ....[18]....
        /*0094*/ 	.word	0x0500000c


	//   ....[19]....
        /*0098*/ 	.word	0x0500000c


	//   ....[20]....
        /*009c*/ 	.word	0x0500000c


	//   ....[21]....
        /*00a0*/ 	.word	0x0500000c


	//   ....[22]....
        /*00a4*/ 	.word	0x0500000c


	//   ....[23]....
        /*00a8*/ 	.word	0x0500000c


	//----- nvinfo : EIATTR_COOP_GROUP_INSTR_OFFSETS
	.align		4
.L_1689:
        /*00ac*/ 	.byte	0x04, 0x28
        /*00ae*/ 	.short	(.L_1691 - .L_1690)


	//   ....[0]....
.L_1690:
        /*00b0*/ 	.word	0x00000210


	//   ....[1]....
        /*00b4*/ 	.word	0x00000220


	//   ....[2]....
        /*00b8*/ 	.word	0x00000230


	//   ....[3]....
        /*00bc*/ 	.word	0x00000240


	//   ....[4]....
        /*00c0*/ 	.word	0x00000290


	//   ....[5]....
        /*00c4*/ 	.word	0x000002a0


	//   ....[6]....
        /*00c8*/ 	.word	0x000002c0


	//   ....[7]....
        /*00cc*/ 	.word	0x000002d0


	//   ....[8]....
        /*00d0*/ 	.word	0x00000310


	//   ....[9]....
        /*00d4*/ 	.word	0x00000320


	//   ....[10]....
        /*00d8*/ 	.word	0x00000360


	//   ....[11]....
        /*00dc*/ 	.word	0x00000370


	//   ....[12]....
        /*00e0*/ 	.word	0x00000390


	//   ....[13]....
        /*00e4*/ 	.word	0x000003a0


	//   ....[14]....
        /*00e8*/ 	.word	0x00000480


	//   ....[15]....
        /*00ec*/ 	.word	0x000004d0


	//   ....[16]....
        /*00f0*/ 	.word	0x00000540


	//   ....[17]....
        /*00f4*/ 	.word	0x00000590


	//   ....[18]....
        /*00f8*/ 	.word	0x00000600


	//   ....[19]....
        /*00fc*/ 	.word	0x00000650


	//   ....[20]....
        /*0100*/ 	.word	0x000006c0


	//   ....[21]....
        /*0104*/ 	.word	0x00000710


	//   ....[22]....
        /*0108*/ 	.word	0x00000780


	//   ....[23]....
        /*010c*/ 	.word	0x000007d0


	//----- nvinfo : EIATTR_VRC_CTA_INIT_COUNT
	.align		4
.L_1691:
        /*0110*/ 	.byte	0x02, 0x4a
	.zero		1
	.zero		1


	//----- nvinfo : EIATTR_EXIT_INSTR_OFFSETS
	.align		4
        /*0114*/ 	.byte	0x04, 0x1c
        /*0116*/ 	.short	(.L_1693 - .L_1692)


	//   ....[0]....
.L_1692:
        /*0118*/ 	.word	0x000003e0


	//   ....[1]....
        /*011c*/ 	.word	0x00000420


	//----- nvinfo : EIATTR_CRS_STACK_SIZE
	.align		4
.L_1693:
        /*0120*/ 	.byte	0x04, 0x1e
        /*0122*/ 	.short	(.L_1695 - .L_1694)
.L_1694:
        /*0124*/ 	.word	0x00000000


	//----- nvinfo : EIATTR_CBANK_PARAM_SIZE
	.align		4
.L_1695:
        /*0128*/ 	.byte	0x03, 0x19
        /*012a*/ 	.short	0x0014


	//----- nvinfo : EIATTR_PARAM_CBANK
	.align		4
        /*012c*/ 	.byte	0x04, 0x0a
        /*012e*/ 	.short	(.L_1697 - .L_1696)
	.align		4
.L_1696:
        /*0130*/ 	.word	index@(.nv.constant0._Z7reduce6IdLj16ELb0EEvPT_S1_j)
        /*0134*/ 	.short	0x0380
        /*0136*/ 	.short	0x0014


	//----- nvinfo : EIATTR_SW_WAR
	.align		4
.L_1697:
        /*0138*/ 	.byte	0x04, 0x36
        /*013a*/ 	.short	(.L_1699 - .L_1698)
.L_1698:
        /*013c*/ 	.word	0x00000008
.L_1699:


//--------------------- .nv.info._Z7reduce6IdLj32ELb0EEvPT_S1_j --------------------------
	.section	.nv.info._Z7reduce6IdLj32ELb0EEvPT_S1_j,"",@"SHT_CUDA_INFO"
	.sectionflags	@""
	.align	4


	//----- nvinfo : EIATTR_CUDA_API_VERSION
	.align		4
        /*0000*/ 	.byte	0x04, 0x37
        /*0002*/ 	.short	(.L_1701 - .L_1700)
.L_1700:
        /*0004*/ 	.word	0x00000082


	//----- nvinfo : EIATTR_KPARAM_INFO
	.align		4
.L_1701:
        /*0008*/ 	.byte	0x04, 0x17
        /*000a*/ 	.short	(.L_1703 - .L_1702)
.L_1702:
        /*000c*/ 	.word	0x00000000
        /*0010*/ 	.short	0x0002
        /*0012*/ 	.short	0x0010
        /*0014*/ 	.byte	0x00, 0xf0, 0x11, 0x00


	//----- nvinfo : EIATTR_KPARAM_INFO
	.align		4
.L_1703:
        /*0018*/ 	.byte	0x04, 0x17
        /*001a*/ 	.short	(.L_1705 - .L_1704)
.L_1704:
        /*001c*/ 	.word	0x00000000
        /*0020*/ 	.short	0x0001
        /*0022*/ 	.short	0x0008
        /*0024*/ 	.byte	0x00, 0xf5, 0x21, 0x00


	//----- nvinfo : EIATTR_KPARAM_INFO
	.align		4
.L_1705:
        /*0028*/ 	.byte	0x04, 0x17
        /*002a*/ 	.short	(.L_1707 - .L_1706)
.L_1706:
        /*002c*/ 	.word	0x00000000
        /*0030*/ 	.short	0x0000
        /*0032*/ 	.short	0x0000
        /*0034*/ 	.byte	0x00, 0xf5, 0x21, 0x00


	//----- nvinfo : EIATTR_SPARSE_MMA_MASK
	.align		4
.L_1707:
        /*0038*/ 	.byte	0x03, 0x50
        /*003a*/ 	.short	0x0000


	//----- nvinfo : EIATTR_MAXREG_COUNT
	.align		4
        /*003c*/ 	.byte	0x03, 0x1b
        /*003e*/ 	.short	0x00ff


	//----- nvinfo : EIATTR_NUM_BARRIERS
	.align		4
        /*0040*/ 	.byte	0x02, 0x4c
        /*0042*/ 	.byte	0x01
	.zero		1


	//----- nvinfo : EIATTR_MERCURY_ISA_VERSION
	.align		4
        /*0044*/ 	.byte	0x03, 0x5f
        /*0046*/ 	.short	0x0101


	//----- nvinfo : EIATTR_COOP_GROUP_MASK_REGIDS
	.align		4
        /*0048*/ 	.byte	0x04, 0x29
        /*004a*/ 	.short	(.L_1709 - .L_1708)


	//   ....[0]....
.L_1708:
        /*004c*/ 	.word	0xffffffff


	//   ....[1]....
        /*0050*/ 	.word	0xffffffff


	//   ....[2]....
        /*0054*/ 	.word	0xffffffff


	//   ....[3]....
        /*0058*/ 	.word	0xffffffff


	//   ....[4]....
        /*005c*/ 	.word	0xffffffff


	//   ....[5]....
        /*0060*/ 	.word	0xffffffff


	//   ....[6]....
        /*0064*/ 	.word	0xffffffff


	//   ....[7]....
        /*0068*/ 	.word	0xffffffff


	//   ....[8]....
        /*006c*/ 	.word	0xffffffff


	//   ....[9]....
        /*0070*/ 	.word	0xffffffff


	//   ....[10]....
        /*0074*/ 	.word	0xffffffff


	//   ....[11]....
        /*0078*/ 	.word	0xffffffff


	//   ....[12]....
        /*007c*/ 	.word	0xffffffff


	//   ....[13]....
        /*0080*/ 	.word	0xffffffff


	//   ....[14]....
        /*0084*/ 	.word	0x0500000c


	//   ....[15]....
        /*0088*/ 	.word	0x0500000c


	//   ....[16]....
        /*008c*/ 	.word	0x0500000c


	//   ....[17]....
        /*0090*/ 	.word	0x0500000c


	//   ....[18]....
        /*0094*/ 	.word	0x0500000c


	//   ....[19]....
        /*0098*/ 	.word	0x0500000c


	//   ....[20]....
        /*009c*/ 	.word	0x0500000c


	//   ....[21]....
        /*00a0*/ 	.word	0x0500000c


	//   ....[22]....
        /*00a4*/ 	.word	0x0500000c


	//   ....[23]....
        /*00a8*/ 	.word	0x0500000c


	//----- nvinfo : EIATTR_COOP_GROUP_INSTR_OFFSETS
	.align		4
.L_1709:
        /*00ac*/ 	.byte	0x04, 0x28
        /*00ae*/ 	.short	(.L_1711 - .L_1710)


	//   ....[0]....
.L_1710:
        /*00b0*/ 	.word	0x00000210


	//   ....[1]....
        /*00b4*/ 	.word	0x00000220


	//   ....[2]....
        /*00b8*/ 	.word	0x00000230


	//   ....[3]....
        /*00bc*/ 	.word	0x00000240


	//   ....[4]....
        /*00c0*/ 	.word	0x00000290


	//   ....[5]....
        /*00c4*/ 	.word	0x000002a0


	//   ....[6]....
        /*00c8*/ 	.word	0x000002c0


	//   ....[7]....
        /*00cc*/ 	.word	0x000002d0


	//   ....[8]....
        /*00d0*/ 	.word	0x00000310


	//   ....[9]....
        /*00d4*/ 	.word	0x00000320


	//   ....[10]....
        /*00d8*/ 	.word	0x00000360


	//   ....[11]....
        /*00dc*/ 	.word	0x00000370


	//   ....[12]....
        /*00e0*/ 	.word	0x00000390


	//   ....[13]....
        /*00e4*/ 	.word	0x000003a0


	//   ....[14]....
        /*00e8*/ 	.word	0x00000480


	//   ....[15]....
        /*00ec*/ 	.word	0x000004d0


	//   ....[16]....
        /*00f0*/ 	.word	0x00000540


	//   ....[17]....
        /*00f4*/ 	.word	0x00000590


	//   ....[18]....
        /*00f8*/ 	.word	0x00000600


	//   ....[19]....
        /*00fc*/ 	.word	0x00000650


	//   ....[20]....
        /*0100*/ 	.word	0x000006c0


	//   ....[21]....
        /*0104*/ 	.word	0x00000710


	//   ....[22]....
        /*0108*/ 	.word	0x00000780


	//   ....[23]....
        /*010c*/ 	.word	0x000007d0


	//----- nvinfo : EIATTR_VRC_CTA_INIT_COUNT
	.align		4
.L_1711:
        /*0110*/ 	.byte	0x02, 0x4a
	.zero		1
	.zero		1


	//----- nvinfo : EIATTR_EXIT_INSTR_OFFSETS
	.align		4
        /*0114*/ 	.byte	0x04, 0x1c
        /*0116*/ 	.short	(.L_1713 - .L_1712)


	//   ....[0]....
.L_1712:
        /*0118*/ 	.word	0x000003e0


	//   ....[1]....
        /*011c*/ 	.word	0x00000420


	//----- nvinfo : EIATTR_CRS_STACK_SIZE
	.align		4
.L_1713:
        /*0120*/ 	.byte	0x04, 0x1e
        /*0122*/ 	.short	(.L_1715 - .L_1714)
.L_1714:
        /*0124*/ 	.word	0x00000000


	//----- nvinfo : EIATTR_CBANK_PARAM_SIZE
	.align		4
.L_1715:
        /*0128*/ 	.byte	0x03, 0x19
        /*012a*/ 	.short	0x0014


	//----- nvinfo : EIATTR_PARAM_CBANK
	.align		4
        /*012c*/ 	.byte	0x04, 0x0a
        /*012e*/ 	.short	(.L_1717 - .L_1716)
	.align		4
.L_1716:
        /*0130*/ 	.word	index@(.nv.constant0._Z7reduce6IdLj32ELb0EEvPT_S1_j)
        /*0134*/ 	.short	0x0380
        /*0136*/ 	.short	0x0014


	//----- nvinfo : EIATTR_SW_WAR
	.align		4
.L_1717:
        /*0138*/ 	.byte	0x04, 0x36
        /*013a*/ 	.short	(.L_1719 - .L_1718)
.L_1718:
        /*013c*/ 	.word	0x00000008
.L_1719:


//--------------------- .nv.info._Z7reduce6IdLj64ELb0EEvPT_S1_j --------------------------
	.section	.nv.info._Z7reduce6IdLj64ELb0EEvPT_S1_j,"",@"SHT_CUDA_INFO"
	.sectionflags	@""
	.align	4


	//----- nvinfo : EIATTR_CUDA_API_VERSION
	.align		4
        /*0000*/ 	.byte	0x04, 0x37
        /*0002*/ 	.short	(.L_1721 - .L_1720)
.L_1720:
        /*0004*/ 	.word	0x00000082


	//----- nvinfo : EIATTR_KPARAM_INFO
	.align		4
.L_1721:
        /*0008*/ 	.byte	0x04, 0x17
        /*000a*/ 	.short	(.L_1723 - .L_1722)
.L_1722:
        /*000c*/ 	.word	0x00000000
        /*0010*/ 	.short	0x0002
        /*0012*/ 	.short	0x0010
        /*0014*/ 	.byte	0x00, 0xf0, 0x11, 0x00


	//----- nvinfo : EIATTR_KPARAM_INFO
	.align		4
.L_1723:
        /*0018*/ 	.byte	0x04, 0x17
        /*001a*/ 	.short	(.L_1725 - .L_1724)
.L_1724:
        /*001c*/ 	.word	0x00000000
        /*0020*/ 	.short	0x0001
        /*0022*/ 	.short	0x0008
        /*0024*/ 	.byte	0x00, 0xf5, 0x21, 0x00


	//----- nvinfo : EIATTR_KPARAM_INFO
	.align		4
.L_1725:
        /*0028*/ 	.byte	0x04, 0x17
        /*002a*/ 	.short	(.L_1727 - .L_1726)
.L_1726:
        /*002c*/ 	.word	0x00000000
        /*0030*/ 	.short	0x0000
        /*0032*/ 	.short	0x0000
        /*0034*/ 	.byte	0x00, 0xf5, 0x21, 0x00


	//----- nvinfo : EIATTR_SPARSE_MMA_MASK
	.align		4
.L_1727:
        /*0038*/ 	.byte	0x03, 0x50
        /*003a*/ 	.short	0x0000


	//----- nvinfo : EIATTR_MAXREG_COUNT
	.align		4
        /*003c*/ 	.byte	0x03, 0x1b
        /*003e*/ 	.short	0x00ff


	//----- nvinfo : EIATTR_NUM_BARRIERS
	.align		4
        /*0040*/ 	.byte	0x02, 0x4c
        /*0042*/ 	.byte	0x01
	.zero		1


	//----- nvinfo : EIATTR_MERCURY_ISA_VERSION
	.align		4
        /*0044*/ 	.byte	0x03, 0x5f
        /*0046*/ 	.short	0x0101


	//----- nvinfo : EIATTR_COOP_GROUP_MASK_REGIDS
	.align		4
        /*0048*/ 	.byte	0x04, 0x29
        /*004a*/ 	.short	(.L_1729 - .L_1728)


	//   ....[0]....
.L_1728:
        /*004c*/ 	.word	0xffffffff


	//   ....[1]....
        /*0050*/ 	.word	0xffffffff


	//   ....[2]....
        /*0054*/ 	.word	0xffffffff


	//   ....[3]....
        /*0058*/ 	.word	0xffffffff


	//   ....[4]....
        /*005c*/ 	.word	0xffffffff


	//   ....[5]....
        /*0060*/ 	.word	0xffffffff


	//   ....[6]....
        /*0064*/ 	.word	0xffffffff


	//   ....[7]....
        /*0068*/ 	.word	0xffffffff


	//   ....[8]....
        /*006c*/ 	.word	0xffffffff


	//   ....[9]....
        /*0070*/ 	.word	0xffffffff


	//   ....[10]....
        /*0074*/ 	.word	0xffffffff


	//   ....[11]....
        /*0078*/ 	.word	0xffffffff


	//   ....[12]....
        /*007c*/ 	.word	0xffffffff


	//   ....[13]....
        /*0080*/ 	.word	0xffffffff


	//   ....[14]....
        /*0084*/ 	.word	0x05000002


	//   ....[15]....
        /*0088*/ 	.word	0x05000002


	//   ....[16]....
        /*008c*/ 	.word	0x05000002


	//   ....[17]....
        /*0090*/ 	.word	0x05000002


	//   ....[18]....
        /*0094*/ 	.word	0x05000002


	//   ....[19]....
        /*0098*/ 	.word	0x05000002


	//   ....[20]....
        /*009c*/ 	.word	0x05000002


	//   ....[21]....
        /*00a0*/ 	.word	0x05000002


	//   ....[22]....
        /*00a4*/ 	.word	0x05000002


	//   ....[23]....
        /*00a8*/ 	.word	0x05000002


	//----- nvinfo : EIATTR_COOP_GROUP_INSTR_OFFSETS
	.align		4
.L_1729:
        /*00ac*/ 	.byte	0x04, 0x28
        /*00ae*/ 	.short	(.L_1731 - .L_1730)


	//   ....[0]....
.L_1730:
        /*00b0*/ 	.word	0x00000210


	//   ....[1]....
        /*00b4*/ 	.word	0x00000220


	//   ....[2]....
        /*00b8*/ 	.word	0x00000230


	//   ....[3]....
        /*00bc*/ 	.word	0x00000240


	//   ....[4]....
        /*00c0*/ 	.word	0x000002b0


	//   ....[5]....
        /*00c4*/ 	.word	0x000002c0


	//   ....[6]....
        /*00c8*/ 	.word	0x000002e0


	//   ....[7]....
        /*00cc*/ 	.word	0x000002f0


	//   ....[8]....
        /*00d0*/ 	.word	0x00000330


	//   ....[9]....
        /*00d4*/ 	.word	0x00000340


	//   ....[10]....
        /*00d8*/ 	.word	0x00000380


	//   ....[11]....
        /*00dc*/ 	.word	0x00000390


	//   ....[12]....
        /*00e0*/ 	.word	0x000003d0


	//   ....[13]....
        /*00e4*/ 	.word	0x000003e0


	//   ....[14]....
        /*00e8*/ 	.word	0x000004c0


	//   ....[15]....
        /*00ec*/ 	.word	0x00000510


	//   ....[16]....
        /*00f0*/ 	.word	0x00000580


	//   ....[17]....
        /*00f4*/ 	.word	0x000005d0


	//   ....[18]....
        /*00f8*/ 	.word	0x00000640


	//   ....[19]....
        /*00fc*/ 	.word	0x00000690


	//   ....[20]....
        /*0100*/ 	.word	0x00000700


	//   ....[21]....
        /*0104*/ 	.word	0x00000750


	//   ....[22]....
        /*0108*/ 	.word	0x000007c0


	//   ....[23]....
        /*010c*/ 	.word	0x00000810


	//----- nvinfo : EIATTR_VRC_CTA_INIT_COUNT
	.align		4
.L_1731:
        /*0110*/ 	.byte	0x02, 0x4a
	.zero		1
	.zero		1


	//----- nvinfo : EIATTR_EXIT_INSTR_OFFSETS
	.align		4
        /*0114*/ 	.byte	0x04, 0x1c
        /*0116*/ 	.short	(.L_1733 - .L_1732)


	//   ....[0]....
.L_1732:
        /*0118*/ 	.word	0x00000420


	//   ....[1]....
        /*011c*/ 	.word	0x00000460


	//----- nvinfo : EIATTR_CRS_STACK_SIZE
	.align		4
.L_1733:
        /*0120*/ 	.byte	0x04, 0x1e
        /*0122*/ 	.short	(.L_1735 - .L_1734)
.L_1734:
        /*0124*/ 	.word	0x00000000


	//----- nvinfo : EIATTR_CBANK_PARAM_SIZE
	.align		4
.L_1735:
        /*0128*/ 	.byte	0x03, 0x19
        /*012a*/ 	.short	0x0014


	//----- nvinfo : EIATTR_PARAM_CBANK
	.align		4
        /*012c*/ 	.byte	0x04, 0x0a
        /*012e*/ 	.short	(.L_1737 - .L_1736)
	.align		4
.L_1736:
        /*0130*/ 	.word	index@(.nv.constant0._Z7reduce6IdLj64ELb0EEvPT_S1_j)
        /*0134*/ 	.short	0x0380
        /*0136*/ 	.short	0x0014


	//----- nvinfo : EIATTR_SW_WAR
	.align		4
.L_1737:
        /*0138*/ 	.byte	0x04, 0x36
        /*013a*/ 	.short	(.L_1739 - .L_1738)
.L_1738:
        /*013c*/ 	.word	0x00000008
.L_1739:


//--------------------- .nv.info._Z7reduce6IdLj128ELb0EEvPT_S1_j --------------------------
	.section	.nv.info._Z7reduce6IdLj128ELb0EEvPT_S1_j,"",@"SHT_CUDA_INFO"
	.sectionflags	@""
	.align	4


	//----- nvinfo : EIATTR_CUDA_API_VERSION
	.align		4
        /*0000*/ 	.byte	0x04, 0x37
        /*0002*/ 	.short	(.L_1741 - .L_1740)
.L_1740:
        /*0004*/ 	.word	0x00000082


	//----- nvinfo : EIATTR_KPARAM_INFO
	.align		4
.L_1741:
        /*0008*/ 	.byte	0x04, 0x17
        /*000a*/ 	.short	(.L_1743 - .L_1742)
.L_1742:
        /*000c*/ 	.word	0x00000000
        /*0010*/ 	.short	0x0002
        /*0012*/ 	.short	0x0010
        /*0014*/ 	.byte	0x00, 0xf0, 0x11, 0x00


	//----- nvinfo : EIATTR_KPARAM_INFO
	.align		4
.L_1743:
        /*0018*/ 	.byte	0x04, 0x17
        /*001a*/ 	.short	(.L_1745 - .L_1744)
.L_1744:
        /*001c*/ 	.word	0x00000000
        /*0020*/ 	.short	0x0001
        /*0022*/ 	.short	0x0008
        /*0024*/ 	.byte	0x00, 0xf5, 0x21, 0x00


	//----- nvinfo : EIATTR_KPARAM_INFO
	.align		4
.L_1745:
        /*0028*/ 	.byte	0x04, 0x17
        /*002a*/ 	.short	(.L_1747 - .L_1746)
.L_1746:
        /*002c*/ 	.word	0x00000000
        /*0030*/ 	.short	0x0000
        /*0032*/ 	.short	0x0000
        /*0034*/ 	.byte	0x00, 0xf5, 0x21, 0x00


	//----- nvinfo : EIATTR_SPARSE_MMA_MASK
	.align		4
.L_1747:
        /*0038*/ 	.byte	0x03, 0x50
        /*003a*/ 	.short	0x0000


	//----- nvinfo : EIATTR_MAXREG_COUNT
	.align		4
        /*003c*/ 	.byte	0x03, 0x1b
        /*003e*/ 	.short	0x00ff


	//----- nvinfo : EIATTR_NUM_BARRIERS
	.align		4
        /*0040*/ 	.byte	0x02, 0x4c
        /*0042*/ 	.byte	0x01
	.zero		1


	//----- nvinfo : EIATTR_MERCURY_ISA_VERSION
	.align		4
        /*0044*/ 	.byte	0x03, 0x5f
        /*0046*/ 	.short	0x0101


	//----- nvinfo : EIATTR_COOP_GROUP_MASK_REGIDS
	.align		4
        /*0048*/ 	.byte	0x04, 0x29
        /*004a*/ 	.short	(.L_1749 - .L_1748)


	//   ....[0]....
.L_1748:
        /*004c*/ 	.word	0xffffffff


	//   ....[1]....
        /*0050*/ 	.word	0xffffffff


	//   ....[2]....
        /*0054*/ 	.word	0xffffffff


	//   ....[3]....
        /*0058*/ 	.word	0xffffffff


	//   ....[4]....
        /*005c*/ 	.word	0xffffffff


	//   ....[5]....
        /*0060*/ 	.word	0xffffffff


	//   ....[6]....
        /*0064*/ 	.word	0xffffffff


	//   ....[7]....
        /*0068*/ 	.word	0xffffffff


	//   ....[8]....
        /*006c*/ 	.word	0xffffffff


	//   ....[9]....
        /*0070*/ 	.word	0xffffffff


	//   ....[10]....
        /*0074*/ 	.word	0xffffffff


	//   ....[11]....
        /*0078*/ 	.word	0xffffffff


	//   ....[12]....
        /*007c*/ 	.word	0xffffffff


	//   ....[13]....
        /*0080*/ 	.word	0xffffffff


	//   ....[14]....
        /*0084*/ 	.word	0x0500000c


	//   ....[15]....
        /*0088*/ 	.word	0x0500000c


	//   ....[16]....
        /*008c*/ 	.word	0x0500000c


	//   ....[17]....
        /*0090*/ 	.word	0x0500000c


	//   ....[18]....
        /*0094*/ 	.word	0x0500000c


	//   ....[19]....
        /*0098*/ 	.word	0x0500000c


	//   ....[20]....
        /*009c*/ 	.word	0x0500000c


	//   ....[21]....
        /*00a0*/ 	.word	0x0500000c


	//   ....[22]....
        /*00a4*/ 	.word	0x0500000c


	//   ....[23]....
        /*00a8*/ 	.word	0x0500000c


	//----- nvinfo : EIATTR_COOP_GROUP_INSTR_OFFSETS
	.align		4
.L_1749:
        /*00ac*/ 	.byte	0x04, 0x28
        /*00ae*/ 	.short	(.L_1751 - .L_1750)


	//   ....[0]....
.L_1750:
        /*00b0*/ 	.word	0x00000210


	//   ....[1]....
        /*00b4*/ 	.word	0x00000220


	//   ....[2]....
        /*00b8*/ 	.word	0x00000230


	//   ....[3]....
        /*00bc*/ 	.word	0x00000280


	//   ....[4]....
        /*00c0*/ 	.word	0x000002f0


	//   ....[5]....
        /*00c4*/ 	.word	0x00000300


	//   ....[6]....
        /*00c8*/ 	.word	0x00000320


	//   ....[7]....
        /*00cc*/ 	.word	0x00000330


	//   ....[8]....
        /*00d0*/ 	.word	0x00000370


	//   ....[9]....
        /*00d4*/ 	.word	0x00000380


	//   ....[10]....
        /*00d8*/ 	.word	0x000003c0


	//   ....[11]....
        /*00dc*/ 	.word	0x000003d0


	//   ....[12]....
        /*00e0*/ 	.word	0x00000410


	//   ....[13]....
        /*00e4*/ 	.word	0x00000420


	//   ....[14]....
        /*00e8*/ 	.word	0x00000500


	//   ....[15]....
        /*00ec*/ 	.word	0x00000550


	//   ....[16]....
        /*00f0*/ 	.word	0x000005c0


	//   ....[17]....
        /*00f4*/ 	.word	0x00000610


	//   ....[18]....
        /*00f8*/ 	.word	0x00000680


	//   ....[19]....
        /*00fc*/ 	.word	0x000006d0


	//   ....[20]....
        /*0100*/ 	.word	0x00000740


	//   ....[21]....
        /*0104*/ 	.word	0x00000790


	//   ....[22]....
        /*0108*/ 	.word	0x00000800


	//   ....[23]....
        /*010c*/ 	.word	0x00000850


	//----- nvinfo : EIATTR_VRC_CTA_INIT_COUNT
	.align		4
.L_1751:
        /*0110*/ 	.byte	0x02, 0x4a
	.zero		1
	.zero		1


	//----- nvinfo : EIATTR_EXIT_INSTR_OFFSETS
	.align		4
        /*0114*/ 	.byte	0x04, 0x1c
        /*0116*/ 	.short	(.L_1753 - .L_1752)


	//   ....[0]....
.L_1752:
        /*0118*/ 	.word	0x00000460


	//   ....[1]....
        /*011c*/ 	.word	0x000004a0


	//----- nvinfo : EIATTR_CRS_STACK_SIZE
	.align		4
.L_1753:
        /*0120*/ 	.byte	0x04, 0x1e
        /*0122*/ 	.short	(.L_1755 - .L_1754)
.L_1754:
        /*0124*/ 	.word	0x00000000


	//----- nvinfo : EIATTR_CBANK_PARAM_SIZE
	.align		4
.L_1755:
        /*0128*/ 	.byte	0x03, 0x19
        /*012a*/ 	.short	0x0014


	//----- nvinfo : EIATTR_PARAM_CBANK
	.align		4
        /*012c*/ 	.byte	0x04, 0x0a
        /*012e*/ 	.short	(.L_1757 - .L_1756)
	.align		4
.L_1756:
        /*0130*/ 	.word	index@(.nv.constant0._Z7reduce6IdLj128ELb0EEvPT_S1_j)
        /*0134*/ 	.short	0x0380
        /*0136*/ 	.short	0x0014


	//----- nvinfo : EIATTR_SW_WAR
	.align		4
.L_1757:
        /*0138*/ 	.byte	0x04, 0x36
        /*013a*/ 	.short	(.L_1759 - .L_1758)
.L_1758:
        /*013c*/ 	.word	0x00000008
.L_1759:


//--------------------- .nv.info._Z7reduce6IdLj256ELb0EEvPT_S1_j --------------------------
	.section	.nv.info._Z7reduce6IdLj256ELb0EEvPT_S1_j,"",@"SHT_CUDA_INFO"
	.sectionflags	@""
	.align	4


	//----- nvinfo : EIATTR_CUDA_API_VERSION
	.align		4
        /*0000*/ 	.byte	0x04, 0x37
        /*0002*/ 	.short	(.L_1761 - .L_1760)
.L_1760:
        /*0004*/ 	.word	0x00000082


	//----- nvinfo : EIATTR_KPARAM_INFO
	.align		4
.L_1761:
        /*0008*/ 	.byte	0x04, 0x17
        /*000a*/ 	.short	(.L_1763 - .L_1762)
.L_1762:
        /*000c*/ 	.word	0x00000000
        /*0010*/ 	.short	0x0002
        /*0012*/ 	.short	0x0010
        /*0014*/ 	.byte	0x00, 0xf0, 0x11, 0x00


	//----- nvinfo : EIATTR_KPARAM_INFO
	.align		4
.L_1763:
        /*0018*/ 	.byte	0x04, 0x17
        /*001a*/ 	.short	(.L_1765 - .L_1764)
.L_1764:
        /*001c*/ 	.word	0x00000000
        /*0020*/ 	.short	0x0001
        /*0022*/ 	.short	0x0008
        /*0024*/ 	.byte	0x00, 0xf5, 0x21, 0x00


	//----- nvinfo : EIATTR_KPARAM_INFO
	.align		4
.L_1765:
        /*0028*/ 	.byte	0x04, 0x17
        /*002a*/ 	.short	(.L_1767 - .L_1766)
.L_1766:
        /*002c*/ 	.word	0x00000000
        /*0030*/ 	.short	0x0000
        /*0032*/ 	.short	0x0000
        /*0034*/ 	.byte	0x00, 0xf5, 0x21, 0x00


	//----- nvinfo : EIATTR_SPARSE_MMA_MASK
	.align		4
.L_1767:
        /*0038*/ 	.byte	0x03, 0x50
        /*003a*/ 	.short	0x0000


	//----- nvinfo : EIATTR_MAXREG_COUNT
	.align		4
        /*003c*/ 	.byte	0x03, 0x1b
        /*003e*/ 	.short	0x00ff


	//----- nvinfo : EIATTR_NUM_BARRIERS
	.align		4
        /*0040*/ 	.byte	0x02, 0x4c
        /*0042*/ 	.byte	0x01
	.zero		1


	//----- nvinfo : EIATTR_MERCURY_ISA_VERSION
	.align		4
        /*0044*/ 	.byte	0x03, 0x5f
        /*0046*/ 	.short	0x0101


	//----- nvinfo : EIATTR_COOP_GROUP_MASK_REGIDS
	.align		4
        /*0048*/ 	.byte	0x04, 0x29
        /*004a*/ 	.short	(.L_1769 - .L_1768)


	//   ....[0]....
.L_1768:
        /*004c*/ 	.word	0xffffffff


	//   ....[1]....
        /*0050*/ 	.word	0xffffffff


	//   ....[2]....
        /*0054*/ 	.word	0xffffffff


	//   ....[3]....
        /*0058*/ 	.word	0xffffffff


	//   ....[4]....
        /*005c*/ 	.word	0xffffffff


	//   ....[5]....
        /*0060*/ 	.word	0xffffffff


	//   ....[6]....
        /*0064*/ 	.word	0xffffffff


	//   ....[7]....
        /*0068*/ 	.word	0xffffffff


	//   ....[8]....
        /*006c*/ 	.word	0xffffffff


	//   ....[9]....
        /*0070*/ 	.word	0xffffffff


	//   ....[10]....
        /*0074*/ 	.word	0xffffffff


	//   ....[11]....
        /*0078*/ 	.word	0xffffffff


	//   ....[12]....
        /*007c*/ 	.word	0xffffffff


	//   ....[13]....
        /*0080*/ 	.word	0xffffffff


	//   ....[14]....
        /*0084*/ 	.word	0x05000002


	//   ....[15]....
        /*0088*/ 	.word	0x05000002


	//   ....[16]....
        /*008c*/ 	.word	0x05000002


	//   ....[17]....
        /*0090*/ 	.word	0x05000002


	//   ....[18]....
        /*0094*/ 	.word	0x05000002


	//   ....[19]....
        /*0098*/ 	.word	0x05000002


	//   ....[20]....
        /*009c*/ 	.word	0x05000002


	//   ....[21]....
        /*00a0*/ 	.word	0x05000002


	//   ....[22]....
        /*00a4*/ 	.word	0x05000002


	//   ....[23]....
        /*00a8*/ 	.word	0x05000002


	//----- nvinfo : EIATTR_COOP_GROUP_INSTR_OFFSETS
	.align		4
.L_1769:
        /*00ac*/ 	.byte	0x04, 0x28
        /*00ae*/ 	.short	(.L_1771 - .L_1770)


	//   ....[0]....
.L_1770:
        /*00b0*/ 	.word	0x00000200


	//   ....[1]....
        /*00b4*/ 	.word	0x00000210


	//   ....[2]....
        /*00b8*/ 	.word	0x00000250


	//   ....[3]....
        /*00bc*/ 	.word	0x000002c0


	//   ....[4]....
        /*00c0*/ 	.word	0x00000330


	//   ....[5]....
        /*00c4*/ 	.word	0x00000340


	//   ....[6]....
        /*00c8*/ 	.word	0x00000360


	//   ....[7]....
        /*00cc*/ 	.word	0x00000370


	//   ....[8]....
        /*00d0*/ 	.word	0x000003b0


	//   ....[9]....
        /*00d4*/ 	.word	0x000003c0


	//   ....[10]....
        /*00d8*/ 	.word	0x00000400


	//   ....[11]....
        /*00dc*/ 	.word	0x00000410


	//   ....[12]....
        /*00e0*/ 	.word	0x00000450


	//   ....[13]....
        /*00e4*/ 	.word	0x00000460


	//   ....[14]....
        /*00e8*/ 	.word	0x00000540


	//   ....[15]....
        /*00ec*/ 	.word	0x00000590


	//   ....[16]....
        /*00f0*/ 	.word	0x00000600


	//   ....[17]....
        /*00f4*/ 	.word	0x00000650


	//   ....[18]....
        /*00f8*/ 	.word	0x000006c0


	//   ....[19]....
        /*00fc*/ 	.word	0x00000710


	//   ....[20]....
        /*0100*/ 	.word	0x00000780


	//   ....[21]....
        /*0104*/ 	.word	0x000007d0


	//   ....[22]....
        /*0108*/ 	.word	0x00000840


	//   ....[23]....
        /*010c*/ 	.word	0x00000890


	//----- nvinfo : EIATTR_VRC_CTA_INIT_COUNT
	.align		4
.L_1771:
        /*0110*/ 	.byte	0x02, 0x4a
	.zero		1
	.zero		1


	//----- nvinfo : EIATTR_EXIT_INSTR_OFFSETS
	.align		4
        /*0114*/ 	.byte	0x04, 0x1c
        /*0116*/ 	.short	(.L_1773 - .L_1772)


	//   ....[0]....
.L_1772:
        /*0118*/ 	.word	0x000004a0


	//   ....[1]....
        /*011c*/ 	.word	0x000004e0


	//----- nvinfo : EIATTR_CRS_STACK_SIZE
	.align		4
.L_1773:
        /*0120*/ 	.byte	0x04, 0x1e
        /*0122*/ 	.short	(.L_1775 - .L_1774)
.L_1774:
        /*0124*/ 	.word	0x00000000


	//----- nvinfo : EIATTR_CBANK_PARAM_SIZE
	.align		4
.L_1775:
        /*0128*/ 	.byte	0x03, 0x19
        /*012a*/ 	.short	0x0014


	//----- nvinfo : EIATTR_PARAM_CBANK
	.align		4
        /*012c*/ 	.byte	0x04, 0x0a
        /*012e*/ 	.short	(.L_1777 - .L_1776)
	.align		4
.L_1776:
        /*0130*/ 	.word	index@(.nv.constant0._Z7reduce6IdLj256ELb0EEvPT_S1_j)
        /*0134*/ 	.short	0x0380
        /*0136*/ 	.short	0x0014


	//----- nvinfo : EIATTR_SW_WAR
	.align		4
.L_1777:
        /*0138*/ 	.byte	0x04, 0x36
        /*013a*/ 	.short	(.L_1779 - .L_1778)
.L_1778:
        /*013c*/ 	.word	0x00000008
.L_1779:


//--------------------- .nv.info._Z7reduce6IdLj512ELb0EEvPT_S1_j --------------------------
	.section	.nv.info._Z7reduce6IdLj512ELb0EEvPT_S1_j,"",@"SHT_CUDA_INFO"
	.sectionflags	@""
	.align	4


	//----- nvinfo : EIATTR_CUDA_API_VERSION
	.align		4
        /*0000*/ 	.byte	0x04, 0x37
        /*0002*/ 	.short	(.L_1781 - .L_1780)
.L_1780:
        /*0004*/ 	.word	0x00000082


	//----- nvinfo : EIATTR_KPARAM_INFO
	.align		4
.L_1781:
        /*0008*/ 	.byte	0x04, 0x17
        /*000a*/ 	.short	(.L_1783 - .L_1782)
.L_1782:
        /*000c*/ 	.word	0x00000000
        /*0010*/ 	.short	0x0002
        /*0012*/ 	.short	0x0010
        /*0014*/ 	.byte	0x00, 0xf0, 0x11, 0x00


	//----- nvinfo : EIATTR_KPARAM_INFO
	.align		4
.L_1783:
        /*0018*/ 	.byte	0x04, 0x17
        /*001a*/ 	.short	(.L_1785 - .L_1784)
.L_1784:
        /*001c*/ 	.word	0x00000000
        /*0020*/ 	.short	0x0001
        /*0022*/ 	.short	0x0008
        /*0024*/ 	.byte	0x00, 0xf5, 0x21, 0x00


	//----- nvinfo : EIATTR_KPARAM_INFO
	.align		4
.L_1785:
        /*0028*/ 	.byte	0x04, 0x17
        /*002a*/ 	.short	(.L_1787 - .L_1786)
.L_1786:
        /*002c*/ 	.word	0x00000000
        /*0030*/ 	.short	0x0000
        /*0032*/ 	.short	0x0000
        /*0034*/ 	.byte	0x00, 0xf5, 0x21, 0x00


	//----- nvinfo : EIATTR_SPARSE_MMA_MASK
	.align		4
.L_1787:
        /*0038*/ 	.byte	0x03, 0x50
        /*003a*/ 	.short	0x0000


	//----- nvinfo : EIATTR_MAXREG_COUNT
	.align		4
        /*003c*/ 	.byte	0x03, 0x1b
        /*003e*/ 	.short	0x00ff


	//----- nvinfo : EIATTR_NUM_BARRIERS
	.align		4
        /*0040*/ 	.byte	0x02, 0x4c
        /*0042*/ 	.byte	0x01
	.zero		1


	//----- nvinfo : EIATTR_MERCURY_ISA_VERSION
	.align		4
        /*0044*/ 	.byte	0x03, 0x5f
        /*0046*/ 	.short	0x0101


	//----- nvinfo : EIATTR_COOP_GROUP_MASK_REGIDS
	.align		4
        /*0048*/ 	.byte	0x04, 0x29
        /*004a*/ 	.short	(.L_1789 - .L_1788)


	//   ....[0]....
.L_1788:
        /*004c*/ 	.word	0xffffffff


	//   ....[1]....
        /*0050*/ 	.word	0xffffffff


	//   ....[2]....
        /*0054*/ 	.word	0xffffffff


	//   ....[3]....
        /*0058*/ 	.word	0xffffffff


	//   ....[4]....
        /*005c*/ 	.word	0xffffffff


	//   ....[5]....
        /*0060*/ 	.word	0xffffffff


	//   ....[6]....
        /*0064*/ 	.word	0xffffffff


	//   ....[7]....
        /*0068*/ 	.word	0xffffffff


	//   ....[8]....
        /*006c*/ 	.word	0xffffffff


	//   ....[9]....
        /*0070*/ 	.word	0xffffffff


	//   ....[10]....
        /*0074*/ 	.word	0xffffffff


	//   ....[11]....
        /*0078*/ 	.word	0xffffffff


	//   ....[12]....
        /*007c*/ 	.word	0xffffffff


	//   ....[13]....
        /*0080*/ 	.word	0xffffffff


	//   ....[14]....
        /*0084*/ 	.word	0x0500000c


	//   ....[15]....
        /*0088*/ 	.word	0x0500000c


	//   ....[16]....
        /*008c*/ 	.word	0x0500000c


	//   ....[17]....
        /*0090*/ 	.word	0x0500000c


	//   ....[18]....
        /*0094*/ 	.word	0x0500000c


	//   ....[19]....
        /*0098*/ 	.word	0x0500000c


	//   ....[20]....
        /*009c*/ 	.word	0x0500000c


	//   ....[21]....
        /*00a0*/ 	.word	0x0500000c


	//   ....[22]....
        /*00a4*/ 	.word	0x0500000c


	//   ....[23]....
        /*00a8*/ 	.word	0x0500000c


	//----- nvinfo : EIATTR_COOP_GROUP_INSTR_OFFSETS
	.align		4
.L_1789:
        /*00ac*/ 	.byte	0x04, 0x28
        /*00ae*/ 	.short	(.L_1791 - .L_1790)


	//   ....[0]....
.L_1790:
        /*00b0*/ 	.word	0x000001f0


	//   ....[1]....
        /*00b4*/ 	.word	0x00000260


	//   ....[2]....
        /*00b8*/ 	.word	0x000002b0


	//   ....[3]....
        /*00bc*/ 	.word	0x00000310


	//   ....[4]....
        /*00c0*/ 	.word	0x00000370


	//   ....[5]....
        /*00c4*/ 	.word	0x00000380


	//   ....[6]....
        /*00c8*/ 	.word	0x000003a0


	//   ....[7]....
        /*00cc*/ 	.word	0x000003b0


	//   ....[8]....
        /*00d0*/ 	.word	0x000003f0


	//   ....[9]....
        /*00d4*/ 	.word	0x00000400


	//   ....[10]....
        /*00d8*/ 	.word	0x00000440


	//   ....[11]....
        /*00dc*/ 	.word	0x00000450


	//   ....[12]....
        /*00e0*/ 	.word	0x00000490


	//   ....[13]....
        /*00e4*/ 	.word	0x000004a0


	//   ....[14]....
        /*00e8*/ 	.word	0x00000580


	//   ....[15]....
        /*00ec*/ 	.word	0x000005d0


	//   ....[16]....
        /*00f0*/ 	.word	0x00000640


	//   ....[17]....
        /*00f4*/ 	.word	0x00000690


	//   ....[18]....
        /*00f8*/ 	.word	0x00000700


	//   ....[19]....
        /*00fc*/ 	.word	0x00000750


	//   ....[20]....
        /*0100*/ 	.word	0x000007c0


	//   ....[21]....
        /*0104*/ 	.word	0x00000810


	//   ....[22]....
        /*0108*/ 	.word	0x00000880


	//   ....[23]....
        /*010c*/ 	.word	0x000008d0


	//----- nvinfo : EIATTR_VRC_CTA_INIT_COUNT
	.align		4
.L_1791:
        /*0110*/ 	.byte	0x02, 0x4a
	.zero		1
	.zero		1


	//----- nvinfo : EIATTR_EXIT_INSTR_OFFSETS
	.align		4
        /*0114*/ 	.byte	0x04, 0x1c
        /*0116*/ 	.short	(.L_1793 - .L_1792)


	//   ....[0]....
.L_1792:
        /*0118*/ 	.word	0x000004e0


	//   ....[1]....
        /*011c*/ 	.word	0x00000520


	//----- nvinfo : EIATTR_CRS_STACK_SIZE
	.align		4
.L_1793:
        /*0120*/ 	.byte	0x04, 0x1e
        /*0122*/ 	.short	(.L_1795 - .L_1794)
.L_1794:
        /*0124*/ 	.word	0x00000000


	//----- nvinfo : EIATTR_CBANK_PARAM_SIZE
	.align		4
.L_1795:
        /*0128*/ 	.byte	0x03, 0x19
        /*012a*/ 	.short	0x0014


	//----- nvinfo : EIATTR_PARAM_CBANK
	.align		4
        /*012c*/ 	.byte	0x04, 0x0a
        /*012e*/ 	.short	(.L_1797 - .L_1796)
	.align		4
.L_1796:
        /*0130*/ 	.word	index@(.nv.constant0._Z7reduce6IdLj512ELb0EEvPT_S1_j)
        /*0134*/ 	.short	0x0380
        /*0136*/ 	.short	0x0014


	//----- nvinfo : EIATTR_SW_WAR
	.align		4
.L_1797:
        /*0138*/ 	.byte	0x04, 0x36
        /*013a*/ 	.short	(.L_1799 - .L_1798)
.L_1798:
        /*013c*/ 	.word	0x00000008
.L_1799:


//--------------------- .nv.info._Z7reduce6IdLj1ELb1EEvPT_S1_j --------------------------
	.section	.nv.info._Z7reduce6IdLj1ELb1EEvPT_S1_j,"",@"SHT_CUDA_INFO"
	.sectionflags	@""
	.align	4


	//----- nvinfo : EIATTR_CUDA_API_VERSION
	.align		4
        /*0000*/ 	.byte	0x04, 0x37
        /*0002*/ 	.short	(.L_1801 - .L_1800)
.L_1800:
        /*0004*/ 	.word	0x00000082


	//----- nvinfo : EIATTR_KPARAM_INFO
	.align		4
.L_1801:
        /*0008*/ 	.byte	0x04, 0x17
        /*000a*/ 	.short	(.L_1803 - .L_1802)
.L_1802:
        /*000c*/ 	.word	0x00000000
        /*0010*/ 	.short	0x0002
        /*0012*/ 	.short	0x0010
        /*0014*/ 	.byte	0x00, 0xf0, 0x11, 0x00


	//----- nvinfo : EIATTR_KPARAM_INFO
	.align		4
.L_1803:
        /*0018*/ 	.byte	0x04, 0x17
        /*001a*/ 	.short	(.L_1805 - .L_1804)
.L_1804:
        /*001c*/ 	.word	0x00000000
        /*0020*/ 	.short	0x0001
        /*0022*/ 	.short	0x0008
        /*0024*/ 	.byte	0x00, 0xf5, 0x21, 0x00


	//----- nvinfo : EIATTR_KPARAM_INFO
	.align		4
.L_1805:
        /*0028*/ 	.byte	0x04, 0x17
        /*002a*/ 	.short	(.L_1807 - .L_1806)
.L_1806:
        /*002c*/ 	.word	0x00000000
        /*0030*/ 	.short	0x0000
        /*0032*/ 	.short	0x0000
        /*0034*/ 	.byte	0x00, 0xf5, 0x21, 0x00


	//----- nvinfo : EIATTR_SPARSE_MMA_MASK
	.align		4
.L_1807:
        /*0038*/ 	.byte	0x03, 0x50
        /*003a*/ 	.short	0x0000


	//----- nvinfo : EIATTR_MAXREG_COUNT
	.align		4
        /*003c*/ 	.byte	0x03, 0x1b
        /*003e*/ 	.short	0x00ff


	//----- nvinfo : EIATTR_NUM_BARRIERS
	.align		4
        /*0040*/ 	.byte	0x02, 0x4c
        /*0042*/ 	.byte	0x01
	.zero		1


	//----- nvinfo : EIATTR_MERCURY_ISA_VERSION
	.align		4
        /*0044*/ 	.byte	0x03, 0x5f
        /*0046*/ 	.short	0x0101


	//----- nvinfo : EIATTR_COOP_GROUP_MASK_REGIDS
	.align		4
        /*0048*/ 	.byte	0x04, 0x29
        /*004a*/ 	.short	(.L_1809 - .L_1808)


	//   ....[0]....
.L_1808:
        /*004c*/ 	.word	0xffffffff


	//   ....[1]....
        /*0050*/ 	.word	0xffffffff


	//   ....[2]....
        /*0054*/ 	.word	0xffffffff


	//   ....[3]....
        /*0058*/ 	.word	0xffffffff


	//   ....[4]....
        /*005c*/ 	.word	0xffffffff


	//   ....[5]....
        /*0060*/ 	.word	0xffffffff


	//   ....[6]....
        /*0064*/ 	.word	0xffffffff


	//   ....[7]....
        /*0068*/ 	.word	0xffffffff


	//   ....[8]....
        /*006c*/ 	.word	0xffffffff


	//   ....[9]....
        /*0070*/ 	.word	0xffffffff


	//   ....[10]....
        /*0074*/ 	.word	0xffffffff


	//   ....[11]....
        /*0078*/ 	.word	0xffffffff


	//   ....[12]....
        /*007c*/ 	.word	0xffffffff


	//   ....[13]....
        /*0080*/ 	.word	0xffffffff


	//   ....[14]....
        /*0084*/ 	.word	0x0500000c


	//   ....[15]....
        /*0088*/ 	.word	0x0500000c


	//   ....[16]....
        /*008c*/ 	.word	0x0500000c


	//   ....[17]....
        /*0090*/ 	.word	0x0500000c


	//   ....[18]....
        /*0094*/ 	.word	0x0500000c


	//   ....[19]....
        /*0098*/ 	.word	0x0500000c


	//   ....[20]....
        /*009c*/ 	.word	0x0500000c


	//   ....[21]....
        /*00a0*/ 	.word	0x0500000c


	//   ....[22]....
        /*00a4*/ 	.word	0x0500000c


	//   ....[23]....
        /*00a8*/ 	.word	0x0500000c


	//----- nvinfo : EIATTR_COOP_GROUP_INSTR_OFFSETS
	.align		4
.L_1809:
        /*00ac*/ 	.byte	0x04, 0x28
        /*00ae*/ 	.short	(.L_1811 - .L_1810)


	//   ....[0]....
.L_1810:
        /*00b0*/ 	.word	0x00000270


	//   ....[1]....
        /*00b4*/ 	.word	0x00000280


	//   ....[2]....
        /*00b8*/ 	.word	0x00000290


	//   ....[3]....
        /*00bc*/ 	.word	0x000002a0


	//   ....[4]....
        /*00c0*/ 	.word	0x00000300


	//   ....[5]....
        /*00c4*/ 	.word	0x00000310


	//   ....[6]....
        /*00c8*/ 	.word	0x00000330


	//   ....[7]....
        /*00cc*/ 	.word	0x00000340


	//   ....[8]....
        /*00d0*/ 	.word	0x00000380


	//   ....[9]....
        /*00d4*/ 	.word	0x00000390


	//   ....[10]....
        /*00d8*/ 	.word	0x000003d0


	//   ....[11]....
        /*00dc*/ 	.word	0x000003e0


	//   ....[12]....
        /*00e0*/ 	.word	0x00000420


	//   ....[13]....
        /*00e4*/ 	.word	0x00000430


	//   ....[14]....
        /*00e8*/ 	.word	0x00000510


	//   ....[15]....
        /*00ec*/ 	.word	0x00000560


	//   ....[16]....
        /*00f0*/ 	.word	0x000005d0


	//   ....[17]....
        /*00f4*/ 	.word	0x00000620


	//   ....[18]....
        /*00f8*/ 	.word	0x00000690


	//   ....[19]....
        /*00fc*/ 	.word	0x000006e0


	//   ....[20]....
        /*0100*/ 	.word	0x00000750


	//   ....[21]....
        /*0104*/ 	.word	0x000007a0


	//   ....[22]....
        /*0108*/ 	.word	0x00000810


	//   ....[23]....
        /*010c*/ 	.word	0x00000860


	//----- nvinfo : EIATTR_VRC_CTA_INIT_COUNT
	.align		4
.L_1811:
        /*0110*/ 	.byte	0x02, 0x4a
	.zero		1
	.zero		1


	//----- nvinfo : EIATTR_EXIT_INSTR_OFFSETS
	.align		4
        /*0114*/ 	.byte	0x04, 0x1c
        /*0116*/ 	.short	(.L_1813 - .L_1812)


	//   ....[0]....
.L_1812:
        /*0118*/ 	.word	0x00000470


	//   ....[1]....
        /*011c*/ 	.word	0x000004b0


	//----- nvinfo : EIATTR_CRS_STACK_SIZE
	.align		4
.L_1813:
        /*0120*/ 	.byte	0x04, 0x1e
        /*0122*/ 	.short	(.L_1815 - .L_1814)
.L_1814:
        /*0124*/ 	.word	0x00000000


	//----- nvinfo : EIATTR_CBANK_PARAM_SIZE
	.align		4
.L_1815:
        /*0128*/ 	.byte	0x03, 0x19
        /*012a*/ 	.short	0x0014


	//----- nvinfo : EIATTR_PARAM_CBANK
	.align		4
        /*012c*/ 	.byte	0x04, 0x0a
        /*012e*/ 	.short	(.L_1817 - .L_1816)
	.align		4
.L_1816:
        /*0130*/ 	.word	index@(.nv.constant0._Z7reduce6IdLj1ELb1EEvPT_S1_j)
        /*0134*/ 	.short	0x0380
        /*0136*/ 	.short	0x0014


	//----- nvinfo : EIATTR_SW_WAR
	.align		4
.L_1817:
        /*0138*/ 	.byte	0x04, 0x36
        /*013a*/ 	.short	(.L_1819 - .L_1818)
.L_1818:
        /*013c*/ 	.word	0x00000008
.L_1819:


//--------------------- .nv.info._Z7reduce6IdLj2ELb1EEvPT_S1_j --------------------------
	.section	.nv.info._Z7reduce6IdLj2ELb1EEvPT_S1_j,"",@"SHT_CUDA_INFO"
	.sectionflags	@""
	.align	4


	//----- nvinfo : EIATTR_CUDA_API_VERSION
	.align		4
        /*0000*/ 	.byte	0x04, 0x37
        /*0002*/ 	.short	(.L_1821 - .L_1820)
.L_1820:
        /*0004*/ 	.word	0x00000082


	//----- nvinfo : EIATTR_KPARAM_INFO
	.align		4
.L_1821:
        /*0008*/ 	.byte	0x04, 0x17
        /*000a*/ 	.short	(.L_1823 - .L_1822)
.L_1822:
        /*000c*/ 	.word	0x00000000
        /*0010*/ 	.short	0x0002
        /*0012*/ 	.short	0x0010
        /*0014*/ 	.byte	0x00, 0xf0, 0x11, 0x00


	//----- nvinfo : EIATTR_KPARAM_INFO
	.align		4
.L_1823:
        /*0018*/ 	.byte	0x04, 0x17
        /*001a*/ 	.short	(.L_1825 - .L_1824)
.L_1824:
        /*001c*/ 	.word	0x00000000
        /*0020*/ 	.short	0x0001
        /*0022*/ 	.short	0x0008
        /*0024*/ 	.byte	0x00, 0xf5, 0x21, 0x00


	//----- nvinfo : EIATTR_KPARAM_INFO
	.align		4
.L_1825:
        /*0028*/ 	.byte	0x04, 0x17
        /*002a*/ 	.short	(.L_1827 - .L_1826)
.L_1826:
        /*002c*/ 	.word	0x00000000
        /*0030*/ 	.short	0x0000
        /*0032*/ 	.short	0x0000
        /*0034*/ 	.byte	0x00, 0xf5, 0x21, 0x00


	//----- nvinfo : EIATTR_SPARSE_MMA_MASK
	.align		4
.L_1827:
        /*0038*/ 	.byte	0x03, 0x50
        /*003a*/ 	.short	0x0000


	//----- nvinfo : EIATTR_MAXREG_COUNT
	.align		4
        /*003c*/ 	.byte	0x03, 0x1b
        /*003e*/ 	.short	0x00ff


	//----- nvinfo : EIATTR_NUM_BARRIERS
	.align		4
        /*0040*/ 	.byte	0x02, 0x4c
        /*0042*/ 	.byte	0x01
	.zero		1


	//----- nvinfo : EIATTR_MERCURY_ISA_VERSION
	.align		4
        /*0044*/ 	.byte	0x03, 0x5f
        /*0046*/ 	.short	0x0101


	//----- nvinfo : EIATTR_COOP_GROUP_MASK_REGIDS
	.align		4
        /*0048*/ 	.byte	0x04, 0x29
        /*004a*/ 	.short	(.L_1829 - .L_1828)


	//   ....[0]....
.L_1828:
        /*004c*/ 	.word	0xffffffff


	//   ....[1]....
        /*0050*/ 	.word	0xffffffff


	//   ....[2]....
        /*0054*/ 	.word	0xffffffff


	//   ....[3]....
        /*0058*/ 	.word	0xffffffff


	//   ....[4]....
        /*005c*/ 	.word	0xffffffff


	//   ....[5]....
        /*0060*/ 	.word	0xffffffff


	//   ....[6]....
        /*0064*/ 	.word	0xffffffff


	//   ....[7]....
        /*0068*/ 	.word	0xffffffff


	//   ....[8]....
        /*006c*/ 	.word	0xffffffff


	//   ....[9]....
        /*0070*/ 	.word	0xffffffff


	//   ....[10]....
        /*0074*/ 	.word	0xffffffff


	//   ....[11]....
        /*0078*/ 	.word	0xffffffff


	//   ....[12]....
        /*007c*/ 	.word	0xffffffff


	//   ....[13]....
        /*0080*/ 	.word	0xffffffff


	//   ....[14]....
        /*0084*/ 	.word	0x0500000c


	//   ....[15]....
        /*0088*/ 	.word	0x0500000c


	//   ....[16]....
        /*008c*/ 	.word	0x0500000c


	//   ....[17]....
        /*0090*/ 	.word	0x0500000c


	//   ....[18]....
        /*0094*/ 	.word	0x0500000c


	//   ....[19]....
        /*0098*/ 	.word	0x0500000c


	//   ....[20]....
        /*009c*/ 	.word	0x0500000c


	//   ....[21]....
        /*00a0*/ 	.word	0x0500000c


	//   ....[22]....
        /*00a4*/ 	.word	0x0500000c


	//   ....[23]....
        /*00a8*/ 	.word	0x0500000c


	//----- nvinfo : EIATTR_COOP_GROUP_INSTR_OFFSETS
	.align		4
.L_1829:
        /*00ac*/ 	.byte	0x04, 0x28
        /*00ae*/ 	.short	(.L_1831 - .L_1830)


	//   ....[0]....
.L_1830:
        /*00b0*/ 	.word	0x00000280


	//   ....[1]....
        /*00b4*/ 	.word	0x00000290


	//   ....[2]....
        /*00b8*/ 	.word	0x000002a0


	//   ....[3]....
        /*00bc*/ 	.word	0x000002b0


	//   ....[4]....
        /*00c0*/ 	.word	0x00000310


	//   ....[5]....
        /*00c4*/ 	.word	0x00000320


	//   ....[6]....
        /*00c8*/ 	.word	0x00000340


	//   ....[7]....
        /*00cc*/ 	.word	0x00000350


	//   ....[8]....
        /*00d0*/ 	.word	0x00000390


	//   ....[9]....
        /*00d4*/ 	.word	0x000003a0


	//   ....[10]....
        /*00d8*/ 	.word	0x000003e0


	//   ....[11]....
        /*00dc*/ 	.word	0x000003f0


	//   ....[12]....
        /*00e0*/ 	.word	0x00000430


	//   ....[13]....
        /*00e4*/ 	.word	0x00000440


	//   ....[14]....
        /*00e8*/ 	.word	0x00000520


	//   ....[15]....
        /*00ec*/ 	.word	0x00000570


	//   ....[16]....
        /*00f0*/ 	.word	0x000005e0


	//   ....[17]....
        /*00f4*/ 	.word	0x00000630


	//   ....[18]....
        /*00f8*/ 	.word	0x000006a0


	//   ....[19]....
        /*00fc*/ 	.word	0x000006f0


	//   ....[20]....
        /*0100*/ 	.word	0x00000760


	//   ....[21]....
        /*0104*/ 	.word	0x000007b0


	//   ....[22]....
        /*0108*/ 	.word	0x00000820


	//   ....[23]....
        /*010c*/ 	.word	0x00000870


	//----- nvinfo : EIATTR_VRC_CTA_INIT_COUNT
	.align		4
.L_1831:
        /*0110*/ 	.byte	0x02, 0x4a
	.zero		1
	.zero		1


	//----- nvinfo : EIATTR_EXIT_INSTR_OFFSETS
	.align		4
        /*0114*/ 	.byte	0x04, 0x1c
        /*0116*/ 	.short	(.L_1833 - .L_1832)


	//   ....[0]....
.L_1832:
        /*0118*/ 	.word	0x00000480


	//   ....[1]....
        /*011c*/ 	.word	0x000004c0


	//----- nvinfo : EIATTR_CRS_STACK_SIZE
	.align		4
.L_1833:
        /*0120*/ 	.byte	0x04, 0x1e
        /*0122*/ 	.short	(.L_1835 - .L_1834)
.L_1834:
        /*0124*/ 	.word	0x00000000


	//----- nvinfo : EIATTR_CBANK_PARAM_SIZE
	.align		4
.L_1835:
        /*0128*/ 	.byte	0x03, 0x19
        /*012a*/ 	.short	0x0014


	//----- nvinfo : EIATTR_PARAM_CBANK
	.align		4
        /*012c*/ 	.byte	0x04, 0x0a
        /*012e*/ 	.short	(.L_1837 - .L_1836)
	.align		4
.L_1836:
        /*0130*/ 	.word	index@(.nv.constant0._Z7reduce6IdLj2ELb1EEvPT_S1_j)
        /*0134*/ 	.short	0x0380
        /*0136*/ 	.short	0x0014


	//----- nvinfo : EIATTR_SW_WAR
	.align		4
.L_1837:
        /*0138*/ 	.byte	0x04, 0x36
        /*013a*/ 	.short	(.L_1839 - .L_1838)
.L_1838:
        /*013c*/ 	.word	0x00000008
.L_1839:


//--------------------- .nv.info._Z7reduce6IdLj4ELb1EEvPT_S1_j --------------------------
	.section	.nv.info._Z7reduce6IdLj4ELb1EEvPT_S1_j,"",@"SHT_CUDA_INFO"
	.sectionflags	@""
	.align	4


	//----- nvinfo : EIATTR_CUDA_API_VERSION
	.align		4
        /*0000*/ 	.byte	0x04, 0x37
        /*0002*/ 	.short	(.L_1841 - .L_1840)
.L_1840:
        /*0004*/ 	.word	0x00000082


	//----- nvinfo : EIATTR_KPARAM_INFO
	.align		4
.L_1841:
        /*0008*/ 	.byte	0x04, 0x17
        /*000a*/ 	.short	(.L_1843 - .L_1842)
.L_1842:
        /*000c*/ 	.word	0x00000000
        /*0010*/ 	.short	0x0002
        /*0012*/ 	.short	0x0010
        /*0014*/ 	.byte	0x00, 0xf0, 0x11, 0x00


	//----- nvinfo : EIATTR_KPARAM_INFO
	.align		4
.L_1843:
        /*0018*/ 	.byte	0x04, 0x17
        /*001a*/ 	.short	(.L_1845 - .L_1844)
.L_1844:
        /*001c*/ 	.word	0x00000000
        /*0020*/ 	.short	0x0001
        /*0022*/ 	.short	0x0008
        /*0024*/ 	.byte	0x00, 0xf5, 0x21, 0x00


	//----- nvinfo : EIATTR_KPARAM_INFO
	.align		4
.L_1845:
        /*0028*/ 	.byte	0x04, 0x17
        /*002a*/ 	.short	(.L_1847 - .L_1846)
.L_1846:
        /*002c*/ 	.word	0x00000000
        /*0030*/ 	.short	0x0000
        /*0032*/ 	.short	0x0000
        /*0034*/ 	.byte	0x00, 0xf5, 0x21, 0x00


	//----- nvinfo : EIATTR_SPARSE_MMA_MASK
	.align		4
.L_1847:
        /*0038*/ 	.byte	0x03, 0x50
        /*003a*/ 	.short	0x0000


	//----- nvinfo : EIATTR_MAXREG_COUNT
	.align		4
        /*003c*/ 	.byte	0x03, 0x1b
        /*003e*/ 	.short	0x00ff


	//----- nvinfo : EIATTR_NUM_BARRIERS
	.align		4
        /*0040*/ 	.byte	0x02, 0x4c
        /*0042*/ 	.byte	0x01
	.zero		1


	//----- nvinfo : EIATTR_MERCURY_ISA_VERSION
	.align		4
        /*0044*/ 	.byte	0x03, 0x5f
        /*0046*/ 	.short	0x0101


	//----- nvinfo : EIATTR_COOP_GROUP_MASK_REGIDS
	.align		4
        /*0048*/ 	.byte	0x04, 0x29
        /*004a*/ 	.short	(.L_1849 - .L_1848)


	//   ....[0]....
.L_1848:
        /*004c*/ 	.word	0xffffffff


	//   ....[1]....
        /*0050*/ 	.word	0xffffffff


	//   ....[2]....
        /*0054*/ 	.word	0xffffffff


	//   ....[3]....
        /*0058*/ 	.word	0xffffffff


	//   ....[4]....
        /*005c*/ 	.word	0xffffffff


	//   ....[5]....
        /*0060*/ 	.word	0xffffffff


	//   ....[6]....
        /*0064*/ 	.word	0xffffffff


	//   ....[7]....
        /*0068*/ 	.word	0xffffffff


	//   ....[8]....
        /*006c*/ 	.word	0xffffffff


	//   ....[9]....
        /*0070*/ 	.word	0xffffffff


	//   ....[10]....
        /*0074*/ 	.word	0xffffffff


	//   ....[11]....
        /*0078*/ 	.word	0xffffffff


	//   ....[12]....
        /*007c*/ 	.word	0xffffffff


	//   ....[13]....
        /*0080*/ 	.word	0xffffffff


	//   ....[14]....
        /*0084*/ 	.word	0x0500000c


	//   ....[15]....
        /*0088*/ 	.word	0x0500000c


	//   ....[16]....
        /*008c*/ 	.word	0x0500000c


	//   ....[17]....
        /*0090*/ 	.word	0x0500000c


	//   ....[18]....
        /*0094*/ 	.word	0x0500000c


	//   ....[19]....
        /*0098*/ 	.word	0x0500000c


	//   ....[20]....
        /*009c*/ 	.word	0x0500000c


	//   ....[21]....
        /*00a0*/ 	.word	0x0500000c


	//   ....[22]....
        /*00a4*/ 	.word	0x0500000c


	//   ....[23]....
        /*00a8*/ 	.word	0x0500000c


	//----- nvinfo : EIATTR_COOP_GROUP_INSTR_OFFSETS
	.align		4
.L_1849:
        /*00ac*/ 	.byte	0x04, 0x28
        /*00ae*/ 	.short	(.L_1851 - .L_1850)


	//   ....[0]....
.L_1850:
        /*00b0*/ 	.word	0x00000280


	//   ....[1]....
        /*00b4*/ 	.word	0x00000290


	//   ....[2]....
        /*00b8*/ 	.word	0x000002a0


	//   ....[3]....
        /*00bc*/ 	.word	0x000002b0


	//   ....[4]....
        /*00c0*/ 	.word	0x00000310


	//   ....[5]....
        /*00c4*/ 	.word	0x00000320


	//   ....[6]....
        /*00c8*/ 	.word	0x00000340


	//   ....[7]....
        /*00cc*/ 	.word	0x00000350


	//   ....[8]....
        /*00d0*/ 	.word	0x00000390


	//   ....[9]....
        /*00d4*/ 	.word	0x000003a0


	//   ....[10]....
        /*00d8*/ 	.word	0x000003e0


	//   ....[11]....
        /*00dc*/ 	.word	0x000003f0


	//   ....[12]....
        /*00e0*/ 	.word	0x00000430


	//   ....[13]....
        /*00e4*/ 	.word	0x00000440


	//   ....[14]....
        /*00e8*/ 	.word	0x00000520


	//   ....[15]....
        /*00ec*/ 	.word	0x00000570


	//   ....[16]....
        /*00f0*/ 	.word	0x000005e0


	//   ....[17]....
        /*00f4*/ 	.word	0x00000630


	//   ....[18]....
        /*00f8*/ 	.word	0x000006a0


	//   ....[19]....
        /*00fc*/ 	.word	0x000006f0


	//   ....[20]....
        /*0100*/ 	.word	0x00000760


	//   ....[21]....
        /*0104*/ 	.word	0x000007b0


	//   ....[22]....
        /*0108*/ 	.word	0x00000820


	//   ....[23]....
        /*010c*/ 	.word	0x00000870


	//----- nvinfo : EIATTR_VRC_CTA_INIT_COUNT
	.align		4
.L_1851:
        /*0110*/ 	.byte	0x02, 0x4a
	.zero		1
	.zero		1


	//----- nvinfo : EIATTR_EXIT_INSTR_OFFSETS
	.align		4
        /*0114*/ 	.byte	0x04, 0x1c
        /*0116*/ 	.short	(.L_1853 - .L_1852)


	//   ....[0]....
.L_1852:
        /*0118*/ 	.word	0x00000480


	//   ....[1]....
        /*011c*/ 	.word	0x000004c0


	//----- nvinfo : EIATTR_CRS_STACK_SIZE
	.align		4
.L_1853:
        /*0120*/ 	.byte	0x04, 0x1e
        /*0122*/ 	.short	(.L_1855 - .L_1854)
.L_1854:
        /*0124*/ 	.word	0x00000000


	//----- nvinfo : EIATTR_CBANK_PARAM_SIZE
	.align		4
.L_1855:
        /*0128*/ 	.byte	0x03, 0x19
        /*012a*/ 	.short	0x0014


	//----- nvinfo : EIATTR_PARAM_CBANK
	.align		4
        /*012c*/ 	.byte	0x04, 0x0a
        /*012e*/ 	.short	(.L_1857 - .L_1856)
	.align		4
.L_1856:
        /*0130*/ 	.word	index@(.nv.constant0._Z7reduce6IdLj4ELb1EEvPT_S1_j)
        /*0134*/ 	.short	0x0380
        /*0136*/ 	.short	0x0014


	//----- nvinfo : EIATTR_SW_WAR
	.align		4
.L_1857:
        /*0138*/ 	.byte	0x04, 0x36
        /*013a*/ 	.short	(.L_1859 - .L_1858)
.L_1858:
        /*013c*/ 	.word	0x00000008
.L_1859:


//--------------------- .nv.info._Z7reduce6IdLj8ELb1EEvPT_S1_j --------------------------
	.section	.nv.info._Z7reduce6IdLj8ELb1EEvPT_S1_j,"",@"SHT_CUDA_INFO"
	.sectionflags	@""
	.align	4


	//----- nvinfo : EIATTR_CUDA_API_VERSION
	.align		4
        /*0000*/ 	.byte	0x04, 0x37
        /*0002*/ 	.short	(.L_1861 - .L_1860)
.L_1860:
        /*0004*/ 	.word	0x00000082


	//----- nvinfo : EIATTR_KPARAM_INFO
	.align		4
.L_1861:
        /*0008*/ 	.byte	0x04, 0x17
        /*000a*/ 	.short	(.L_1863 - .L_1862)
.L_1862:
        /*000c*/ 	.word	0x00000000
        /*0010*/ 	.short	0x0002
        /*0012*/ 	.short	0x0010
        /*0014*/ 	.byte	0x00, 0xf0, 0x11, 0x00


	//----- nvinfo : EIATTR_KPARAM_INFO
	.align		4
.L_1863:
        /*0018*/ 	.byte	0x04, 0x17
        /*001a*/ 	.short	(.L_1865 - .L_1864)
.L_1864:
        /*001c*/ 	.word	0x00000000
        /*0020*/ 	.short	0x0001
        /*0022*/ 	.short	0x0008
        /*0024*/ 	.byte	0x00, 0xf5, 0x21, 0x00


	//----- nvinfo : EIATTR_KPARAM_INFO
	.align		4
.L_1865:
        /*0028*/ 	.byte	0x04, 0x17
        /*002a*/ 	.short	(.L_1867 - .L_1866)
.L_1866:
        /*002c*/ 	.word	0x00000000
        /*0030*/ 	.short	0x0000
        /*0032*/ 	.short	0x0000
        /*0034*/ 	.byte	0x00, 0xf5, 0x21, 0x00


	//----- nvinfo : EIATTR_SPARSE_MMA_MASK
	.align		4
.L_1867:
        /*0038*/ 	.byte	0x03, 0x50
        /*003a*/ 	.short	0x0000


	//----- nvinfo : EIATTR_MAXREG_COUNT
	.align		4
        /*003c*/ 	.byte	0x03, 0x1b
        /*003e*/ 	.short	0x00ff


	//----- nvinfo : EIATTR_NUM_BARRIERS
	.align		4
        /*0040*/ 	.byte	0x02, 0x4c
        /*0042*/ 	.byte	0x01
	.zero		1


	//----- nvinfo : EIATTR_MERCURY_ISA_VERSION
	.align		4
        /*0044*/ 	.byte	0x03, 0x5f
        /*0046*/ 	.short	0x0101


	//----- nvinfo : EIATTR_COOP_GROUP_MASK_REGIDS
	.align		4
        /*0048*/ 	.byte	0x04, 0x29
        /*004a*/ 	.short	(.L_1869 - .L_1868)


	//   ....[0]....
.L_1868:
        /*004c*/ 	.word	0xffffffff


	//   ....[1]....
        /*0050*/ 	.word	0xffffffff


	//   ....[2]....
        /*0054*/ 	.word	0xffffffff


	//   ....[3]....
        /*0058*/ 	.word	0xffffffff


	//   ....[4]....
        /*005c*/ 	.word	0xffffffff


	//   ....[5]....
        /*0060*/ 	.word	0xffffffff


	//   ....[6]....
        /*0064*/ 	.word	0xffffffff


	//   ....[7]....
        /*0068*/ 	.word	0xffffffff


	//   ....[8]....
        /*006c*/ 	.word	0xffffffff


	//   ....[9]....
        /*0070*/ 	.word	0xffffffff


	//   ....[10]....
        /*0074*/ 	.word	0xffffffff


	//   ....[11]....
        /*0078*/ 	.word	0xffffffff


	//   ....[12]....
        /*007c*/ 	.word	0xffffffff


	//   ....[13]....
        /*0080*/ 	.word	0xffffffff


	//   ....[14]....
        /*0084*/ 	.word	0x0500000c


	//   ....[15]....
        /*0088*/ 	.word	0x0500000c


	//   ....[16]....
        /*008c*/ 	.word	0x0500000c


	//   ....[17]....
        /*0090*/ 	.word	0x0500000c


	//   ....[18]....
        /*0094*/ 	.word	0x0500000c


	//   ....[19]....
        /*0098*/ 	.word	0x0500000c


	//   ....[20]....
        /*009c*/ 	.word	0x0500000c


	//   ....[21]....
        /*00a0*/ 	.word	0x0500000c


	//   ....[22]....
        /*00a4*/ 	.word	0x0500000c


	//   ....[23]....
        /*00a8*/ 	.word	0x0500000c


	//----- nvinfo : EIATTR_COOP_GROUP_INSTR_OFFSETS
	.align		4
.L_1869:
        /*00ac*/ 	.byte	0x04, 0x28
        /*00ae*/ 	.short	(.L_1871 - .L_1870)


	//   ....[0]....
.L_1870:
        /*00b0*/ 	.word	0x00000280


	//   ....[1]....
        /*00b4*/ 	.word	0x00000290


	//   ....[2]....
        /*00b8*/ 	.word	0x000002a0


	//   ....[3]....
        /*00bc*/ 	.word	0x000002b0


	//   ....[4]....
        /*00c0*/ 	.word	0x00000310


	//   ....[5]....
        /*00c4*/ 	.word	0x00000320


	//   ....[6]....
        /*00c8*/ 	.word	0x00000340


	//   ....[7]....
        /*00cc*/ 	.word	0x00000350


	//   ....[8]....
        /*00d0*/ 	.word	0x00000390


	//   ....[9]....
        /*00d4*/ 	.word	0x000003a0


	//   ....[10]....
        /*00d8*/ 	.word	0x000003e0


	//   ....[11]....
        /*00dc*/ 	.word	0x000003f0


	//   ....[12]....
        /*00e0*/ 	.word	0x00000430


	//   ....[13]....
        /*00e4*/ 	.word	0x00000440


	//   ....[14]....
        /*00e8*/ 	.word	0x00000520


	//   ....[15]....
        /*00ec*/ 	.word	0x00000570


	//   ....[16]....
        /*00f0*/ 	.word	0x000005e0


	//   ....[17]....
        /*00f4*/ 	.word	0x00000630


	//   ....[18]....
        /*00f8*/ 	.word	0x000006a0


	//   ....[19]....
        /*00fc*/ 	.word	0x000006f0


	//   ....[20]....
        /*0100*/ 	.word	0x00000760


	//   ....[21]....
        /*0104*/ 	.word	0x000007b0


	//   ....[22]....
        /*0108*/ 	.word	0x00000820


	//   ....[23]....
        /*010c*/ 	.word	0x00000870


	//----- nvinfo : EIATTR_VRC_CTA_INIT_COUNT
	.align		4
.L_1871:
        /*0110*/ 	.byte	0x02, 0x4a
	.zero		1
	.zero		1


	//----- nvinfo : EIATTR_EXIT_INSTR_OFFSETS
	.align		4
        /*0114*/ 	.byte	0x04, 0x1c
        /*0116*/ 	.short	(.L_1873 - .L_1872)


	//   ....[0]....
.L_1872:
        /*0118*/ 	.word	0x00000480


	//   ....[1]....
        /*011c*/ 	.word	0x000004c0


	//----- nvinfo : EIATTR_CRS_STACK_SIZE
	.align		4
.L_1873:
        /*0120*/ 	.byte	0x04, 0x1e
        /*0122*/ 	.short	(.L_1875 - .L_1874)
.L_1874:
        /*0124*/ 	.word	0x00000000


	//----- nvinfo : EIATTR_CBANK_PARAM_SIZE
	.align		4
.L_1875:
        /*0128*/ 	.byte	0x03, 0x19
        /*012a*/ 	.short	0x0014


	//----- nvinfo : EIATTR_PARAM_CBANK
	.align		4
        /*012c*/ 	.byte	0x04, 0x0a
        /*012e*/ 	.short	(.L_1877 - .L_1876)
	.align		4
.L_1876:
        /*0130*/ 	.word	index@(.nv.constant0._Z7reduce6IdLj8ELb1EEvPT_S1_j)
        /*0134*/ 	.short	0x0380
        /*0136*/ 	.short	0x0014


	//----- nvinfo : EIATTR_SW_WAR
	.align		4
.L_1877:
        /*0138*/ 	.byte	0x04, 0x36
        /*013a*/ 	.short	(.L_1879 - .L_1878)
.L_1878:
        /*013c*/ 	.word	0x00000008
.L_1879:


//--------------------- .nv.info._Z7reduce6IdLj16ELb1EEvPT_S1_j --------------------------
	.section	.nv.info._Z7reduce6IdLj16ELb1EEvPT_S1_j,"",@"SHT_CUDA_INFO"
	.sectionflags	@""
	.align	4


	//----- nvinfo : EIATTR_CUDA_API_VERSION
	.align		4
        /*0000*/ 	.byte	0x04, 0x37
        /*0002*/ 	.short	(.L_1881 - .L_1880)
.L_1880:
        /*0004*/ 	.word	0x00000082


	//----- nvinfo : EIATTR_KPARAM_INFO
	.align		4
.L_1881:
        /*0008*/ 	.byte	0x04, 0x17
        /*000a*/ 	.short	(.L_1883 - .L_1882)
.L_1882:
        /*000c*/ 	.word	0x00000000
        /*0010*/ 	.short	0x0002
        /*0012*/ 	.short	0x0010
        /*0014*/ 	.byte	0x00, 0xf0, 0x11, 0x00


	//----- nvinfo : EIATTR_KPARAM_INFO
	.align		4
.L_1883:
        /*0018*/ 	.byte	0x04, 0x17
        /*001a*/ 	.short	(.L_1885 - .L_1884)
.L_1884:
        /*001c*/ 	.word	0x00000000
        /*0020*/ 	.short	0x0001
        /*0022*/ 	.short	0x0008
        /*0024*/ 	.byte	0x00, 0xf5, 0x21, 0x00


	//----- nvinfo : EIATTR_KPARAM_INFO
	.align		4
.L_1885:
        /*0028*/ 	.byte	0x04, 0x17
        /*002a*/ 	.short	(.L_1887 - .L_1886)
.L_1886:
        /*002c*/ 	.word	0x00000000
        /*0030*/ 	.short	0x0000
        /*0032*/ 	.short	0x0000
        /*0034*/ 	.byte	0x00, 0xf5, 0x21, 0x00


	//----- nvinfo : EIATTR_SPARSE_MMA_MASK
	.align		4
.L_1887:
        /*0038*/ 	.byte	0x03, 0x50
        /*003a*/ 	.short	0x0000


	//----- nvinfo : EIATTR_MAXREG_COUNT
	.align		4
        /*003c*/ 	.byte	0x03, 0x1b
        /*003e*/ 	.short	0x00ff


	//----- nvinfo : EIATTR_NUM_BARRIERS
	.align		4
        /*0040*/ 	.byte	0x02, 0x4c
        /*0042*/ 	.byte	0x01
	.zero		1


	//----- nvinfo : EIATTR_MERCURY_ISA_VERSION
	.align		4
        /*0044*/ 	.byte	0x03, 0x5f
        /*0046*/ 	.short	0x0101


	//----- nvinfo : EIATTR_COOP_GROUP_MASK_REGIDS
	.align		4
        /*0048*/ 	.byte	0x04, 0x29
        /*004a*/ 	.short	(.L_1889 - .L_1888)


	//   ....[0]....
.L_1888:
        /*004c*/ 	.word	0xffffffff


	//   ....[1]....
        /*0050*/ 	.word	0xffffffff


	//   ....[2]....
        /*0054*/ 	.word	0xffffffff


	//   ....[3]....
        /*0058*/ 	.word	0xffffffff


	//   ....[4]....
        /*005c*/ 	.word	0xffffffff


	//   ....[5]....
        /*0060*/ 	.word	0xffffffff


	//   ....[6]....
        /*0064*/ 	.word	0xffffffff


	//   ....[7]....
        /*0068*/ 	.word	0xffffffff


	//   ....[8]....
        /*006c*/ 	.word	0xffffffff


	//   ....[9]....
        /*0070*/ 	.word	0xffffffff


	//   ....[10]....
        /*0074*/ 	.word	0xffffffff


	//   ....[11]....
        /*0078*/ 	.word	0xffffffff


	//   ....[12]....
        /*007c*/ 	.word	0xffffffff


	//   ....[13]....
        /*0080*/ 	.word	0xffffffff


	//   ....[14]....
        /*0084*/ 	.word	0x0500000c


	//   ....[15]....
        /*0088*/ 	.word	0x0500000c


	//   ....[16]....
        /*008c*/ 	.word	0x0500000c


	//   ....[17]....
        /*0090*/ 	.word	0x0500000c


	//   ....[18]....
        /*0094*/ 	.word	0x0500000c


	//   ....[19]....
        /*0098*/ 	.word	0x0500000c


	//   ....[20]....
        /*009c*/ 	.word	0x0500000c


	//   ....[21]....
        /*00a0*/ 	.word	0x0500000c


	//   ....[22]....
        /*00a4*/ 	.word	0x0500000c


	//   ....[23]....
        /*00a8*/ 	.word	0x0500000c


	//----- nvinfo : EIATTR_COOP_GROUP_INSTR_OFFSETS
	.align		4
.L_1889:
        /*00ac*/ 	.byte	0x04, 0x28
        /*00ae*/ 	.short	(.L_1891 - .L_1890)


	//   ....[0]....
.L_1890:
        /*00b0*/ 	.word	0x00000280


	//   ....[1]....
        /*00b4*/ 	.word	0x00000290


	//   ....[2]....
        /*00b8*/ 	.word	0x000002a0


	//   ....[3]....
        /*00bc*/ 	.word	0x000002b0


	//   ....[4]....
        /*00c0*/ 	.word	0x00000310


	//   ....[5]....
        /*00c4*/ 	.word	0x00000320


	//   ....[6]....
        /*00c8*/ 	.word	0x00000340


	//   ....[7]....
        /*00cc*/ 	.word	0x00000350


	//   ....[8]....
        /*00d0*/ 	.word	0x00000390


	//   ....[9]....
        /*00d4*/ 	.word	0x000003a0


	//   ....[10]....
        /*00d8*/ 	.word	0x000003e0


	//   ....[11]....
        /*00dc*/ 	.word	0x000003f0


	//   ....[12]....
        /*00e0*/ 	.word	0x00000430


	//   ....[13]....
        /*00e4*/ 	.word	0x00000440


	//   ....[14]....
        /*00e8*/ 	.word	0x00000520


	//   ....[15]....
        /*00ec*/ 	.word	0x00000570


	//   ....[16]....
        /*00f0*/ 	.word	0x000005e0


	//   ....[17]....
        /*00f4*/ 	.word	0x00000630


	//   ....[18]....
        /*00f8*/ 	.word	0x000006a0


	//   ....[19]....
        /*00fc*/ 	.word	0x000006f0


	//   ....[20]....
        /*0100*/ 	.word	0x00000760


	//   ....[21]....
        /*0104*/ 	.word	0x000007b0


	//   ....[22]....
        /*0108*/ 	.word	0x00000820


	//   ....[23]....
        /*010c*/ 	.word	0x00000870


	//----- nvinfo : EIATTR_VRC_CTA_INIT_COUNT
	.align		4
.L_1891:
        /*0110*/ 	.byte	0x02, 0x4a
	.zero		1
	.zero		1


	//----- nvinfo : EIATTR_EXIT_INSTR_OFFSETS
	.align		4
        /*0114*/ 	.byte	0x04, 0x1c
        /*0116*/ 	.short	(.L_1893 - .L_1892)


	//   ....[0]....
.L_1892:
        /*0118*/ 	.word	0x00000480


	//   ....[1]....
        /*011c*/ 	.word	0x000004c0


	//----- nvinfo : EIATTR_CRS_STACK_SIZE
	.align		4
.L_1893:
        /*0120*/ 	.byte	0x04, 0x1e
        /*0122*/ 	.short	(.L_1895 - .L_1894)
.L_1894:
        /*0124*/ 	.word	0x00000000


	//----- nvinfo : EIATTR_CBANK_PARAM_SIZE
	.align		4
.L_1895:
        /*0128*/ 	.byte	0x03, 0x19
        /*012a*/ 	.short	0x0014


	//----- nvinfo : EIATTR_PARAM_CBANK
	.align		4
        /*012c*/ 	.byte	0x04, 0x0a
        /*012e*/ 	.short	(.L_1897 - .L_1896)
	.align		4
.L_1896:
        /*0130*/ 	.word	index@(.nv.constant0._Z7reduce6IdLj16ELb1EEvPT_S1_j)
        /*0134*/ 	.short	0x0380
        /*0136*/ 	.short	0x0014


	//----- nvinfo : EIATTR_SW_WAR
	.align		4
.L_1897:
        /*0138*/ 	.byte	0x04, 0x36
        /*013a*/ 	.short	(.L_1899 - .L_1898)
.L_1898:
        /*013c*/ 	.word	0x00000008
.L_1899:


//--------------------- .nv.info._Z7reduce6IdLj32ELb1EEvPT_S1_j --------------------------
	.section	.nv.info._Z7reduce6IdLj32ELb1EEvPT_S1_j,"",@"SHT_CUDA_INFO"
	.sectionflags	@""
	.align	4


	//----- nvinfo : EIATTR_CUDA_API_VERSION
	.align		4
        /*0000*/ 	.byte	0x04, 0x37
        /*0002*/ 	.short	(.L_1901 - .L_1900)
.L_1900:
        /*0004*/ 	.word	0x00000082


	//----- nvinfo : EIATTR_KPARAM_INFO
	.align		4
.L_1901:
        /*0008*/ 	.byte	0x04, 0x17
        /*000a*/ 	.short	(.L_1903 - .L_1902)
.L_1902:
        /*000c*/ 	.word	0x00000000
        /*0010*/ 	.short	0x0002
        /*0012*/ 	.short	0x0010
        /*0014*/ 	.byte	0x00, 0xf0, 0x11, 0x00


	//----- nvinfo : EIATTR_KPARAM_INFO
	.align		4
.L_1903:
        /*0018*/ 	.byte	0x04, 0x17
        /*001a*/ 	.short	(.L_1905 - .L_1904)
.L_1904:
        /*001c*/ 	.word	0x00000000
        /*0020*/ 	.short	0x0001
        /*0022*/ 	.short	0x0008
        /*0024*/ 	.byte	0x00, 0xf5, 0x21, 0x00


	//----- nvinfo : EIATTR_KPARAM_INFO
	.align		4
.L_1905:
        /*0028*/ 	.byte	0x04, 0x17
        /*002a*/ 	.short	(.L_1907 - .L_1906)
.L_1906:
        /*002c*/ 	.word	0x00000000
        /*0030*/ 	.short	0x0000
        /*0032*/ 	.short	0x0000
        /*0034*/ 	.byte	0x00, 0xf5, 0x21, 0x00


	//----- nvinfo : EIATTR_SPARSE_MMA_MASK
	.align		4
.L_1907:
        /*0038*/ 	.byte	0x03, 0x50
        /*003a*/ 	.short	0x0000


	//----- nvinfo : EIATTR_MAXREG_COUNT
	.align		4
        /*003c*/ 	.byte	0x03, 0x1b
        /*003e*/ 	.short	0x00ff


	//----- nvinfo : EIATTR_NUM_BARRIERS
	.align		4
        /*0040*/ 	.byte	0x02, 0x4c
        /*0042*/ 	.byte	0x01
	.zero		1


	//----- nvinfo : EIATTR_MERCURY_ISA_VERSION
	.align		4
        /*0044*/ 	.byte	0x03, 0x5f
        /*0046*/ 	.short	0x0101


	//----- nvinfo : EIATTR_COOP_GROUP_MASK_REGIDS
	.align		4
        /*0048*/ 	.byte	0x04, 0x29
        /*004a*/ 	.short	(.L_1909 - .L_1908)


	//   ....[0]....
.L_1908:
        /*004c*/ 	.word	0xffffffff


	//   ....[1]....
        /*0050*/ 	.word	0xffffffff


	//   ....[2]....
        /*0054*/ 	.word	0xffffffff


	//   ....[3]....
        /*0058*/ 	.word	0xffffffff


	//   ....[4]....
        /*005c*/ 	.word	0xffffffff


	//   ....[5]....
        /*0060*/ 	.word	0xffffffff


	//   ....[6]....
        /*0064*/ 	.word	0xffffffff


	//   ....[7]....
        /*0068*/ 	.word	0xffffffff


	//   ....[8]....
        /*006c*/ 	.word	0xffffffff


	//   ....[9]....
        /*0070*/ 	.word	0xffffffff


	//   ....[10]....
        /*0074*/ 	.word	0xffffffff


	//   ....[11]....
        /*0078*/ 	.word	0xffffffff


	//   ....[12]....
        /*007c*/ 	.word	0xffffffff


	//   ....[13]....
        /*0080*/ 	.word	0xffffffff


	//   ....[14]....
        /*0084*/ 	.word	0x0500000c


	//   ....[15]....
        /*0088*/ 	.word	0x0500000c


	//   ....[16]....
        /*008c*/ 	.word	0x0500000c


	//   ....[17]....
        /*0090*/ 	.word	0x0500000c


	//   ....[18]....
        /*0094*/ 	.word	0x0500000c


	//   ....[19]....
        /*0098*/ 	.word	0x0500000c


	//   ....[20]....
        /*009c*/ 	.word	0x0500000c


	//   ....[21]....
        /*00a0*/ 	.word	0x0500000c


	//   ....[22]....
        /*00a4*/ 	.word	0x0500000c


	//   ....[23]....
        /*00a8*/ 	.word	0x0500000c


	//----- nvinfo : EIATTR_COOP_GROUP_INSTR_OFFSETS
	.align		4
.L_1909:
        /*00ac*/ 	.byte	0x04, 0x28
        /*00ae*/ 	.short	(.L_1911 - .L_1910)


	//   ....[0]....
.L_1910:
        /*00b0*/ 	.word	0x00000280


	//   ....[1]....
        /*00b4*/ 	.word	0x00000290


	//   ....[2]....
        /*00b8*/ 	.word	0x000002a0


	//   ....[3]....
        /*00bc*/ 	.word	0x000002b0


	//   ....[4]....
        /*00c0*/ 	.word	0x00000310


	//   ....[5]....
        /*00c4*/ 	.word	0x00000320


	//   ....[6]....
        /*00c8*/ 	.word	0x00000340


	//   ....[7]....
        /*00cc*/ 	.word	0x00000350


	//   ....[8]....
        /*00d0*/ 	.word	0x00000390


	//   ....[9]....
        /*00d4*/ 	.word	0x000003a0


	//   ....[10]....
        /*00d8*/ 	.word	0x000003e0


	//   ....[11]....
        /*00dc*/ 	.word	0x000003f0


	//   ....[12]....
        /*00e0*/ 	.word	0x00000430


	//   ....[13]....
        /*00e4*/ 	.word	0x00000440


	//   ....[14]....
        /*00e8*/ 	.word	0x00000520


	//   ....[15]....
        /*00ec*/ 	.word	0x00000570


	//   ....[16]....
        /*00f0*/ 	.word	0x000005e0


	//   ....[17]....
        /*00f4*/ 	.word	0x00000630


	//   ....[18]....
        /*00f8*/ 	.word	0x000006a0


	//   ....[19]....
        /*00fc*/ 	.word	0x000006f0


	//   ....[20]....
        /*0100*/ 	.word	0x00000760


	//   ....[21]....
        /*0104*/ 	.word	0x000007b0


	//   ....[22]....
        /*0108*/ 	.word	0x00000820


	//   ....[23]....
        /*010c*/ 	.word	0x00000870


	//----- nvinfo : EIATTR_VRC_CTA_INIT_COUNT
	.align		4
.L_1911:
        /*0110*/ 	.byte	0x02, 0x4a
	.zero		1
	.zero		1


	//----- nvinfo : EIATTR_EXIT_INSTR_OFFSETS
	.align		4
        /*0114*/ 	.byte	0x04, 0x1c
        /*0116*/ 	.short	(.L_1913 - .L_1912)


	//   ....[0]....
.L_1912:
        /*0118*/ 	.word	0x00000480


	//   ....[1]....
        /*011c*/ 	.word	0x000004c0


	//----- nvinfo : EIATTR_CRS_STACK_SIZE
	.align		4
.L_1913:
        /*0120*/ 	.byte	0x04, 0x1e
        /*0122*/ 	.short	(.L_1915 - .L_1914)
.L_1914:
        /*0124*/ 	.word	0x00000000


	//----- nvinfo : EIATTR_CBANK_PARAM_SIZE
	.align		4
.L_1915:
        /*0128*/ 	.byte	0x03, 0x19
        /*012a*/ 	.short	0x0014


	//----- nvinfo : EIATTR_PARAM_CBANK
	.align		4
        /*012c*/ 	.byte	0x04, 0x0a
        /*012e*/ 	.short	(.L_1917 - .L_1916)
	.align		4
.L_1916:
        /*0130*/ 	.word	index@(.nv.constant0._Z7reduce6IdLj32ELb1EEvPT_S1_j)
        /*0134*/ 	.short	0x0380
        /*0136*/ 	.short	0x0014


	//----- nvinfo : EIATTR_SW_WAR
	.align		4
.L_1917:
        /*0138*/ 	.byte	0x04, 0x36
        /*013a*/ 	.short	(.L_1919 - .L_1918)
.L_1918:
        /*013c*/ 	.word	0x00000008
.L_1919:


//--------------------- .nv.info._Z7reduce6IdLj64ELb1EEvPT_S1_j --------------------------
	.section	.nv.info._Z7reduce6IdLj64ELb1EEvPT_S1_j,"",@"SHT_CUDA_INFO"
	.sectionflags	@""
	.align	4


	//----- nvinfo : EIATTR_CUDA_API_VERSION
	.align		4
        /*0000*/ 	.byte	0x04, 0x37
        /*0002*/ 	.short	(.L_1921 - .L_1920)
.L_1920:
        /*0004*/ 	.word	0x00000082


	//----- nvinfo : EIATTR_KPARAM_INFO
	.align		4
.L_1921:
        /*0008*/ 	.byte	0x04, 0x17
        /*000a*/ 	.short	(.L_1923 - .L_1922)
.L_1922:
        /*000c*/ 	.word	0x00000000
        /*0010*/ 	.short	0x0002
        /*0012*/ 	.short	0x0010
        /*0014*/ 	.byte	0x00, 0xf0, 0x11, 0x00


	//----- nvinfo : EIATTR_KPARAM_INFO
	.align		4
.L_1923:
        /*0018*/ 	.byte	0x04, 0x17
        /*001a*/ 	.short	(.L_1925 - .L_1924)
.L_1924:
        /*001c*/ 	.word	0x00000000
        /*0020*/ 	.short	0x0001
        /*0022*/ 	.short	0x0008
        /*0024*/ 	.byte	0x00, 0xf5, 0x21, 0x00


	//----- nvinfo : EIATTR_KPARAM_INFO
	.align		4
.L_1925:
        /*0028*/ 	.byte	0x04, 0x17
        /*002a*/ 	.short	(.L_1927 - .L_1926)
.L_1926:
        /*002c*/ 	.word	0x00000000
        /*0030*/ 	.short	0x0000
        /*0032*/ 	.short	0x0000
        /*0034*/ 	.byte	0x00, 0xf5, 0x21, 0x00


	//----- nvinfo : EIATTR_SPARSE_MMA_MASK
	.align		4
.L_1927:
        /*0038*/ 	.byte	0x03, 0x50
        /*003a*/ 	.short	0x0000


	//----- nvinfo : EIATTR_MAXREG_COUNT
	.align		4
        /*003c*/ 	.byte	0x03, 0x1b
        /*003e*/ 	.short	0x00ff


	//----- nvinfo : EIATTR_NUM_BARRIERS
	.align		4
        /*0040*/ 	.byte	0x02, 0x4c
        /*0042*/ 	.byte	0x01
	.zero		1


	//----- nvinfo : EIATTR_MERCURY_ISA_VERSION
	.align		4
        /*0044*/ 	.byte	0x03, 0x5f
        /*0046*/ 	.short	0x0101


	//----- nvinfo : EIATTR_COOP_GROUP_MASK_REGIDS
	.align		4
        /*0048*/ 	.byte	0x04, 0x29
        /*004a*/ 	.short	(.L_1929 - .L_1928)


	//   ....[0]....
.L_1928:
        /*004c*/ 	.word	0xffffffff


	//   ....[1]....
        /*0050*/ 	.word	0xffffffff


	//   ....[2]....
        /*0054*/ 	.word	0xffffffff


	//   ....[3]....
        /*0058*/ 	.word	0xffffffff


	//   ....[4]....
        /*005c*/ 	.word	0xffffffff


	//   ....[5]....
        /*0060*/ 	.word	0xffffffff


	//   ....[6]....
        /*0064*/ 	.word	0xffffffff


	//   ....[7]....
        /*0068*/ 	.word	0xffffffff


	//   ....[8]....
        /*006c*/ 	.word	0xffffffff


	//   ....[9]....
        /*0070*/ 	.word	0xffffffff


	//   ....[10]....
        /*0074*/ 	.word	0xffffffff


	//   ....[11]....
        /*0078*/ 	.word	0xffffffff


	//   ....[12]....
        /*007c*/ 	.word	0xffffffff


	//   ....[13]....
        /*0080*/ 	.word	0xffffffff


	//   ....[14]....
        /*0084*/ 	.word	0x05000002


	//   ....[15]....
        /*0088*/ 	.word	0x05000002


	//   ....[16]....
        /*008c*/ 	.word	0x05000002


	//   ....[17]....
        /*0090*/ 	.word	0x05000002


	//   ....[18]....
        /*0094*/ 	.word	0x05000002


	//   ....[19]....
        /*0098*/ 	.word	0x05000002


	//   ....[20]....
        /*009c*/ 	.word	0x05000002


	//   ....[21]....
        /*00a0*/ 	.word	0x05000002


	//   ....[22]....
        /*00a4*/ 	.word	0x05000002


	//   ....[23]....
        /*00a8*/ 	.word	0x05000002


	//----- nvinfo : EIATTR_COOP_GROUP_INSTR_OFFSETS
	.align		4
.L_1929:
        /*00ac*/ 	.byte	0x04, 0x28
        /*00ae*/ 	.short	(.L_1931 - .L_1930)


	//   ....[0]....
.L_1930:
        /*00b0*/ 	.word	0x00000290


	//   ....[1]....
        /*00b4*/ 	.word	0x000002a0


	//   ....[2]....
        /*00b8*/ 	.word	0x000002b0


	//   ....[3]....
        /*00bc*/ 	.word	0x000002c0


	//   ....[4]....
        /*00c0*/ 	.word	0x00000330


	//   ....[5]....
        /*00c4*/ 	.word	0x00000340


	//   ....[6]....
        /*00c8*/ 	.word	0x00000360


	//   ....[7]....
        /*00cc*/ 	.word	0x00000370


	//   ....[8]....
        /*00d0*/ 	.word	0x000003b0


	//   ....[9]....
        /*00d4*/ 	.word	0x000003c0


	//   ....[10]....
        /*00d8*/ 	.word	0x00000400


	//   ....[11]....
        /*00dc*/ 	.word	0x00000410


	//   ....[12]....
        /*00e0*/ 	.word	0x00000430


	//   ....[13]....
        /*00e4*/ 	.word	0x00000440


	//   ....[14]....
        /*00e8*/ 	.word	0x00000520


	//   ....[15]....
        /*00ec*/ 	.word	0x00000570


	//   ....[16]....
        /*00f0*/ 	.word	0x000005e0


	//   ....[17]....
        /*00f4*/ 	.word	0x00000630


	//   ....[18]....
        /*00f8*/ 	.word	0x000006a0


	//   ....[19]....
        /*00fc*/ 	.word	0x000006f0


	//   ....[20]....
        /*0100*/ 	.word	0x00000760


	//   ....[21]....
        /*0104*/ 	.word	0x000007b0


	//   ....[22]....
        /*0108*/ 	.word	0x00000820


	//   ....[23]....
        /*010c*/ 	.word	0x00000870


	//----- nvinfo : EIATTR_VRC_CTA_INIT_COUNT
	.align		4
.L_1931:
        /*0110*/ 	.byte	0x02, 0x4a
	.zero		1
	.zero		1


	//----- nvinfo : EIATTR_EXIT_INSTR_OFFSETS
	.align		4
        /*0114*/ 	.byte	0x04, 0x1c
        /*0116*/ 	.short	(.L_1933 - .L_1932)


	//   ....[0]....
.L_1932:
        /*0118*/ 	.word	0x00000480


	//   ....[1]....
        /*011c*/ 	.word	0x000004c0


	//----- nvinfo : EIATTR_CRS_STACK_SIZE
	.align		4
.L_1933:
        /*0120*/ 	.byte	0x04, 0x1e
        /*0122*/ 	.short	(.L_1935 - .L_1934)
.L_1934:
        /*0124*/ 	.word	0x00000000


	//----- nvinfo : EIATTR_CBANK_PARAM_SIZE
	.align		4
.L_1935:
        /*0128*/ 	.byte	0x03, 0x19
        /*012a*/ 	.short	0x0014


	//----- nvinfo : EIATTR_PARAM_CBANK
	.align		4
        /*012c*/ 	.byte	0x04, 0x0a
        /*012e*/ 	.short	(.L_1937 - .L_1936)
	.align		4
.L_1936:
        /*0130*/ 	.word	index@(.nv.constant0._Z7reduce6IdLj64ELb1EEvPT_S1_j)
        /*0134*/ 	.short	0x0380
        /*0136*/ 	.short	0x0014


	//----- nvinfo : EIATTR_SW_WAR
	.align		4
.L_1937:
        /*0138*/ 	.byte	0x04, 0x36
        /*013a*/ 	.short	(.L_1939 - .L_1938)
.L_1938:
        /*013c*/ 	.word	0x00000008
.L_1939:


//--------------------- .nv.info._Z7reduce6IdLj128ELb1EEvPT_S1_j --------------------------
	.section	.nv.info._Z7reduce6IdLj128ELb1EEvPT_S1_j,"",@"SHT_CUDA_INFO"
	.sectionflags	@""
	.align	4


	//----- nvinfo : EIATTR_CUDA_API_VERSION
	.align		4
        /*0000*/ 	.byte	0x04, 0x37
        /*0002*/ 	.short	(.L_1941 - .L_1940)
.L_1940:
        /*0004*/ 	.word	0x00000082


	//----- nvinfo : EIATTR_KPARAM_INFO
	.align		4
.L_1941:
        /*0008*/ 	.byte	0x04, 0x17
        /*000a*/ 	.short	(.L_1943 - .L_1942)
.L_1942:
        /*000c*/ 	.word	0x00000000
        /*0010*/ 	.short	0x0002
        /*0012*/ 	.short	0x0010
        /*0014*/ 	.byte	0x00, 0xf0, 0x11, 0x00


	//----- nvinfo : EIATTR_KPARAM_INFO
	.align		4
.L_1943:
        /*0018*/ 	.byte	0x04, 0x17
        /*001a*/ 	.short	(.L_1945 - .L_1944)
.L_1944:
        /*001c*/ 	.word	0x00000000
        /*0020*/ 	.short	0x0001
        /*0022*/ 	.short	0x0008
        /*0024*/ 	.byte	0x00, 0xf5, 0x21, 0x00


	//----- nvinfo : EIATTR_KPARAM_INFO
	.align		4
.L_1945:
        /*0028*/ 	.byte	0x04, 0x17
        /*002a*/ 	.short	(.L_1947 - .L_1946)
.L_1946:
        /*002c*/ 	.word	0x00000000
        /*0030*/ 	.short	0x0000
        /*0032*/ 	.short	0x0000
        /*0034*/ 	.byte	0x00, 0xf5, 0x21, 0x00


	//----- nvinfo : EIATTR_SPARSE_MMA_MASK
	.align		4
.L_1947:
        /*0038*/ 	.byte	0x03, 0x50
        /*003a*/ 	.short	0x0000


	//----- nvinfo : EIATTR_MAXREG_COUNT
	.align		4
        /*003c*/ 	.byte	0x03, 0x1b
        /*003e*/ 	.short	0x00ff


	//----- nvinfo : EIATTR_NUM_BARRIERS
	.align		4
        /*0040*/ 	.byte	0x02, 0x4c
        /*0042*/ 	.byte	0x01
	.zero		1


	//----- nvinfo : EIATTR_MERCURY_ISA_VERSION
	.align		4
        /*0044*/ 	.byte	0x03, 0x5f
        /*0046*/ 	.short	0x0101


	//----- nvinfo : EIATTR_COOP_GROUP_MASK_REGIDS
	.align		4
        /*0048*/ 	.byte	0x04, 0x29
        /*004a*/ 	.short	(.L_1949 - .L_1948)


	//   ....[0]....
.L_1948:
        /*004c*/ 	.word	0xffffffff


	//   ....[1]....
        /*0050*/ 	.word	0xffffffff


	//   ....[2]....
        /*0054*/ 	.word	0xffffffff


	//   ....[3]....
        /*0058*/ 	.word	0xffffffff


	//   ....[4]....
        /*005c*/ 	.word	0xffffffff


	//   ....[5]....
        /*0060*/ 	.word	0xffffffff


	//   ....[6]....
        /*0064*/ 	.word	0xffffffff


	//   ....[7]....
        /*0068*/ 	.word	0xffffffff


	//   ....[8]....
        /*006c*/ 	.word	0xffffffff


	//   ....[9]....
        /*0070*/ 	.word	0xffffffff


	//   ....[10]....
        /*0074*/ 	.word	0xffffffff


	//   ....[11]....
        /*0078*/ 	.word	0xffffffff


	//   ....[12]....
        /*007c*/ 	.word	0xffffffff


	//   ....[13]....
        /*0080*/ 	.word	0xffffffff


	//   ....[14]....
        /*0084*/ 	.word	0x0500000c


	//   ....[15]....
        /*0088*/ 	.word	0x0500000c


	//   ....[16]....
        /*008c*/ 	.word	0x0500000c


	//   ....[17]....
        /*0090*/ 	.word	0x0500000c


	//   ....[18]....
        /*0094*/ 	.word	0x0500000c


	//   ....[19]....
        /*0098*/ 	.word	0x0500000c


	//   ....[20]....
        /*009c*/ 	.word	0x0500000c


	//   ....[21]....
        /*00a0*/ 	.word	0x0500000c


	//   ....[22]....
        /*00a4*/ 	.word	0x0500000c


	//   ....[23]....
        /*00a8*/ 	.word	0x0500000c


	//----- nvinfo : EIATTR_COOP_GROUP_INSTR_OFFSETS
	.align		4
.L_1949:
        /*00ac*/ 	.byte	0x04, 0x28
        /*00ae*/ 	.short	(.L_1951 - .L_1950)


	//   ....[0]....
.L_1950:
        /*00b0*/ 	.word	0x000002a0


	//   ....[1]....
        /*00b4*/ 	.word	0x000002b0


	//   ....[2]....
        /*00b8*/ 	.word	0x000002c0


	//   ....[3]....
        /*00bc*/ 	.word	0x00000300


	//   ....[4]....
        /*00c0*/ 	.word	0x00000370


	//   ....[5]....
        /*00c4*/ 	.word	0x00000380


	//   ....[6]....
        /*00c8*/ 	.word	0x000003a0


	//   ....[7]....
        /*00cc*/ 	.word	0x000003b0


	//   ....[8]....
        /*00d0*/ 	.word	0x000003f0


	//   ....[9]....
        /*00d4*/ 	.word	0x00000400


	//   ....[10]....
        /*00d8*/ 	.word	0x00000440


	//   ....[11]....
        /*00dc*/ 	.word	0x00000450


	//   ....[12]....
        /*00e0*/ 	.word	0x00000470


	//   ....[13]....
        /*00e4*/ 	.word	0x00000480


	//   ....[14]....
        /*00e8*/ 	.word	0x00000560


	//   ....[15]....
        /*00ec*/ 	.word	0x000005b0


	//   ....[16]....
        /*00f0*/ 	.word	0x00000620


	//   ....[17]....
        /*00f4*/ 	.word	0x00000670


	//   ....[18]....
        /*00f8*/ 	.word	0x000006e0


	//   ....[19]....
        /*00fc*/ 	.word	0x00000730


	//   ....[20]....
        /*0100*/ 	.word	0x000007a0


	//   ....[21]....
        /*0104*/ 	.word	0x000007f0


	//   ....[22]....
        /*0108*/ 	.word	0x00000860


	//   ....[23]....
        /*010c*/ 	.word	0x000008b0


	//----- nvinfo : EIATTR_VRC_CTA_INIT_COUNT
	.align		4
.L_1951:
        /*0110*/ 	.byte	0x02, 0x4a
	.zero		1
	.zero		1


	//----- nvinfo : EIATTR_EXIT_INSTR_OFFSETS
	.align		4
        /*0114*/ 	.byte	0x04, 0x1c
        /*0116*/ 	.short	(.L_1953 - .L_1952)


	//   ....[0]....
.L_1952:
        /*0118*/ 	.word	0x000004c0


	//   ....[1]....
        /*011c*/ 	.word	0x00000500


	//----- nvinfo : EIATTR_CRS_STACK_SIZE
	.align		4
.L_1953:
        /*0120*/ 	.byte	0x04, 0x1e
        /*0122*/ 	.short	(.L_1955 - .L_1954)
.L_1954:
        /*0124*/ 	.word	0x00000000


	//----- nvinfo : EIATTR_CBANK_PARAM_SIZE
	.align		4
.L_1955:
        /*0128*/ 	.byte	0x03, 0x19
        /*012a*/ 	.short	0x0014


	//----- nvinfo : EIATTR_PARAM_CBANK
	.align		4
        /*012c*/ 	.byte	0x04, 0x0a
        /*012e*/ 	.short	(.L_1957 - .L_1956)
	.align		4
.L_1956:
        /*0130*/ 	.word	index@(.nv.constant0._Z7reduce6IdLj128ELb1EEvPT_S1_j)
        /*0134*/ 	.short	0x0380
        /*0136*/ 	.short	0x0014


	//----- nvinfo : EIATTR_SW_WAR
	.align		4
.L_1957:
        /*0138*/ 	.byte	0x04, 0x36
        /*013a*/ 	.short	(.L_1959 - .L_1958)
.L_1958:
        /*013c*/ 	.word	0x00000008
.L_1959:


//--------------------- .nv.info._Z7reduce6IdLj256ELb1EEvPT_S1_j --------------------------
	.section	.nv.info._Z7reduce6IdLj256ELb1EEvPT_S1_j,"",@"SHT_CUDA_INFO"
	.sectionflags	@""
	.align	4


	//----- nvinfo : EIATTR_CUDA_API_VERSION
	.align		4
        /*0000*/ 	.byte	0x04, 0x37
        /*0002*/ 	.short	(.L_1961 - .L_1960)
.L_1960:
        /*0004*/ 	.word	0x00000082


	//----- nvinfo : EIATTR_KPARAM_INFO
	.align		4
.L_1961:
        /*0008*/ 	.byte	0x04, 0x17
        /*000a*/ 	.short	(.L_1963 - .L_1962)
.L_1962:
        /*000c*/ 	.word	0x00000000
        /*0010*/ 	.short	0x0002
        /*0012*/ 	.short	0x0010
        /*0014*/ 	.byte	0x00, 0xf0, 0x11, 0x00


	//----- nvinfo : EIATTR_KPARAM_INFO
	.align		4
.L_1963:
        /*0018*/ 	.byte	0x04, 0x17
        /*001a*/ 	.short	(.L_1965 - .L_1964)
.L_1964:
        /*001c*/ 	.word	0x00000000
        /*0020*/ 	.short	0x0001
        /*0022*/ 	.short	0x0008
        /*0024*/ 	.byte	0x00, 0xf5, 0x21, 0x00


	//----- nvinfo : EIATTR_KPARAM_INFO
	.align		4
.L_1965:
        /*0028*/ 	.byte	0x04, 0x17
        /*002a*/ 	.short	(.L_1967 - .L_1966)
.L_1966:
        /*002c*/ 	.word	0x00000000
        /*0030*/ 	.short	0x0000
        /*0032*/ 	.short	0x0000
        /*0034*/ 	.byte	0x00, 0xf5, 0x21, 0x00


	//----- nvinfo : EIATTR_SPARSE_MMA_MASK
	.align		4
.L_1967:
        /*0038*/ 	.byte	0x03, 0x50
        /*003a*/ 	.short	0x0000


	//----- nvinfo : EIATTR_MAXREG_COUNT
	.align		4
        /*003c*/ 	.byte	0x03, 0x1b
        /*003e*/ 	.short	0x00ff


	//----- nvinfo : EIATTR_NUM_BARRIERS
	.align		4
        /*0040*/ 	.byte	0x02, 0x4c
        /*0042*/ 	.byte	0x01
	.zero		1


	//----- nvinfo : EIATTR_MERCURY_ISA_VERSION
	.align		4
        /*0044*/ 	.byte	0x03, 0x5f
        /*0046*/ 	.short	0x0101


	//----- nvinfo : EIATTR_COOP_GROUP_MASK_REGIDS
	.align		4
        /*0048*/ 	.byte	0x04, 0x29
        /*004a*/ 	.short	(.L_1969 - .L_1968)


	//   ....[0]....
.L_1968:
        /*004c*/ 	.word	0xffffffff


	//   ....[1]....
        /*0050*/ 	.word	0xffffffff


	//   ....[2]....
        /*0054*/ 	.word	0xffffffff


	//   ....[3]....
        /*0058*/ 	.word	0xffffffff


	//   ....[4]....
        /*005c*/ 	.word	0xffffffff


	//   ....[5]....
        /*0060*/ 	.word	0xffffffff


	//   ....[6]....
        /*0064*/ 	.word	0xffffffff


	//   ....[7]....
        /*0068*/ 	.word	0xffffffff


	//   ....[8]....
        /*006c*/ 	.word	0xffffffff


	//   ....[9]....
        /*0070*/ 	.word	0xffffffff


	//   ....[10]....
        /*0074*/ 	.word	0xffffffff


	//   ....[11]....
        /*0078*/ 	.word	0xffffffff


	//   ....[12]....
        /*007c*/ 	.word	0xffffffff


	//   ....[13]....
        /*0080*/ 	.word	0xffffffff


	//   ....[14]....
        /*0084*/ 	.word	0x05000002


	//   ....[15]....
        /*0088*/ 	.word	0x05000002


	//   ....[16]....
        /*008c*/ 	.word	0x05000002


	//   ....[17]....
        /*0090*/ 	.word	0x05000002


	//   ....[18]....
        /*0094*/ 	.word	0x05000002


	//   ....[19]....
        /*0098*/ 	.word	0x05000002


	//   ....[20]....
        /*009c*/ 	.word	0x05000002


	//   ....[21]....
        /*00a0*/ 	.word	0x05000002


	//   ....[22]....
        /*00a4*/ 	.word	0x05000002


	//   ....[23]....
        /*00a8*/ 	.word	0x05000002


	//----- nvinfo : EIATTR_COOP_GROUP_INSTR_OFFSETS
	.align		4
.L_1969:
        /*00ac*/ 	.byte	0x04, 0x28
        /*00ae*/ 	.short	(.L_1971 - .L_1970)


	//   ....[0]....
.L_1970:
        /*00b0*/ 	.word	0x000002b0


	//   ....[1]....
        /*00b4*/ 	.word	0x000002c0


	//   ....[2]....
        /*00b8*/ 	.word	0x00000300


	//   ....[3]....
        /*00bc*/ 	.word	0x00000350


	//   ....[4]....
        /*00c0*/ 	.word	0x000003b0


	//   ....[5]....
        /*00c4*/ 	.word	0x000003c0


	//   ....[6]....
        /*00c8*/ 	.word	0x000003e0


	//   ....[7]....
        /*00cc*/ 	.word	0x000003f0


	//   ....[8]....
        /*00d0*/ 	.word	0x00000430


	//   ....[9]....
        /*00d4*/ 	.word	0x00000440


	//   ....[10]....
        /*00d8*/ 	.word	0x00000480


	//   ....[11]....
        /*00dc*/ 	.word	0x00000490


	//   ....[12]....
        /*00e0*/ 	.word	0x000004b0


	//   ....[13]....
        /*00e4*/ 	.word	0x000004c0


	//   ....[14]....
        /*00e8*/ 	.word	0x000005a0


	//   ....[15]....
        /*00ec*/ 	.word	0x000005f0


	//   ....[16]....
        /*00f0*/ 	.word	0x00000660


	//   ....[17]....
        /*00f4*/ 	.word	0x000006b0


	//   ....[18]....
        /*00f8*/ 	.word	0x00000720


	//   ....[19]....
        /*00fc*/ 	.word	0x00000770


	//   ....[20]....
        /*0100*/ 	.word	0x000007e0


	//   ....[21]....
        /*0104*/ 	.word	0x00000830


	//   ....[22]....
        /*0108*/ 	.word	0x000008a0


	//   ....[23]....
        /*010c*/ 	.word	0x000008f0


	//----- nvinfo : EIATTR_VRC_CTA_INIT_COUNT
	.align		4
.L_1971:
        /*0110*/ 	.byte	0x02, 0x4a
	.zero		1
	.zero		1


	//----- nvinfo : EIATTR_EXIT_INSTR_OFFSETS
	.align		4
        /*0114*/ 	.byte	0x04, 0x1c
        /*0116*/ 	.short	(.L_1973 - .L_1972)


	//   ....[0]....
.L_1972:
        /*0118*/ 	.word	0x00000500


	//   ....[1]....
        /*011c*/ 	.word	0x00000540


	//----- nvinfo : EIATTR_CRS_STACK_SIZE
	.align		4
.L_1973:
        /*0120*/ 	.byte	0x04, 0x1e
        /*0122*/ 	.short	(.L_1975 - .L_1974)
.L_1974:
        /*0124*/ 	.word	0x00000000


	//----- nvinfo : EIATTR_CBANK_PARAM_SIZE
	.align		4
.L_1975:
        /*0128*/ 	.byte	0x03, 0x19
        /*012a*/ 	.short	0x0014


	//----- nvinfo : EIATTR_PARAM_CBANK
	.align		4
        /*012c*/ 	.byte	0x04, 0x0a
        /*012e*/ 	.short	(.L_1977 - .L_1976)
	.align		4
.L_1976:
        /*0130*/ 	.word	index@(.nv.constant0._Z7reduce6IdLj256ELb1EEvPT_S1_j)
        /*0134*/ 	.short	0x0380
        /*0136*/ 	.short	0x0014


	//----- nvinfo : EIATTR_SW_WAR
	.align		4
.L_1977:
        /*0138*/ 	.byte	0x04, 0x36
        /*013a*/ 	.short	(.L_1979 - .L_1978)
.L_1978:
        /*013c*/ 	.word	0x00000008
.L_1979:


//--------------------- .nv.info._Z7reduce6IdLj512ELb1EEvPT_S1_j --------------------------
	.section	.nv.info._Z7reduce6IdLj512ELb1EEvPT_S1_j,"",@"SHT_CUDA_INFO"
	.sectionflags	@""
	.align	4


	//----- nvinfo : EIATTR_CUDA_API_VERSION
	.align		4
        /*0000*/ 	.byte	0x04, 0x37
        /*0002*/ 	.short	(.L_1981 - .L_1980)
.L_1980:
        /*0004*/ 	.word	0x00000082


	//----- nvinfo : EIATTR_KPARAM_INFO
	.align		4
.L_1981:
        /*0008*/ 	.byte	0x04, 0x17
        /*000a*/ 	.short	(.L_1983 - .L_1982)
.L_1982:
        /*000c*/ 	.word	0x00000000
        /*0010*/ 	.short	0x0002
        /*0012*/ 	.short	0x0010
        /*0014*/ 	.byte	0x00, 0xf0, 0x11, 0x00


	//----- nvinfo : EIATTR_KPARAM_INFO
	.align		4
.L_1983:
        /*0018*/ 	.byte	0x04, 0x17
        /*001a*/ 	.short	(.L_1985 - .L_1984)
.L_1984:
        /*001c*/ 	.word	0x00000000
        /*0020*/ 	.short	0x0001
        /*0022*/ 	.short	0x0008
        /*0024*/ 	.byte	0x00, 0xf5, 0x21, 0x00


	//----- nvinfo : EIATTR_KPARAM_INFO
	.align		4
.L_1985:
        /*0028*/ 	.byte	0x04, 0x17
        /*002a*/ 	.short	(.L_1987 - .L_1986)
.L_1986:
        /*002c*/ 	.word	0x00000000
        /*0030*/ 	.short	0x0000
        /*0032*/ 	.short	0x0000
        /*0034*/ 	.byte	0x00, 0xf5, 0x21, 0x00


	//----- nvinfo : EIATTR_SPARSE_MMA_MASK
	.align		4
.L_1987:
        /*0038*/ 	.byte	0x03, 0x50
        /*003a*/ 	.short	0x0000


	//----- nvinfo : EIATTR_MAXREG_COUNT
	.align		4
        /*003c*/ 	.byte	0x03, 0x1b
        /*003e*/ 	.short	0x00ff


	//----- nvinfo : EIATTR_NUM_BARRIERS
	.align		4
        /*0040*/ 	.byte	0x02, 0x4c
        /*0042*/ 	.byte	0x01
	.zero		1


	//----- nvinfo : EIATTR_MERCURY_ISA_VERSION
	.align		4
        /*0044*/ 	.byte	0x03, 0x5f
        /*0046*/ 	.short	0x0101


	//----- nvinfo : EIATTR_COOP_GROUP_MASK_REGIDS
	.align		4
        /*0048*/ 	.byte	0x04, 0x29
        /*004a*/ 	.short	(.L_1989 - .L_1988)


	//   ....[0]....
.L_1988:
        /*004c*/ 	.word	0xffffffff


	//   ....[1]....
        /*0050*/ 	.word	0xffffffff


	//   ....[2]....
        /*0054*/ 	.word	0xffffffff


	//   ....[3]....
        /*0058*/ 	.word	0xffffffff


	//   ....[4]....
        /*005c*/ 	.word	0xffffffff


	//   ....[5]....
        /*0060*/ 	.word	0xffffffff


	//   ....[6]....
        /*0064*/ 	.word	0xffffffff


	//   ....[7]....
        /*0068*/ 	.word	0xffffffff


	//   ....[8]....
        /*006c*/ 	.word	0xffffffff


	//   ....[9]....
        /*0070*/ 	.word	0xffffffff


	//   ....[10]....
        /*0074*/ 	.word	0xffffffff


	//   ....[11]....
        /*0078*/ 	.word	0xffffffff


	//   ....[12]....
        /*007c*/ 	.word	0xffffffff


	//   ....[13]....
        /*0080*/ 	.word	0xffffffff


	//   ....[14]....
        /*0084*/ 	.word	0x0500000c


	//   ....[15]....
        /*0088*/ 	.word	0x0500000c


	//   ....[16]....
        /*008c*/ 	.word	0x0500000c


	//   ....[17]....
        /*0090*/ 	.word	0x0500000c


	//   ....[18]....
        /*0094*/ 	.word	0x0500000c


	//   ....[19]....
        /*0098*/ 	.word	0x0500000c


	//   ....[20]....
        /*009c*/ 	.word	0x0500000c


	//   ....[21]....
        /*00a0*/ 	.word	0x0500000c


	//   ....[22]....
        /*00a4*/ 	.word	0x0500000c


	//   ....[23]....
        /*00a8*/ 	.word	0x0500000c


	//----- nvinfo : EIATTR_COOP_GROUP_INSTR_OFFSETS
	.align		4
.L_1989:
        /*00ac*/ 	.byte	0x04, 0x28
        /*00ae*/ 	.short	(.L_1991 - .L_1990)


	//   ....[0]....
.L_1990:
        /*00b0*/ 	.word	0x00000270


	//   ....[1]....
        /*00b4*/ 	.word	0x000002c0


	//   ....[2]....
        /*00b8*/ 	.word	0x00000320


	//   ....[3]....
        /*00bc*/ 	.word	0x000003a0


	//   ....[4]....
        /*00c0*/ 	.word	0x00000400


	//   ....[5]....
        /*00c4*/ 	.word	0x00000410


	//   ....[6]....
        /*00c8*/ 	.word	0x00000430


	//   ....[7]....
        /*00cc*/ 	.word	0x00000440


	//   ....[8]....
        /*00d0*/ 	.word	0x00000480


	//   ....[9]....
        /*00d4*/ 	.word	0x00000490


	//   ....[10]....
        /*00d8*/ 	.word	0x000004d0


	//   ....[11]....
        /*00dc*/ 	.word	0x000004e0


	//   ....[12]....
        /*00e0*/ 	.word	0x00000520


	//   ....[13]....
        /*00e4*/ 	.word	0x00000530


	//   ....[14]....
        /*00e8*/ 	.word	0x00000610


	//   ....[15]....
        /*00ec*/ 	.word	0x00000660


	//   ....[16]....
        /*00f0*/ 	.word	0x000006d0


	//   ....[17]....
        /*00f4*/ 	.word	0x00000720


	//   ....[18]....
        /*00f8*/ 	.word	0x00000790


	//   ....[19]....
        /*00fc*/ 	.word	0x000007e0


	//   ....[20]....
        /*0100*/ 	.word	0x00000850


	//   ....[21]....
        /*0104*/ 	.word	0x000008a0


	//   ....[22]....
        /*0108*/ 	.word	0x00000910


	//   ....[23]....
        /*010c*/ 	.word	0x00000960


	//----- nvinfo : EIATTR_VRC_CTA_INIT_COUNT
	.align		4
.L_1991:
        /*0110*/ 	.byte	0x02, 0x4a
	.zero		1
	.zero		1


	//----- nvinfo : EIATTR_EXIT_INSTR_OFFSETS
	.align		4
        /*0114*/ 	.byte	0x04, 0x1c
        /*0116*/ 	.short	(.L_1993 - .L_1992)


	//   ....[0]....
.L_1992:
        /*0118*/ 	.word	0x00000570


	//   ....[1]....
        /*011c*/ 	.word	0x000005b0


	//----- nvinfo : EIATTR_CRS_STACK_SIZE
	.align		4
.L_1993:
        /*0120*/ 	.byte	0x04, 0x1e
        /*0122*/ 	.short	(.L_1995 - .L_1994)
.L_1994:
        /*0124*/ 	.word	0x00000000


	//----- nvinfo : EIATTR_CBANK_PARAM_SIZE
	.align		4
.L_1995:
        /*0128*/ 	.byte	0x03, 0x19
        /*012a*/ 	.short	0x0014


	//----- nvinfo : EIATTR_PARAM_CBANK
	.align		4
        /*012c*/ 	.byte	0x04, 0x0a
        /*012e*/ 	.short	(.L_1997 - .L_1996)
	.align		4
.L_1996:
        /*0130*/ 	.word	index@(.nv.constant0._Z7reduce6IdLj512ELb1EEvPT_S1_j)
        /*0134*/ 	.short	0x0380
        /*0136*/ 	.short	0x0014


	//----- nvinfo : EIATTR_SW_WAR
	.align		4
.L_1997:
        /*0138*/ 	.byte	0x04, 0x36
        /*013a*/ 	.short	(.L_1999 - .L_1998)
.L_1998:
        /*013c*/ 	.word	0x00000008
.L_1999:


//--------------------- .nv.info._Z7reduce5IdLj1EEvPT_S1_j --------------------------
	.section	.nv.info._Z7reduce5IdLj1EEvPT_S1_j,"",@"SHT_CUDA_INFO"
	.sectionflags	@""
	.align	4


	//----- nvinfo : EIATTR_CUDA_API_VERSION
	.align		4
        /*0000*/ 	.byte	0x04, 0x37
        /*0002*/ 	.short	(.L_2001 - .L_2000)
.L_2000:
        /*0004*/ 	.word	0x00000082


	//----- nvinfo : EIATTR_KPARAM_INFO
	.align		4
.L_2001:
        /*0008*/ 	.byte	0x04, 0x17
        /*000a*/ 	.short	(.L_2003 - .L_2002)
.L_2002:
        /*000c*/ 	.word	0x00000000
        /*0010*/ 	.short	0x0002
        /*0012*/ 	.short	0x0010
        /*0014*/ 	.byte	0x00, 0xf0, 0x11, 0x00


	//----- nvinfo : EIATTR_KPARAM_INFO
	.align		4
.L_2003:
        /*0018*/ 	.byte	0x04, 0x17
        /*001a*/ 	.short	(.L_2005 - .L_2004)
.L_2004:
        /*001c*/ 	.word	0x00000000
        /*0020*/ 	.short	0x0001
        /*0022*/ 	.short	0x0008
        /*0024*/ 	.byte	0x00, 0xf5, 0x21, 0x00


	//----- nvinfo : EIATTR_KPARAM_INFO
	.align		4
.L_2005:
        /*0028*/ 	.byte	0x04, 0x17
        /*002a*/ 	.short	(.L_2007 - .L_2006)
.L_2006:
        /*002c*/ 	.word	0x00000000
        /*0030*/ 	.short	0x0000
        /*0032*/ 	.short	0x0000
        /*0034*/ 	.byte	0x00, 0xf5, 0x21, 0x00


	//----- nvinfo : EIATTR_SPARSE_MMA_MASK
	.align		4
.L_2007:
        /*0038*/ 	.byte	0x03, 0x50
        /*003a*/ 	.short	0x0000


	//----- nvinfo : EIATTR_MAXREG_COUNT
	.align		4
        /*003c*/ 	.byte	0x03, 0x1b
        /*003e*/ 	.short	0x00ff


	//----- nvinfo : EIATTR_NUM_BARRIERS
	.align		4
        /*0040*/ 	.byte	0x02, 0x4c
        /*0042*/ 	.byte	0x01
	.zero		1


	//----- nvinfo : EIATTR_MERCURY_ISA_VERSION
	.align		4
        /*0044*/ 	.byte	0x03, 0x5f
        /*0046*/ 	.short	0x0101


	//----- nvinfo : EIATTR_COOP_GROUP_MASK_REGIDS
	.align		4
        /*0048*/ 	.byte	0x04, 0x29
        /*004a*/ 	.short	(.L_2009 - .L_2008)


	//   ....[0]....
.L_2008:
        /*004c*/ 	.word	0xffffffff


	//   ....[1]....
        /*0050*/ 	.word	0xffffffff


	//   ....[2]....
        /*0054*/ 	.word	0xffffffff


	//   ....[3]....
        /*0058*/ 	.word	0xffffffff


	//   ....[4]....
        /*005c*/ 	.word	0xffffffff


	//   ....[5]....
        /*0060*/ 	.word	0xffffffff


	//   ....[6]....
        /*0064*/ 	.word	0xffffffff


	//   ....[7]....
        /*0068*/ 	.word	0xffffffff


	//   ....[8]....
        /*006c*/ 	.word	0xffffffff


	//   ....[9]....
        /*0070*/ 	.word	0xffffffff


	//   ....[10]....
        /*0074*/ 	.word	0xffffffff


	//   ....[11]....
        /*0078*/ 	.word	0xffffffff


	//   ....[12]....
        /*007c*/ 	.word	0xffffffff


	//   ....[13]....
        /*0080*/ 	.word	0xffffffff


	//   ....[14]....
        /*0084*/ 	.word	0x05000002


	//   ....[15]....
        /*0088*/ 	.word	0x05000002


	//   ....[16]....
        /*008c*/ 	.word	0x05000002


	//   ....[17]....
        /*0090*/ 	.word	0x05000002


	//   ....[18]....
        /*0094*/ 	.word	0x05000002


	//   ....[19]....
        /*0098*/ 	.word	0x05000002


	//   ....[20]....
        /*009c*/ 	.word	0x05000002


	//   ....[21]....
        /*00a0*/ 	.word	0x05000002


	//   ....[22]....
        /*00a4*/ 	.word	0x05000002


	//   ....[23]....
        /*00a8*/ 	.word	0x05000002


	//----- nvinfo : EIATTR_COOP_GROUP_INSTR_OFFSETS
	.align		4
.L_2009:
        /*00ac*/ 	.byte	0x04, 0x28
        /*00ae*/ 	.short	(.L_2011 - .L_2010)


	//   ....[0]....
.L_2010:
        /*00b0*/ 	.word	0x000001f0


	//   ....[1]....
        /*00b4*/ 	.word	0x00000200


	//   ....[2]....
        /*00b8*/ 	.word	0x00000210


	//   ....[3]....
        /*00bc*/ 	.word	0x00000220


	//   ....[4]....
        /*00c0*/ 	.word	0x00000260


	//   ....[5]....
        /*00c4*/ 	.word	0x00000270


	//   ....[6]....
        /*00c8*/ 	.word	0x00000290


	//   ....[7]....
        /*00cc*/ 	.word	0x000002a0


	//   ....[8]....
        /*00d0*/ 	.word	0x000002e0


	//   ....[9]....
        /*00d4*/ 	.word	0x000002f0


	//   ....[10]....
        /*00d8*/ 	.word	0x00000330


	//   ....[11]....
        /*00dc*/ 	.word	0x00000340


	//   ....[12]....
        /*00e0*/ 	.word	0x00000360


	//   ....[13]....
        /*00e4*/ 	.word	0x00000370


	//   ....[14]....
        /*00e8*/ 	.word	0x00000450


	//   ....[15]....
        /*00ec*/ 	.word	0x000004a0


	//   ....[16]....
        /*00f0*/ 	.word	0x00000510


	//   ....[17]....
        /*00f4*/ 	.word	0x00000560


	//   ....[18]....
        /*00f8*/ 	.word	0x000005d0


	//   ....[19]....
        /*00fc*/ 	.word	0x00000620


	//   ....[20]....
        /*0100*/ 	.word	0x00000690


	//   ....[21]....
        /*0104*/ 	.word	0x000006e0


	//   ....[22]....
        /*0108*/ 	.word	0x00000750


	//   ....[23]....
        /*010c*/ 	.word	0x000007a0


	//----- nvinfo : EIATTR_VRC_CTA_INIT_COUNT
	.align		4
.L_2011:
        /*0110*/ 	.byte	0x02, 0x4a
	.zero		1
	.zero		1


	//----- nvinfo : EIATTR_EXIT_INSTR_OFFSETS
	.align		4
        /*0114*/ 	.byte	0x04, 0x1c
        /*0116*/ 	.short	(.L_2013 - .L_2012)


	//   ....[0]....
.L_2012:
        /*0118*/ 	.word	0x000003b0


	//   ....[1]....
        /*011c*/ 	.word	0x000003f0


	//----- nvinfo : EIATTR_CRS_STACK_SIZE
	.align		4
.L_2013:
        /*0120*/ 	.byte	0x04, 0x1e
        /*0122*/ 	.short	(.L_2015 - .L_2014)
.L_2014:
        /*0124*/ 	.word	0x00000000


	//----- nvinfo : EIATTR_CBANK_PARAM_SIZE
	.align		4
.L_2015:
        /*0128*/ 	.byte	0x03, 0x19
        /*012a*/ 	.short	0x0014


	//----- nvinfo : EIATTR_PARAM_CBANK
	.align		4
        /*012c*/ 	.byte	0x04, 0x0a
        /*012e*/ 	.short	(.L_2017 - .L_2016)
	.align		4
.L_2016:
        /*0130*/ 	.word	index@(.nv.constant0._Z7reduce5IdLj1EEvPT_S1_j)
        /*0134*/ 	.short	0x0380
        /*0136*/ 	.short	0x0014


	//----- nvinfo : EIATTR_SW_WAR
	.align		4
.L_2017:
        /*0138*/ 	.byte	0x04, 0x36
        /*013a*/ 	.short	(.L_2019 - .L_2018)
.L_2018:
        /*013c*/ 	.word	0x00000008
.L_2019:


//--------------------- .nv.info._Z7reduce5IdLj2EEvPT_S1_j --------------------------
	.section	.nv.info._Z7reduce5IdLj2EEvPT_S1_j,"",@"SHT_CUDA_INFO"
	.sectionflags	@""
	.align	4


	//----- nvinfo : EIATTR_CUDA_API_VERSION
	.align		4
        /*0000*/ 	.byte	0x04, 0x37
        /*0002*/ 	.short	(.L_2021 - .L_2020)
.L_2020:
        /*0004*/ 	.word	0x00000082


	//----- nvinfo : EIATTR_KPARAM_INFO
	.align		4
.L_2021:
        /*0008*/ 	.byte	0x04, 0x17
        /*000a*/ 	.short	(.L_2023 - .L_2022)
.L_2022:
        /*000c*/ 	.word	0x00000000
        /*0010*/ 	.short	0x0002
        /*0012*/ 	.short	0x0010
        /*0014*/ 	.byte	0x00, 0xf0, 0x11, 0x00


	//----- nvinfo : EIATTR_KPARAM_INFO
	.align		4
.L_2023:
        /*0018*/ 	.byte	0x04, 0x17
        /*001a*/ 	.short	(.L_2025 - .L_2024)
.L_2024:
        /*001c*/ 	.word	0x00000000
        /*0020*/ 	.short	0x0001
        /*0022*/ 	.short	0x0008
        /*0024*/ 	.byte	0x00, 0xf5, 0x21, 0x00


	//----- nvinfo : EIATTR_KPARAM_INFO
	.align		4
.L_2025:
        /*0028*/ 	.byte	0x04, 0x17
        /*002a*/ 	.short	(.L_2027 - .L_2026)
.L_2026:
        /*002c*/ 	.word	0x00000000
        /*0030*/ 	.short	0x0000
        /*0032*/ 	.short	0x0000
        /*0034*/ 	.byte	0x00, 0xf5, 0x21, 0x00


	//----- nvinfo : EIATTR_SPARSE_MMA_MASK
	.align		4
.L_2027:
        /*0038*/ 	.byte	0x03, 0x50
        /*003a*/ 	.short	0x0000


	//----- nvinfo : EIATTR_MAXREG_COUNT
	.align		4
        /*003c*/ 	.byte	0x03, 0x1b
        /*003e*/ 	.short	0x00ff


	//----- nvinfo : EIATTR_NUM_BARRIERS
	.align		4
        /*0040*/ 	.byte	0x02, 0x4c
        /*0042*/ 	.byte	0x01
	.zero		1


	//----- nvinfo : EIATTR_MERCURY_ISA_VERSION
	.align		4
        /*0044*/ 	.byte	0x03, 0x5f
        /*0046*/ 	.short	0x0101


	//----- nvinfo : EIATTR_COOP_GROUP_MASK_REGIDS
	.align		4
        /*0048*/ 	.byte	0x04, 0x29
        /*004a*/ 	.short	(.L_2029 - .L_2028)


	//   ....[0]....
.L_2028:
        /*004c*/ 	.word	0xffffffff


	//   ....[1]....
        /*0050*/ 	.word	0xffffffff


	//   ....[2]....
        /*0054*/ 	.word	0xffffffff


	//   ....[3]....
        /*0058*/ 	.word	0xffffffff


	//   ....[4]....
        /*005c*/ 	.word	0xffffffff


	//   ....[5]....
        /*0060*/ 	.word	0xffffffff


	//   ....[6]....
        /*0064*/ 	.word	0xffffffff


	//   ....[7]....
        /*0068*/ 	.word	0xffffffff


	//   ....[8]....
        /*006c*/ 	.word	0xffffffff


	//   ....[9]....
        /*0070*/ 	.word	0xffffffff


	//   ....[10]....
        /*0074*/ 	.word	0xffffffff


	//   ....[11]....
        /*0078*/ 	.word	0xffffffff


	//   ....[12]....
        /*007c*/ 	.word	0xffffffff


	//   ....[13]....
        /*0080*/ 	.word	0xffffffff


	//   ....[14]....
        /*0084*/ 	.word	0x05000002


	//   ....[15]....
        /*0088*/ 	.word	0x05000002


	//   ....[16]....
        /*008c*/ 	.word	0x05000002


	//   ....[17]....
        /*0090*/ 	.word	0x05000002


	//   ....[18]....
        /*0094*/ 	.word	0x05000002


	//   ....[19]....
        /*0098*/ 	.word	0x05000002


	//   ....[20]....
        /*009c*/ 	.word	0x05000002


	//   ....[21]....
        /*00a0*/ 	.word	0x05000002


	//   ....[22]....
        /*00a4*/ 	.word	0x05000002


	//   ....[23]....
        /*00a8*/ 	.word	0x05000002


	//----- nvinfo : EIATTR_COOP_GROUP_INSTR_OFFSETS
	.align		4
.L_2029:
        /*00ac*/ 	.byte	0x04, 0x28
        /*00ae*/ 	.short	(.L_2031 - .L_2030)


	//   ....[0]....
.L_2030:
        /*00b0*/ 	.word	0x000001f0


	//   ....[1]....
        /*00b4*/ 	.word	0x00000200


	//   ....[2]....
        /*00b8*/ 	.word	0x00000210


	//   ....[3]....
        /*00bc*/ 	.word	0x00000220


	//   ....[4]....
        /*00c0*/ 	.word	0x00000260


	//   ....[5]....
        /*00c4*/ 	.word	0x00000270


	//   ....[6]....
        /*00c8*/ 	.word	0x00000290


	//   ....[7]....
        /*00cc*/ 	.word	0x000002a0


	//   ....[8]....
        /*00d0*/ 	.word	0x000002e0


	//   ....[9]....
        /*00d4*/ 	.word	0x000002f0


	//   ....[10]....
        /*00d8*/ 	.word	0x00000330


	//   ....[11]....
        /*00dc*/ 	.word	0x00000340


	//   ....[12]....
        /*00e0*/ 	.word	0x00000360


	//   ....[13]....
        /*00e4*/ 	.word	0x00000370


	//   ....[14]....
        /*00e8*/ 	.word	0x00000450


	//   ....[15]....
        /*00ec*/ 	.word	0x000004a0


	//   ....[16]....
        /*00f0*/ 	.word	0x00000510


	//   ....[17]....
        /*00f4*/ 	.word	0x00000560


	//   ....[18]....
        /*00f8*/ 	.word	0x000005d0


	//   ....[19]....
        /*00fc*/ 	.word	0x00000620


	//   ....[20]....
        /*0100*/ 	.word	0x00000690


	//   ....[21]....
        /*0104*/ 	.word	0x000006e0


	//   ....[22]....
        /*0108*/ 	.word	0x00000750


	//   ....[23]....
        /*010c*/ 	.word	0x000007a0


	//----- nvinfo : EIATTR_VRC_CTA_INIT_COUNT
	.align		4
.L_2031:
        /*0110*/ 	.byte	0x02, 0x4a
	.zero		1
	.zero		1


	//----- nvinfo : EIATTR_EXIT_INSTR_OFFSETS
	.align		4
        /*0114*/ 	.byte	0x04, 0x1c
        /*0116*/ 	.short	(.L_2033 - .L_2032)


	//   ....[0]....
.L_2032:
        /*0118*/ 	.word	0x000003b0


	//   ....[1]....
        /*011c*/ 	.word	0x000003f0


	//----- nvinfo : EIATTR_CRS_STACK_SIZE
	.align		4
.L_2033:
        /*0120*/ 	.byte	0x04, 0x1e
        /*0122*/ 	.short	(.L_2035 - .L_2034)
.L_2034:
        /*0124*/ 	.word	0x00000000


	//----- nvinfo : EIATTR_CBANK_PARAM_SIZE
	.align		4
.L_2035:
        /*0128*/ 	.byte	0x03, 0x19
        /*012a*/ 	.short	0x0014


	//----- nvinfo : EIATTR_PARAM_CBANK
	.align		4
        /*012c*/ 	.byte	0x04, 0x0a
        /*012e*/ 	.short	(.L_2037 - .L_2036)
	.align		4
.L_2036:
        /*0130*/ 	.word	index@(.nv.constant0._Z7reduce5IdLj2EEvPT_S1_j)
        /*0134*/ 	.short	0x0380
        /*0136*/ 	.short	0x0014


	//----- nvinfo : EIATTR_SW_WAR
	.align		4
.L_2037:
        /*0138*/ 	.byte	0x04, 0x36
        /*013a*/ 	.short	(.L_2039 - .L_2038)
.L_2038:
        /*013c*/ 	.word	0x00000008
.L_2039:


//--------------------- .nv.info._Z7reduce5IdLj4EEvPT_S1_j --------------------------
	.section	.nv.info._Z7reduce5IdLj4EEvPT_S1_j,"",@"SHT_CUDA_INFO"
	.sectionflags	@""
	.align	4


	//----- nvinfo : EIATTR_CUDA_API_VERSION
	.align		4
        /*0000*/ 	.byte	0x04, 0x37
        /*0002*/ 	.short	(.L_2041 - .L_2040)
.L_2040:
        /*0004*/ 	.word	0x00000082


	//----- nvinfo : EIATTR_KPARAM_INFO
	.align		4
.L_2041:
        /*0008*/ 	.byte	0x04, 0x17
        /*000a*/ 	.short	(.L_2043 - .L_2042)
.L_2042:
        /*000c*/ 	.word	0x00000000
        /*0010*/ 	.short	0x0002
        /*0012*/ 	.short	0x0010
        /*0014*/ 	.byte	0x00, 0xf0, 0x11, 0x00


	//----- nvinfo : EIATTR_KPARAM_INFO
	.align		4
.L_2043:
        /*0018*/ 	.byte	0x04, 0x17
        /*001a*/ 	.short	(.L_2045 - .L_2044)
.L_2044:
        /*001c*/ 	.word	0x00000000
        /*0020*/ 	.short	0x0001
        /*0022*/ 	.short	0x0008
        /*0024*/ 	.byte	0x00, 0xf5, 0x21, 0x00


	//----- nvinfo : EIATTR_KPARAM_INFO
	.align		4
.L_2045:
        /*0028*/ 	.byte	0x04, 0x17
        /*002a*/ 	.short	(.L_2047 - .L_2046)
.L_2046:
        /*002c*/ 	.word	0x00000000
        /*0030*/ 	.short	0x0000
        /*0032*/ 	.short	0x0000
        /*0034*/ 	.byte	0x00, 0xf5, 0x21, 0x00


	//----- nvinfo : EIATTR_SPARSE_MMA_MASK
	.align		4
.L_2047:
        /*0038*/ 	.byte	0x03, 0x50
        /*003a*/ 	.short	0x0000


	//----- nvinfo : EIATTR_MAXREG_COUNT
	.align		4
        /*003c*/ 	.byte	0x03, 0x1b
        /*003e*/ 	.short	0x00ff


	//----- nvinfo : EIATTR_NUM_BARRIERS
	.align		4
        /*0040*/ 	.byte	0x02, 0x4c
        /*0042*/ 	.byte	0x01
	.zero		1


	//----- nvinfo : EIATTR_MERCURY_ISA_VERSION
	.align		4
        /*0044*/ 	.byte	0x03, 0x5f
        /*0046*/ 	.short	0x0101


	//----- nvinfo : EIATTR_COOP_GROUP_MASK_REGIDS
	.align		4
        /*0048*/ 	.byte	0x04, 0x29
        /*004a*/ 	.short	(.L_2049 - .L_2048)


	//   ....[0]....
.L_2048:
        /*004c*/ 	.word	0xffffffff


	//   ....[1]....
        /*0050*/ 	.word	0xffffffff


	//   ....[2]....
        /*0054*/ 	.word	0xffffffff


	//   ....[3]....
        /*0058*/ 	.word	0xffffffff


	//   ....[4]....
        /*005c*/ 	.word	0xffffffff


	//   ....[5]....
        /*0060*/ 	.word	0xffffffff


	//   ....[6]....
        /*0064*/ 	.word	0xffffffff


	//   ....[7]....
        /*0068*/ 	.word	0xffffffff


	//   ....[8]....
        /*006c*/ 	.word	0xffffffff


	//   ....[9]....
        /*0070*/ 	.word	0xffffffff


	//   ....[10]....
        /*0074*/ 	.word	0xffffffff


	//   ....[11]....
        /*0078*/ 	.word	0xffffffff


	//   ....[12]....
        /*007c*/ 	.word	0xffffffff


	//   ....[13]....
        /*0080*/ 	.word	0xffffffff


	//   ....[14]....
        /*0084*/ 	.word	0x05000002


	//   ....[15]....
        /*0088*/ 	.word	0x05000002


	//   ....[16]....
        /*008c*/ 	.word	0x05000002


	//   ....[17]....
        /*0090*/ 	.word	0x05000002


	//   ....[18]....
        /*0094*/ 	.word	0x05000002


	//   ....[19]....
        /*0098*/ 	.word	0x05000002


	//   ....[20]....
        /*009c*/ 	.word	0x05000002


	//   ....[21]....
        /*00a0*/ 	.word	0x05000002


	//   ....[22]....
        /*00a4*/ 	.word	0x05000002


	//   ....[23]....
        /*00a8*/ 	.word	0x05000002


	//----- nvinfo : EIATTR_COOP_GROUP_INSTR_OFFSETS
	.align		4
.L_2049:
        /*00ac*/ 	.byte	0x04, 0x28
        /*00ae*/ 	.short	(.L_2051 - .L_2050)


	//   ....[0]....
.L_2050:
        /*00b0*/ 	.word	0x000001f0


	//   ....[1]....
        /*00b4*/ 	.word	0x00000200


	//   ....[2]....
        /*00b8*/ 	.word	0x00000210


	//   ....[3]....
        /*00bc*/ 	.word	0x00000220


	//   ....[4]....
        /*00c0*/ 	.word	0x00000260


	//   ....[5]....
        /*00c4*/ 	.word	0x00000270


	//   ....[6]....
        /*00c8*/ 	.word	0x00000290


	//   ....[7]....
        /*00cc*/ 	.word	0x000002a0


	//   ....[8]....
        /*00d0*/ 	.word	0x000002e0


	//   ....[9]....
        /*00d4*/ 	.word	0x000002f0


	//   ....[10]....
        /*00d8*/ 	.word	0x00000330


	//   ....[11]....
        /*00dc*/ 	.word	0x00000340


	//   ....[12]....
        /*00e0*/ 	.word	0x00000360


	//   ....[13]....
        /*00e4*/ 	.word	0x00000370


	//   ....[14]....
        /*00e8*/ 	.word	0x00000450


	//   ....[15]....
        /*00ec*/ 	.word	0x000004a0


	//   ....[16]....
        /*00f0*/ 	.word	0x00000510


	//   ....[17]....
        /*00f4*/ 	.word	0x00000560


	//   ....[18]....
        /*00f8*/ 	.word	0x000005d0


	//   ....[19]....
        /*00fc*/ 	.word	0x00000620


	//   ....[20]....
        /*0100*/ 	.word	0x00000690


	//   ....[21]....
        /*0104*/ 	.word	0x000006e0


	//   ....[22]....
        /*0108*/ 	.word	0x00000750


	//   ....[23]....
        /*010c*/ 	.word	0x000007a0


	//----- nvinfo : EIATTR_VRC_CTA_INIT_COUNT
	.align		4
.L_2051:
        /*0110*/ 	.byte	0x02, 0x4a
	.zero		1
	.zero		1


	//----- nvinfo : EIATTR_EXIT_INSTR_OFFSETS
	.align		4
        /*0114*/ 	.byte	0x04, 0x1c
        /*0116*/ 	.short	(.L_2053 - .L_2052)


	//   ....[0]....
.L_2052:
        /*0118*/ 	.word	0x000003b0


	//   ....[1]....
        /*011c*/ 	.word	0x000003f0


	//----- nvinfo : EIATTR_CRS_STACK_SIZE
	.align		4
.L_2053:
        /*0120*/ 	.byte	0x04, 0x1e
        /*0122*/ 	.short	(.L_2055 - .L_2054)
.L_2054:
        /*0124*/ 	.word	0x00000000


	//----- nvinfo : EIATTR_CBANK_PARAM_SIZE
	.align		4
.L_2055:
        /*0128*/ 	.byte	0x03, 0x19
        /*012a*/ 	.short	0x0014


	//----- nvinfo : EIATTR_PARAM_CBANK
	.align		4
        /*012c*/ 	.byte	0x04, 0x0a
        /*012e*/ 	.short	(.L_2057 - .L_2056)
	.align		4
.L_2056:
        /*0130*/ 	.word	index@(.nv.constant0._Z7reduce5IdLj4EEvPT_S1_j)
        /*0134*/ 	.short	0x0380
        /*0136*/ 	.short	0x0014


	//----- nvinfo : EIATTR_SW_WAR
	.align		4
.L_2057:
        /*0138*/ 	.byte	0x04, 0x36
        /*013a*/ 	.short	(.L_2059 - .L_2058)
.L_2058:
        /*013c*/ 	.word	0x00000008
.L_2059:


//--------------------- .nv.info._Z7reduce5IdLj8EEvPT_S1_j --------------------------
	.section	.nv.info._Z7reduce5IdLj8EEvPT_S1_j,"",@"SHT_CUDA_INFO"
	.sectionflags	@""
	.align	4


	//----- nvinfo : EIATTR_CUDA_API_VERSION
	.align		4
        /*0000*/ 	.byte	0x04, 0x37
        /*0002*/ 	.short	(.L_2061 - .L_2060)
.L_2060:
        /*0004*/ 	.word	0x00000082


	//----- nvinfo : EIATTR_KPARAM_INFO
	.align		4
.L_2061:
        /*0008*/ 	.byte	0x04, 0x17
        /*000a*/ 	.short	(.L_2063 - .L_2062)
.L_2062:
        /*000c*/ 	.word	0x00000000
        /*0010*/ 	.short	0x0002
        /*0012*/ 	.short	0x0010
        /*0014*/ 	.byte	0x00, 0xf0, 0x11, 0x00


	//----- nvinfo : EIATTR_KPARAM_INFO
	.align		4
.L_2063:
        /*0018*/ 	.byte	0x04, 0x17
        /*001a*/ 	.short	(.L_2065 - .L_2064)
.L_2064:
        /*001c*/ 	.word	0x00000000
        /*0020*/ 	.short	0x0001
        /*0022*/ 	.short	0x0008
        /*0024*/ 	.byte	0x00, 0xf5, 0x21, 0x00


	//----- nvinfo : EIATTR_KPARAM_INFO
	.align		4
.L_2065:
        /*0028*/ 	.byte	0x04, 0x17
        /*002a*/ 	.short	(.L_2067 - .L_2066)
.L_2066:
        /*002c*/ 	.word	0x00000000
        /*0030*/ 	.short	0x0000
        /*0032*/ 	.short	0x0000
        /*0034*/ 	.byte	0x00, 0xf5, 0x21, 0x00


	//----- nvinfo : EIATTR_SPARSE_MMA_MASK
	.align		4
.L_2067:
        /*0038*/ 	.byte	0x03, 0x50
        /*003a*/ 	.short	0x0000


	//----- nvinfo : EIATTR_MAXREG_COUNT
	.align		4
        /*003c*/ 	.byte	0x03, 0x1b
        /*003e*/ 	.short	0x00ff


	//----- nvinfo : EIATTR_NUM_BARRIERS
	.align		4
        /*0040*/ 	.byte	0x02, 0x4c
        /*0042*/ 	.byte	0x01
	.zero		1


	//----- nvinfo : EIATTR_MERCURY_ISA_VERSION
	.align		4
        /*0044*/ 	.byte	0x03, 0x5f
        /*0046*/ 	.short	0x0101


	//----- nvinfo : EIATTR_COOP_GROUP_MASK_REGIDS
	.align		4
        /*0048*/ 	.byte	0x04, 0x29
        /*004a*/ 	.short	(.L_2069 - .L_2068)


	//   ....[0]....
.L_2068:
        /*004c*/ 	.word	0xffffffff


	//   ....[1]....
        /*0050*/ 	.word	0xffffffff


	//   ....[2]....
        /*0054*/ 	.word	0xffffffff


	//   ....[3]....
        /*0058*/ 	.word	0xffffffff


	//   ....[4]....
        /*005c*/ 	.word	0xffffffff


	//   ....[5]....
        /*0060*/ 	.word	0xffffffff


	//   ....[6]....
        /*0064*/ 	.word	0xffffffff


	//   ....[7]....
        /*0068*/ 	.word	0xffffffff


	//   ....[8]....
        /*006c*/ 	.word	0xffffffff


	//   ....[9]....
        /*0070*/ 	.word	0xffffffff


	//   ....[10]....
        /*0074*/ 	.word	0xffffffff


	//   ....[11]....
        /*0078*/ 	.word	0xffffffff


	//   ....[12]....
        /*007c*/ 	.word	0xffffffff


	//   ....[13]....
        /*0080*/ 	.word	0xffffffff


	//   ....[14]....
        /*0084*/ 	.word	0x05000002


	//   ....[15]....
        /*0088*/ 	.word	0x05000002


	//   ....[16]....
        /*008c*/ 	.word	0x05000002


	//   ....[17]....
        /*0090*/ 	.word	0x05000002


	//   ....[18]....
        /*0094*/ 	.word	0x05000002


	//   ....[19]....
        /*0098*/ 	.word	0x05000002


	//   ....[20]....
        /*009c*/ 	.word	0x05000002


	//   ....[21]....
        /*00a0*/ 	.word	0x05000002


	//   ....[22]....
        /*00a4*/ 	.word	0x05000002


	//   ....[23]....
        /*00a8*/ 	.word	0x05000002


	//----- nvinfo : EIATTR_COOP_GROUP_INSTR_OFFSETS
	.align		4
.L_2069:
        /*00ac*/ 	.byte	0x04, 0x28
        /*00ae*/ 	.short	(.L_2071 - .L_2070)


	//   ....[0]....
.L_2070:
        /*00b0*/ 	.word	0x000001f0


	//   ....[1]....
        /*00b4*/ 	.word	0x00000200


	//   ....[2]....
        /*00b8*/ 	.word	0x00000210


	//   ....[3]....
        /*00bc*/ 	.word	0x00000220


	//   ....[4]....
        /*00c0*/ 	.word	0x00000260


	//   ....[5]....
        /*00c4*/ 	.word	0x00000270


	//   ....[6]....
        /*00c8*/ 	.word	0x00000290


	//   ....[7]....
        /*00cc*/ 	.word	0x000002a0


	//   ....[8]....
        /*00d0*/ 	.word	0x000002e0


	//   ....[9]....
        /*00d4*/ 	.word	0x000002f0


	//   ....[10]....
        /*00d8*/ 	.word	0x00000330


	//   ....[11]....
        /*00dc*/ 	.word	0x00000340


	//   ....[12]....
        /*00e0*/ 	.word	0x00000360


	//   ....[13]....
        /*00e4*/ 	.word	0x00000370


	//   ....[14]....
        /*00e8*/ 	.word	0x00000450


	//   ....[15]....
        /*00ec*/ 	.word	0x000004a0


	//   ....[16]....
        /*00f0*/ 	.word	0x00000510


	//   ....[17]....
        /*00f4*/ 	.word	0x00000560


	//   ....[18]....
        /*00f8*/ 	.word	0x000005d0


	//   ....[19]....
        /*00fc*/ 	.word	0x00000620


	//   ....[20]....
        /*0100*/ 	.word	0x00000690


	//   ....[21]....
        /*0104*/ 	.word	0x000006e0


	//   ....[22]....
        /*0108*/ 	.word	0x00000750


	//   ....[23]....
        /*010c*/ 	.word	0x000007a0


	//----- nvinfo : EIATTR_VRC_CTA_INIT_COUNT
	.align		4
.L_2071:
        /*0110*/ 	.byte	0x02, 0x4a
	.zero		1
	.zero		1


	//----- nvinfo : EIATTR_EXIT_INSTR_OFFSETS
	.align		4
        /*0114*/ 	.byte	0x04, 0x1c
        /*0116*/ 	.short	(.L_2073 - .L_2072)


	//   ....[0]....
.L_2072:
        /*0118*/ 	.word	0x000003b0


	//   ....[1]....
        /*011c*/ 	.word	0x000003f0


	//----- nvinfo : EIATTR_CRS_STACK_SIZE
	.align		4
.L_2073:
        /*0120*/ 	.byte	0x04, 0x1e
        /*0122*/ 	.short	(.L_2075 - .L_2074)
.L_2074:
        /*0124*/ 	.word	0x00000000


	//----- nvinfo : EIATTR_CBANK_PARAM_SIZE
	.align		4
.L_2075:
        /*0128*/ 	.byte	0x03, 0x19
        /*012a*/ 	.short	0x0014


	//----- nvinfo : EIATTR_PARAM_CBANK
	.align		4
        /*012c*/ 	.byte	0x04, 0x0a
        /*012e*/ 	.short	(.L_2077 - .L_2076)
	.align		4
.L_2076:
        /*0130*/ 	.word	index@(.nv.constant0._Z7reduce5IdLj8EEvPT_S1_j)
        /*0134*/ 	.short	0x0380
        /*0136*/ 	.short	0x0014


	//----- nvinfo : EIATTR_SW_WAR
	.align		4
.L_2077:
        /*0138*/ 	.byte	0x04, 0x36
        /*013a*/ 	.short	(.L_2079 - .L_2078)
.L_2078:
        /*013c*/ 	.word	0x00000008
.L_2079:


//--------------------- .nv.info._Z7reduce5IdLj16EEvPT_S1_j --------------------------
	.section	.nv.info._Z7reduce5IdLj16EEvPT_S1_j,"",@"SHT_CUDA_INFO"
	.sectionflags	@""
	.align	4


	//----- nvinfo : EIATTR_CUDA_API_VERSION
	.align		4
        /*0000*/ 	.byte	0x04, 0x37
        /*0002*/ 	.short	(.L_2081 - .L_2080)
.L_2080:
        /*0004*/ 	.word	0x00000082


	//----- nvinfo : EIATTR_KPARAM_INFO
	.align		4
.L_2081:
        /*0008*/ 	.byte	0x04, 0x17
        /*000a*/ 	.short	(.L_2083 - .L_2082)
.L_2082:
        /*000c*/ 	.word	0x00000000
        /*0010*/ 	.short	0x0002
        /*0012*/ 	.short	0x0010
        /*0014*/ 	.byte	0x00, 0xf0, 0x11, 0x00


	//----- nvinfo : EIATTR_KPARAM_INFO
	.align		4
.L_2083:
        /*0018*/ 	.byte	0x04, 0x17
        /*001a*/ 	.short	(.L_2085 - .L_2084)
.L_2084:
        /*001c*/ 	.word	0x00000000
        /*0020*/ 	.short	0x0001
        /*0022*/ 	.short	0x0008
        /*0024*/ 	.byte	0x00, 0xf5, 0x21, 0x00


	//----- nvinfo : EIATTR_KPARAM_INFO
	.align		4
.L_2085:
        /*0028*/ 	.byte	0x04, 0x17
        /*002a*/ 	.short	(.L_2087 - .L_2086)
.L_2086:
        /*002c*/ 	.word	0x00000000
        /*0030*/ 	.short	0x0000
        /*0032*/ 	.short	0x0000
        /*0034*/ 	.byte	0x00, 0xf5, 0x21, 0x00


	//----- nvinfo : EIATTR_SPARSE_MMA_MASK
	.align		4
.L_2087:
        /*0038*/ 	.byte	0x03, 0x50
        /*003a*/ 	.short	0x0000


	//----- nvinfo : EIATTR_MAXREG_COUNT
	.align		4
        /*003c*/ 	.byte	0x03, 0x1b
        /*003e*/ 	.short	0x00ff


	//----- nvinfo : EIATTR_NUM_BARRIERS
	.align		4
        /*0040*/ 	.byte	0x02, 0x4c
        /*0042*/ 	.byte	0x01
	.zero		1


	//----- nvinfo : EIATTR_MERCURY_ISA_VERSION
	.align		4
        /*0044*/ 	.byte	0x03, 0x5f
        /*0046*/ 	.short	0x0101


	//----- nvinfo : EIATTR_COOP_GROUP_MASK_REGIDS
	.align		4
        /*0048*/ 	.byte	0x04, 0x29
        /*004a*/ 	.short	(.L_2089 - .L_2088)


	//   ....[0]....
.L_2088:
        /*004c*/ 	.word	0xffffffff


	//   ....[1]....
        /*0050*/ 	.word	0xffffffff


	//   ....[2]....
        /*0054*/ 	.word	0xffffffff


	//   ....[3]....
        /*0058*/ 	.word	0xffffffff


	//   ....[4]....
        /*005c*/ 	.word	0xffffffff


	//   ....[5]....
        /*0060*/ 	.word	0xffffffff


	//   ....[6]....
        /*0064*/ 	.word	0xffffffff


	//   ....[7]....
        /*0068*/ 	.word	0xffffffff


	//   ....[8]....
        /*006c*/ 	.word	0xffffffff


	//   ....[9]....
        /*0070*/ 	.word	0xffffffff


	//   ....[10]....
        /*0074*/ 	.word	0xffffffff


	//   ....[11]....
        /*0078*/ 	.word	0xffffffff


	//   ....[12]....
        /*007c*/ 	.word	0xffffffff


	//   ....[13]....
        /*0080*/ 	.word	0xffffffff


	//   ....[14]....
        /*0084*/ 	.word	0x05000002


	//   ....[15]....
        /*0088*/ 	.word	0x05000002


	//   ....[16]....
        /*008c*/ 	.word	0x05000002


	//   ....[17]....
        /*0090*/ 	.word	0x05000002


	//   ....[18]....
        /*0094*/ 	.word	0x05000002


	//   ....[19]....
        /*0098*/ 	.word	0x05000002


	//   ....[20]....
        /*009c*/ 	.word	0x05000002


	//   ....[21]....
        /*00a0*/ 	.word	0x05000002


	//   ....[22]....
        /*00a4*/ 	.word	0x05000002


	//   ....[23]....
        /*00a8*/ 	.word	0x05000002


	//----- nvinfo : EIATTR_COOP_GROUP_INSTR_OFFSETS
	.align		4
.L_2089:
        /*00ac*/ 	.byte	0x04, 0x28
        /*00ae*/ 	.short	(.L_2091 - .L_2090)


	//   ....[0]....
.L_2090:
        /*00b0*/ 	.word	0x000001f0


	//   ....[1]....
        /*00b4*/ 	.word	0x00000200


	//   ....[2]....
        /*00b8*/ 	.word	0x00000210


	//   ....[3]....
        /*00bc*/ 	.word	0x00000220


	//   ....[4]....
        /*00c0*/ 	.word	0x00000260


	//   ....[5]....
        /*00c4*/ 	.word	0x00000270


	//   ....[6]....
        /*00c8*/ 	.word	0x00000290


	//   ....[7]....
        /*00cc*/ 	.word	0x000002a0


	//   ....[8]....
        /*00d0*/ 	.word	0x000002e0


	//   ....[9]....
        /*00d4*/ 	.word	0x000002f0


	//   ....[10]....
        /*00d8*/ 	.word	0x00000330


	//   ....[11]....
        /*00dc*/ 	.word	0x00000340


	//   ....[12]....
        /*00e0*/ 	.word	0x00000360


	//   ....[13]....
        /*00e4*/ 	.word	0x00000370


	//   ....[14]....
        /*00e8*/ 	.word	0x00000450


	//   ....[15]....
        /*00ec*/ 	.word	0x000004a0


	//   ....[16]....
        /*00f0*/ 	.word	0x00000510


	//   ....[17]....
        /*00f4*/ 	.word	0x00000560


	//   ....[18]....
        /*00f8*/ 	.word	0x000005d0


	//   ....[19]....
        /*00fc*/ 	.word	0x00000620


	//   ....[20]....
        /*0100*/ 	.word	0x00000690


	//   ....[21]....
        /*0104*/ 	.word	0x000006e0


	//   ....[22]....
        /*0108*/ 	.word	0x00000750


	//   ....[23]....
        /*010c*/ 	.word	0x000007a0


	//----- nvinfo : EIATTR_VRC_CTA_INIT_COUNT
	.align		4
.L_2091:
        /*0110*/ 	.byte	0x02, 0x4a
	.zero		1
	.zero		1


	//----- nvinfo : EIATTR_EXIT_INSTR_OFFSETS
	.align		4
        /*0114*/ 	.byte	0x04, 0x1c
        /*0116*/ 	.short	(.L_2093 - .L_2092)


	//   ....[0]....
.L_2092:
        /*0118*/ 	.word	0x000003b0


	//   ....[1]....
        /*011c*/ 	.word	0x000003f0


	//----- nvinfo : EIATTR_CRS_STACK_SIZE
	.align		4
.L_2093:
        /*0120*/ 	.byte	0x04, 0x1e
        /*0122*/ 	.short	(.L_2095 - .L_2094)
.L_2094:
        /*0124*/ 	.word	0x00000000


	//----- nvinfo : EIATTR_CBANK_PARAM_SIZE
	.align		4
.L_2095:
        /*0128*/ 	.byte	0x03, 0x19
        /*012a*/ 	.short	0x0014


	//----- nvinfo : EIATTR_PARAM_CBANK
	.align		4
        /*012c*/ 	.byte	0x04, 0x0a
        /*012e*/ 	.short	(.L_2097 - .L_2096)
	.align		4
.L_2096:
        /*0130*/ 	.word	index@(.nv.constant0._Z7reduce5IdLj16EEvPT_S1_j)
        /*0134*/ 	.short	0x0380
        /*0136*/ 	.short	0x0014


	//----- nvinfo : EIATTR_SW_WAR
	.align		4
.L_2097:
        /*0138*/ 	.byte	0x04, 0x36
        /*013a*/ 	.short	(.L_2099 - .L_2098)
.L_2098:
        /*013c*/ 	.word	0x00000008
.L_2099:


//--------------------- .nv.info._Z7reduce5IdLj32EEvPT_S1_j --------------------------
	.section	.nv.info._Z7reduce5IdLj32EEvPT_S1_j,"",@"SHT_CUDA_INFO"
	.sectionflags	@""
	.align	4


	//----- nvinfo : EIATTR_CUDA_API_VERSION
	.align		4
        /*0000*/ 	.byte	0x04, 0x37
        /*0002*/ 	.short	(.L_2101 - .L_2100)
.L_2100:
        /*0004*/ 	.word	0x00000082


	//----- nvinfo : EIATTR_KPARAM_INFO
	.align		4
.L_2101:
        /*0008*/ 	.byte	0x04, 0x17
        /*000a*/ 	.short	(.L_2103 - .L_2102)
.L_2102:
        /*000c*/ 	.word	0x00000000
        /*0010*/ 	.short	0x0002
        /*0012*/ 	.short	0x0010
        /*0014*/ 	.byte	0x00, 0xf0, 0x11, 0x00


	//----- nvinfo : EIATTR_KPARAM_INFO
	.align		4
.L_2103:
        /*0018*/ 	.byte	0x04, 0x17
        /*001a*/ 	.short	(.L_2105 - .L_2104)
.L_2104:
        /*001c*/ 	.word	0x00000000
        /*0020*/ 	.short	0x0001
        /*0022*/ 	.short	0x0008
        /*0024*/ 	.byte	0x00, 0xf5, 0x21, 0x00


	//----- nvinfo : EIATTR_KPARAM_INFO
	.align		4
.L_2105:
        /*0028*/ 	.byte	0x04, 0x17
        /*002a*/ 	.short	(.L_2107 - .L_2106)
.L_2106:
        /*002c*/ 	.word	0x00000000
        /*0030*/ 	.short	0x0000
        /*0032*/ 	.short	0x0000
        /*0034*/ 	.byte	0x00, 0xf5, 0x21, 0x00


	//----- nvinfo : EIATTR_SPARSE_MMA_MASK
	.align		4
.L_2107:
        /*0038*/ 	.byte	0x03, 0x50
        /*003a*/ 	.short	0x0000


	//----- nvinfo : EIATTR_MAXREG_COUNT
	.align		4
        /*003c*/ 	.byte	0x03, 0x1b
        /*003e*/ 	.short	0x00ff


	//----- nvinfo : EIATTR_NUM_BARRIERS
	.align		4
        /*0040*/ 	.byte	0x02, 0x4c
        /*0042*/ 	.byte	0x01
	.zero		1


	//----- nvinfo : EIATTR_MERCURY_ISA_VERSION
	.align		4
        /*0044*/ 	.byte	0x03, 0x5f
        /*0046*/ 	.short	0x0101


	//----- nvinfo : EIATTR_COOP_GROUP_MASK_REGIDS
	.align		4
        /*0048*/ 	.byte	0x04, 0x29
        /*004a*/ 	.short	(.L_2109 - .L_2108)


	//   ....[0]....
.L_2108:
        /*004c*/ 	.word	0xffffffff


	//   ....[1]....
        /*0050*/ 	.word	0xffffffff


	//   ....[2]....
        /*0054*/ 	.word	0xffffffff


	//   ....[3]....
        /*0058*/ 	.word	0xffffffff


	//   ....[4]....
        /*005c*/ 	.word	0xffffffff


	//   ....[5]....
        /*0060*/ 	.word	0xffffffff


	//   ....[6]....
        /*0064*/ 	.word	0xffffffff


	//   ....[7]....
        /*0068*/ 	.word	0xffffffff


	//   ....[8]....
        /*006c*/ 	.word	0xffffffff


	//   ....[9]....
        /*0070*/ 	.word	0xffffffff


	//   ....[10]....
        /*0074*/ 	.word	0xffffffff


	//   ....[11]....
        /*0078*/ 	.word	0xffffffff


	//   ....[12]....
        /*007c*/ 	.word	0xffffffff


	//   ....[13]....
        /*0080*/ 	.word	0xffffffff


	//   ....[14]....
        /*0084*/ 	.word	0x05000002


	//   ....[15]....
        /*0088*/ 	.word	0x05000002


	//   ....[16]....
        /*008c*/ 	.word	0x05000002


	//   ....[17]....
        /*0090*/ 	.word	0x05000002


	//   ....[18]....
        /*0094*/ 	.word	0x05000002


	//   ....[19]....
        /*0098*/ 	.word	0x05000002


	//   ....[20]....
        /*009c*/ 	.word	0x05000002


	//   ....[21]....
        /*00a0*/ 	.word	0x05000002


	//   ....[22]....
        /*00a4*/ 	.word	0x05000002


	//   ....[23]....
        /*00a8*/ 	.word	0x05000002


	//----- nvinfo : EIATTR_COOP_GROUP_INSTR_OFFSETS
	.align		4
.L_2109:
        /*00ac*/ 	.byte	0x04, 0x28
        /*00ae*/ 	.short	(.L_2111 - .L_2110)


	//   ....[0]....
.L_2110:
        /*00b0*/ 	.word	0x000001f0


	//   ....[1]....
        /*00b4*/ 	.word	0x00000200


	//   ....[2]....
        /*00b8*/ 	.word	0x00000210


	//   ....[3]....
        /*00bc*/ 	.word	0x00000220


	//   ....[4]....
        /*00c0*/ 	.word	0x00000260


	//   ....[5]....
        /*00c4*/ 	.word	0x00000270


	//   ....[6]....
        /*00c8*/ 	.word	0x00000290


	//   ....[7]....
        /*00cc*/ 	.word	0x000002a0


	//   ....[8]....
        /*00d0*/ 	.word	0x000002e0


	//   ....[9]....
        /*00d4*/ 	.word	0x000002f0


	//   ....[10]....
        /*00d8*/ 	.word	0x00000330


	//   ....[11]....
        /*00dc*/ 	.word	0x00000340


	//   ....[12]....
        /*00e0*/ 	.word	0x00000360


	//   ....[13]....
        /*00e4*/ 	.word	0x00000370


	//   ....[14]....
        /*00e8*/ 	.word	0x00000450


	//   ....[15]....
        /*00ec*/ 	.word	0x000004a0


	//   ....[16]....
        /*00f0*/ 	.word	0x00000510


	//   ....[17]....
        /*00f4*/ 	.word	0x00000560


	//   ....[18]....
        /*00f8*/ 	.word	0x000005d0


	//   ....[19]....
        /*00fc*/ 	.word	0x00000620


	//   ....[20]....
        /*0100*/ 	.word	0x00000690


	//   ....[21]....
        /*0104*/ 	.word	0x000006e0


	//   ....[22]....
        /*0108*/ 	.word	0x00000750


	//   ....[23]....
        /*010c*/ 	.word	0x000007a0


	//----- nvinfo : EIATTR_VRC_CTA_INIT_COUNT
	.align		4
.L_2111:
        /*0110*/ 	.byte	0x02, 0x4a
	.zero		1
	.zero		1


	//----- nvinfo : EIATTR_EXIT_INSTR_OFFSETS
	.align		4
        /*0114*/ 	.byte	0x04, 0x1c
        /*0116*/ 	.short	(.L_2113 - .L_2112)


	//   ....[0]....
.L_2112:
        /*0118*/ 	.word	0x000003b0


	//   ....[1]....
        /*011c*/ 	.word	0x000003f0


	//----- nvinfo : EIATTR_CRS_STACK_SIZE
	.align		4
.L_2113:
        /*0120*/ 	.byte	0x04, 0x1e
        /*0122*/ 	.short	(.L_2115 - .L_2114)
.L_2114:
        /*0124*/ 	.word	0x00000000


	//----- nvinfo : EIATTR_CBANK_PARAM_SIZE
	.align		4
.L_2115:
        /*0128*/ 	.byte	0x03, 0x19
        /*012a*/ 	.short	0x0014


	//----- nvinfo : EIATTR_PARAM_CBANK
	.align		4
        /*012c*/ 	.byte	0x04, 0x0a
        /*012e*/ 	.short	(.L_2117 - .L_2116)
	.align		4
.L_2116:
        /*0130*/ 	.word	index@(.nv.constant0._Z7reduce5IdLj32EEvPT_S1_j)
        /*0134*/ 	.short	0x0380
        /*0136*/ 	.short	0x0014


	//----- nvinfo : EIATTR_SW_WAR
	.align		4
.L_2117:
        /*0138*/ 	.byte	0x04, 0x36
        /*013a*/ 	.short	(.L_2119 - .L_2118)
.L_2118:
        /*013c*/ 	.word	0x00000008
.L_2119:


//--------------------- .nv.info._Z7reduce5IdLj64EEvPT_S1_j --------------------------
	.section	.nv.info._Z7reduce5IdLj64EEvPT_S1_j,"",@"SHT_CUDA_INFO"
	.sectionflags	@""
	.align	4


	//----- nvinfo : EIATTR_CUDA_API_VERSION
	.align		4
        /*0000*/ 	.byte	0x04, 0x37
        /*0002*/ 	.short	(.L_2121 - .L_2120)
.L_2120:
        /*0004*/ 	.word	0x00000082


	//----- nvinfo : EIATTR_KPARAM_INFO
	.align		4
.L_2121:
        /*0008*/ 	.byte	0x04, 0x17
        /*000a*/ 	.short	(.L_2123 - .L_2122)
.L_2122:
        /*000c*/ 	.word	0x00000000
        /*0010*/ 	.short	0x0002
        /*0012*/ 	.short	0x0010
        /*0014*/ 	.byte	0x00, 0xf0, 0x11, 0x00


	//----- nvinfo : EIATTR_KPARAM_INFO
	.align		4
.L_2123:
        /*0018*/ 	.byte	0x04, 0x17
        /*001a*/ 	.short	(.L_2125 - .L_2124)
.L_2124:
        /*001c*/ 	.word	0x00000000
        /*0020*/ 	.short	0x0001
        /*0022*/ 	.short	0x0008
        /*0024*/ 	.byte	0x00, 0xf5, 0x21, 0x00


	//----- nvinfo : EIATTR_KPARAM_INFO
	.align		4
.L_2125:
        /*0028*/ 	.byte	0x04, 0x17
        /*002a*/ 	.short	(.L_2127 - .L_2126)
.L_2126:
        /*002c*/ 	.word	0x00000000
        /*0030*/ 	.short	0x0000
        /*0032*/ 	.short	0x0000
        /*0034*/ 	.byte	0x00, 0xf5, 0x21, 0x00


	//----- nvinfo : EIATTR_SPARSE_MMA_MASK
	.align		4
.L_2127:
        /*0038*/ 	.byte	0x03, 0x50
        /*003a*/ 	.short	0x0000


	//----- nvinfo : EIATTR_MAXREG_COUNT
	.align		4
        /*003c*/ 	.byte	0x03, 0x1b
        /*003e*/ 	.short	0x00ff


	//----- nvinfo : EIATTR_NUM_BARRIERS
	.align		4
        /*0040*/ 	.byte	0x02, 0x4c
        /*0042*/ 	.byte	0x01
	.zero		1


	//----- nvinfo : EIATTR_MERCURY_ISA_VERSION
	.align		4
        /*0044*/ 	.byte	0x03, 0x5f
        /*0046*/ 	.short	0x0101


	//----- nvinfo : EIATTR_COOP_GROUP_MASK_REGIDS
	.align		4
        /*0048*/ 	.byte	0x04, 0x29
        /*004a*/ 	.short	(.L_2129 - .L_2128)


	//   ....[0]....
.L_2128:
        /*004c*/ 	.word	0xffffffff


	//   ....[1]....
        /*0050*/ 	.word	0xffffffff


	//   ....[2]....
        /*0054*/ 	.word	0xffffffff


	//   ....[3]....
        /*0058*/ 	.word	0xffffffff


	//   ....[4]....
        /*005c*/ 	.word	0xffffffff


	//   ....[5]....
        /*0060*/ 	.word	0xffffffff


	//   ....[6]....
        /*0064*/ 	.word	0xffffffff


	//   ....[7]....
        /*0068*/ 	.word	0xffffffff


	//   ....[8]....
        /*006c*/ 	.word	0xffffffff


	//   ....[9]....
        /*0070*/ 	.word	0xffffffff


	//   ....[10]....
        /*0074*/ 	.word	0xffffffff


	//   ....[11]....
        /*0078*/ 	.word	0xffffffff


	//   ....[12]....
        /*007c*/ 	.word	0xffffffff


	//   ....[13]....
        /*0080*/ 	.word	0xffffffff


	//   ....[14]....
        /*0084*/ 	.word	0x0500000c


	//   ....[15]....
        /*0088*/ 	.word	0x0500000c


	//   ....[16]....
        /*008c*/ 	.word	0x0500000c


	//   ....[17]....
        /*0090*/ 	.word	0x0500000c


	//   ....[18]....
        /*0094*/ 	.word	0x0500000c


	//   ....[19]....
        /*0098*/ 	.word	0x0500000c


	//   ....[20]....
        /*009c*/ 	.word	0x0500000c


	//   ....[21]....
        /*00a0*/ 	.word	0x0500000c


	//   ....[22]....
        /*00a4*/ 	.word	0x0500000c


	//   ....[23]....
        /*00a8*/ 	.word	0x0500000c


	//----- nvinfo : EIATTR_COOP_GROUP_INSTR_OFFSETS
	.align		4
.L_2129:
        /*00ac*/ 	.byte	0x04, 0x28
        /*00ae*/ 	.short	(.L_2131 - .L_2130)


	//   ....[0]....
.L_2130:
        /*00b0*/ 	.word	0x000001f0


	//   ....[1]....
        /*00b4*/ 	.word	0x00000200


	//   ....[2]....
        /*00b8*/ 	.word	0x00000210


	//   ....[3]....
        /*00bc*/ 	.word	0x00000220


	//   ....[4]....
        /*00c0*/ 	.word	0x00000280


	//   ....[5]....
        /*00c4*/ 	.word	0x00000290


	//   ....[6]....
        /*00c8*/ 	.word	0x000002b0


	//   ....[7]....
        /*00cc*/ 	.word	0x000002c0


	//   ....[8]....
        /*00d0*/ 	.word	0x00000300


	//   ....[9]....
        /*00d4*/ 	.word	0x00000310


	//   ....[10]....
        /*00d8*/ 	.word	0x00000350


	//   ....[11]....
        /*00dc*/ 	.word	0x00000360


	//   ....[12]....
        /*00e0*/ 	.word	0x000003a0


	//   ....[13]....
        /*00e4*/ 	.word	0x000003b0


	//   ....[14]....
        /*00e8*/ 	.word	0x00000490


	//   ....[15]....
        /*00ec*/ 	.word	0x000004e0


	//   ....[16]....
        /*00f0*/ 	.word	0x00000550


	//   ....[17]....
        /*00f4*/ 	.word	0x000005a0


	//   ....[18]....
        /*00f8*/ 	.word	0x00000610


	//   ....[19]....
        /*00fc*/ 	.word	0x00000660


	//   ....[20]....
        /*0100*/ 	.word	0x000006d0


	//   ....[21]....
        /*0104*/ 	.word	0x00000720


	//   ....[22]....
        /*0108*/ 	.word	0x00000790


	//   ....[23]....
        /*010c*/ 	.word	0x000007e0


	//----- nvinfo : EIATTR_VRC_CTA_INIT_COUNT
	.align		4
.L_2131:
        /*0110*/ 	.byte	0x02, 0x4a
	.zero		1
	.zero		1


	//----- nvinfo : EIATTR_EXIT_INSTR_OFFSETS
	.align		4
        /*0114*/ 	.byte	0x04, 0x1c
        /*0116*/ 	.short	(.L_2133 - .L_2132)


	//   ....[0]....
.L_2132:
        /*0118*/ 	.word	0x000003f0


	//   ....[1]....
        /*011c*/ 	.word	0x00000430


	//----- nvinfo : EIATTR_CRS_STACK_SIZE
	.align		4
.L_2133:
        /*0120*/ 	.byte	0x04, 0x1e
        /*0122*/ 	.short	(.L_2135 - .L_2134)
.L_2134:
        /*0124*/ 	.word	0x00000000


	//----- nvinfo : EIATTR_CBANK_PARAM_SIZE
	.align		4
.L_2135:
        /*0128*/ 	.byte	0x03, 0x19
        /*012a*/ 	.short	0x0014


	//----- nvinfo : EIATTR_PARAM_CBANK
	.align		4
        /*012c*/ 	.byte	0x04, 0x0a
        /*012e*/ 	.short	(.L_2137 - .L_2136)
	.align		4
.L_2136:
        /*0130*/ 	.word	index@(.nv.constant0._Z7reduce5IdLj64EEvPT_S1_j)
        /*0134*/ 	.short	0x0380
        /*0136*/ 	.short	0x0014


	//----- nvinfo : EIATTR_SW_WAR
	.align		4
.L_2137:
        /*0138*/ 	.byte	0x04, 0x36
        /*013a*/ 	.short	(.L_2139 - .L_2138)
.L_2138:
        /*013c*/ 	.word	0x00000008
.L_2139:


//--------------------- .nv.info._Z7reduce5IdLj128EEvPT_S1_j --------------------------
	.section	.nv.info._Z7reduce5IdLj128EEvPT_S1_j,"",@"SHT_CUDA_INFO"
	.sectionflags	@""
	.align	4


	//----- nvinfo : EIATTR_CUDA_API_VERSION
	.align		4
        /*0000*/ 	.byte	0x04, 0x37
        /*0002*/ 	.short	(.L_2141 - .L_2140)
.L_2140:
        /*0004*/ 	.word	0x00000082


	//----- nvinfo : EIATTR_KPARAM_INFO
	.align		4
.L_2141:
        /*0008*/ 	.byte	0x04, 0x17
        /*000a*/ 	.short	(.L_2143 - .L_2142)
.L_2142:
        /*000c*/ 	.word	0x00000000
        /*0010*/ 	.short	0x0002
        /*0012*/ 	.short	0x0010
        /*0014*/ 	.byte	0x00, 0xf0, 0x11, 0x00


	//----- nvinfo : EIATTR_KPARAM_INFO
	.align		4
.L_2143:
        /*0018*/ 	.byte	0x04, 0x17
        /*001a*/ 	.short	(.L_2145 - .L_2144)
.L_2144:
        /*001c*/ 	.word	0x00000000
        /*0020*/ 	.short	0x0001
        /*0022*/ 	.short	0x0008
        /*0024*/ 	.byte	0x00, 0xf5, 0x21, 0x00


	//----- nvinfo : EIATTR_KPARAM_INFO
	.align		4
.L_2145:
        /*0028*/ 	.byte	0x04, 0x17
        /*002a*/ 	.short	(.L_2147 - .L_2146)
.L_2146:
        /*002c*/ 	.word	0x00000000
        /*0030*/ 	.short	0x0000
        /*0032*/ 	.short	0x0000
        /*0034*/ 	.byte	0x00, 0xf5, 0x21, 0x00


	//----- nvinfo : EIATTR_SPARSE_MMA_MASK
	.align		4
.L_2147:
        /*0038*/ 	.byte	0x03, 0x50
        /*003a*/ 	.short	0x0000


	//----- nvinfo : EIATTR_MAXREG_COUNT
	.align		4
        /*003c*/ 	.byte	0x03, 0x1b
        /*003e*/ 	.short	0x00ff


	//----- nvinfo : EIATTR_NUM_BARRIERS
	.align		4
        /*0040*/ 	.byte	0x02, 0x4c
        /*0042*/ 	.byte	0x01
	.zero		1


	//----- nvinfo : EIATTR_MERCURY_ISA_VERSION
	.align		4
        /*0044*/ 	.byte	0x03, 0x5f
        /*0046*/ 	.short	0x0101


	//----- nvinfo : EIATTR_COOP_GROUP_MASK_REGIDS
	.align		4
        /*0048*/ 	.byte	0x04, 0x29
        /*004a*/ 	.short	(.L_2149 - .L_2148)


	//   ....[0]....
.L_2148:
        /*004c*/ 	.word	0xffffffff


	//   ....[1]....
        /*0050*/ 	.word	0xffffffff


	//   ....[2]....
        /*0054*/ 	.word	0xffffffff


	//   ....[3]....
        /*0058*/ 	.word	0xffffffff


	//   ....[4]....
        /*005c*/ 	.word	0xffffffff


	//   ....[5]....
        /*0060*/ 	.word	0xffffffff


	//   ....[6]....
        /*0064*/ 	.word	0xffffffff


	//   ....[7]....
        /*0068*/ 	.word	0xffffffff


	//   ....[8]....
        /*006c*/ 	.word	0xffffffff


	//   ....[9]....
        /*0070*/ 	.word	0xffffffff


	//   ....[10]....
        /*0074*/ 	.word	0xffffffff


	//   ....[11]....
        /*0078*/ 	.word	0xffffffff


	//   ....[12]....
        /*007c*/ 	.word	0xffffffff


	//   ....[13]....
        /*0080*/ 	.word	0xffffffff


	//   ....[14]....
        /*0084*/ 	.word	0x05000002


	//   ....[15]....
        /*0088*/ 	.word	0x05000002


	//   ....[16]....
        /*008c*/ 	.word	0x05000002


	//   ....[17]....
        /*0090*/ 	.word	0x05000002


	//   ....[18]....
        /*0094*/ 	.word	0x05000002


	//   ....[19]....
        /*0098*/ 	.word	0x05000002


	//   ....[20]....
        /*009c*/ 	.word	0x05000002


	//   ....[21]....
        /*00a0*/ 	.word	0x05000002


	//   ....[22]....
        /*00a4*/ 	.word	0x05000002


	//   ....[23]....
        /*00a8*/ 	.word	0x05000002


	//----- nvinfo : EIATTR_COOP_GROUP_INSTR_OFFSETS
	.align		4
.L_2149:
        /*00ac*/ 	.byte	0x04, 0x28
        /*00ae*/ 	.short	(.L_2151 - .L_2150)


	//   ....[0]....
.L_2150:
        /*00b0*/ 	.word	0x000001c0


	//   ....[1]....
        /*00b4*/ 	.word	0x000001d0


	//   ....[2]....
        /*00b8*/ 	.word	0x000001e0


	//   ....[3]....
        /*00bc*/ 	.word	0x00000250


	//   ....[4]....
        /*00c0*/ 	.word	0x000002c0


	//   ....[5]....
        /*00c4*/ 	.word	0x000002d0


	//   ....[6]....
        /*00c8*/ 	.word	0x000002f0


	//   ....[7]....
        /*00cc*/ 	.word	0x00000300


	//   ....[8]....
        /*00d0*/ 	.word	0x00000340


	//   ....[9]....
        /*00d4*/ 	.word	0x00000350


	//   ....[10]....
        /*00d8*/ 	.word	0x00000390


	//   ....[11]....
        /*00dc*/ 	.word	0x000003a0


	//   ....[12]....
        /*00e0*/ 	.word	0x000003e0


	//   ....[13]....
        /*00e4*/ 	.word	0x000003f0


	//   ....[14]....
        /*00e8*/ 	.word	0x000004d0


	//   ....[15]....
        /*00ec*/ 	.word	0x00000520


	//   ....[16]....
        /*00f0*/ 	.word	0x00000590


	//   ....[17]....
        /*00f4*/ 	.word	0x000005e0


	//   ....[18]....
        /*00f8*/ 	.word	0x00000650


	//   ....[19]....
        /*00fc*/ 	.word	0x000006a0


	//   ....[20]....
        /*0100*/ 	.word	0x00000710


	//   ....[21]....
        /*0104*/ 	.word	0x00000760


	//   ....[22]....
        /*0108*/ 	.word	0x000007d0


	//   ....[23]....
        /*010c*/ 	.word	0x00000820


	//----- nvinfo : EIATTR_VRC_CTA_INIT_COUNT
	.align		4
.L_2151:
        /*0110*/ 	.byte	0x02, 0x4a
	.zero		1
	.zero		1


	//----- nvinfo : EIATTR_EXIT_INSTR_OFFSETS
	.align		4
        /*0114*/ 	.byte	0x04, 0x1c
        /*0116*/ 	.short	(.L_2153 - .L_2152)


	//   ....[0]....
.L_2152:
        /*0118*/ 	.word	0x00000430


	//   ....[1]....
        /*011c*/ 	.word	0x00000470


	//----- nvinfo : EIATTR_CRS_STACK_SIZE
	.align		4
.L_2153:
        /*0120*/ 	.byte	0x04, 0x1e
        /*0122*/ 	.short	(.L_2155 - .L_2154)
.L_2154:
        /*0124*/ 	.word	0x00000000


	//----- nvinfo : EIATTR_CBANK_PARAM_SIZE
	.align		4
.L_2155:
        /*0128*/ 	.byte	0x03, 0x19
        /*012a*/ 	.short	0x0014


	//----- nvinfo : EIATTR_PARAM_CBANK
	.align		4
        /*012c*/ 	.byte	0x04, 0x0a
        /*012e*/ 	.short	(.L_2157 - .L_2156)
	.align		4
.L_2156:
        /*0130*/ 	.word	index@(.nv.constant0._Z7reduce5IdLj128EEvPT_S1_j)
        /*0134*/ 	.short	0x0380
        /*0136*/ 	.short	0x0014


	//----- nvinfo : EIATTR_SW_WAR
	.align		4
.L_2157:
        /*0138*/ 	.byte	0x04, 0x36
        /*013a*/ 	.short	(.L_2159 - .L_2158)
.L_2158:
        /*013c*/ 	.word	0x00000008
.L_2159:


//--------------------- .nv.info._Z7reduce5IdLj256EEvPT_S1_j --------------------------
	.section	.nv.info._Z7reduce5IdLj256EEvPT_S1_j,"",@"SHT_CUDA_INFO"
	.sectionflags	@""
	.align	4


	//----- nvinfo : EIATTR_CUDA_API_VERSION
	.align		4
        /*0000*/ 	.byte	0x04, 0x37
        /*0002*/ 	.short	(.L_2161 - .L_2160)
.L_2160:
        /*0004*/ 	.word	0x00000082


	//----- nvinfo : EIATTR_KPARAM_INFO
	.align		4
.L_2161:
        /*0008*/ 	.byte	0x04, 0x17
        /*000a*/ 	.short	(.L_2163 - .L_2162)
.L_2162:
        /*000c*/ 	.word	0x00000000
        /*0010*/ 	.short	0x0002
        /*0012*/ 	.short	0x0010
        /*0014*/ 	.byte	0x00, 0xf0, 0x11, 0x00


	//----- nvinfo : EIATTR_KPARAM_INFO
	.align		4
.L_2163:
        /*0018*/ 	.byte	0x04, 0x17
        /*001a*/ 	.short	(.L_2165 - .L_2164)
.L_2164:
        /*001c*/ 	.word	0x00000000
        /*0020*/ 	.short	0x0001
        /*0022*/ 	.short	0x0008
        /*0024*/ 	.byte	0x00, 0xf5, 0x21, 0x00


	//----- nvinfo : EIATTR_KPARAM_INFO
	.align		4
.L_2165:
        /*0028*/ 	.byte	0x04, 0x17
        /*002a*/ 	.short	(.L_2167 - .L_2166)
.L_2166:
        /*002c*/ 	.word	0x00000000
        /*0030*/ 	.short	0x0000
        /*0032*/ 	.short	0x0000
        /*0034*/ 	.byte	0x00, 0xf5, 0x21, 0x00


	//----- nvinfo : EIATTR_SPARSE_MMA_MASK
	.align		4
.L_2167:
        /*0038*/ 	.byte	0x03, 0x50
        /*003a*/ 	.short	0x0000


	//----- nvinfo : EIATTR_MAXREG_COUNT
	.align		4
        /*003c*/ 	.byte	0x03, 0x1b
        /*003e*/ 	.short	0x00ff


	//----- nvinfo : EIATTR_NUM_BARRIERS
	.align		4
        /*0040*/ 	.byte	0x02, 0x4c
        /*0042*/ 	.byte	0x01
	.zero		1


	//----- nvinfo : EIATTR_MERCURY_ISA_VERSION
	.align		4
        /*0044*/ 	.byte	0x03, 0x5f
        /*0046*/ 	.short	0x0101


	//----- nvinfo : EIATTR_COOP_GROUP_MASK_REGIDS
	.align		4
        /*0048*/ 	.byte	0x04, 0x29
        /*004a*/ 	.short	(.L_2169 - .L_2168)


	//   ....[0]....
.L_2168:
        /*004c*/ 	.word	0xffffffff


	//   ....[1]....
        /*0050*/ 	.word	0xffffffff


	//   ....[2]....
        /*0054*/ 	.word	0xffffffff


	//   ....[3]....
        /*0058*/ 	.word	0xffffffff


	//   ....[4]....
        /*005c*/ 	.word	0xffffffff


	//   ....[5]....
        /*0060*/ 	.word	0xffffffff


	//   ....[6]....
        /*0064*/ 	.word	0xffffffff


	//   ....[7]....
        /*0068*/ 	.word	0xffffffff


	//   ....[8]....
        /*006c*/ 	.word	0xffffffff


	//   ....[9]....
        /*0070*/ 	.word	0xffffffff


	//   ....[10]....
        /*0074*/ 	.word	0xffffffff


	//   ....[11]....
        /*0078*/ 	.word	0xffffffff


	//   ....[12]....
        /*007c*/ 	.word	0xffffffff


	//   ....[13]....
        /*0080*/ 	.word	0xffffffff


	//   ....[14]....
        /*0084*/ 	.word	0x0500000c


	//   ....[15]....
        /*0088*/ 	.word	0x0500000c


	//   ....[16]....
        /*008c*/ 	.word	0x0500000c


	//   ....[17]....
        /*0090*/ 	.word	0x0500000c


	//   ....[18]....
        /*0094*/ 	.word	0x0500000c


	//   ....[19]....
        /*0098*/ 	.word	0x0500000c


	//   ....[20]....
        /*009c*/ 	.word	0x0500000c


	//   ....[21]....
        /*00a0*/ 	.word	0x0500000c


	//   ....[22]....
        /*00a4*/ 	.word	0x0500000c


	//   ....[23]....
        /*00a8*/ 	.word	0x0500000c


	//----- nvinfo : EIATTR_COOP_GROUP_INSTR_OFFSETS
	.align		4
.L_2169:
        /*00ac*/ 	.byte	0x04, 0x28
        /*00ae*/ 	.short	(.L_2171 - .L_2170)


	//   ....[0]....
.L_2170:
        /*00b0*/ 	.word	0x000001b0


	//   ....[1]....
        /*00b4*/ 	.word	0x000001c0


	//   ....[2]....
        /*00b8*/ 	.word	0x00000220


	//   ....[3]....
        /*00bc*/ 	.word	0x000002a0


	//   ....[4]....
        /*00c0*/ 	.word	0x00000300


	//   ....[5]....
        /*00c4*/ 	.word	0x00000310


	//   ....[6]....
        /*00c8*/ 	.word	0x00000330


	//   ....[7]....
        /*00cc*/ 	.word	0x00000340


	//   ....[8]....
        /*00d0*/ 	.word	0x00000380


	//   ....[9]....
        /*00d4*/ 	.word	0x00000390


	//   ....[10]....
        /*00d8*/ 	.word	0x000003d0


	//   ....[11]....
        /*00dc*/ 	.word	0x000003e0


	//   ....[12]....
        /*00e0*/ 	.word	0x00000420


	//   ....[13]....
        /*00e4*/ 	.word	0x00000430


	//   ....[14]....
        /*00e8*/ 	.word	0x00000510


	//   ....[15]....
        /*00ec*/ 	.word	0x00000560


	//   ....[16]....
        /*00f0*/ 	.word	0x000005d0


	//   ....[17]....
        /*00f4*/ 	.word	0x00000620


	//   ....[18]....
        /*00f8*/ 	.word	0x00000690


	//   ....[19]....
        /*00fc*/ 	.word	0x000006e0


	//   ....[20]....
        /*0100*/ 	.word	0x00000750


	//   ....[21]....
        /*0104*/ 	.word	0x000007a0


	//   ....[22]....
        /*0108*/ 	.word	0x00000810


	//   ....[23]....
        /*010c*/ 	.word	0x00000860


	//----- nvinfo : EIATTR_VRC_CTA_INIT_COUNT
	.align		4
.L_2171:
        /*0110*/ 	.byte	0x02, 0x4a
	.zero		1
	.zero		1


	//----- nvinfo : EIATTR_EXIT_INSTR_OFFSETS
	.align		4
        /*0114*/ 	.byte	0x04, 0x1c
        /*0116*/ 	.short	(.L_2173 - .L_2172)


	//   ....[0]....
.L_2172:
        /*0118*/ 	.word	0x00000470


	//   ....[1]....
        /*011c*/ 	.word	0x000004b0


	//----- nvinfo : EIATTR_CRS_STACK_SIZE
	.align		4
.L_2173:
        /*0120*/ 	.byte	0x04, 0x1e
        /*0122*/ 	.short	(.L_2175 - .L_2174)
.L_2174:
        /*0124*/ 	.word	0x00000000


	//----- nvinfo : EIATTR_CBANK_PARAM_SIZE
	.align		4
.L_2175:
        /*0128*/ 	.byte	0x03, 0x19
        /*012a*/ 	.short	0x0014


	//----- nvinfo : EIATTR_PARAM_CBANK
	.align		4
        /*012c*/ 	.byte	0x04, 0x0a
        /*012e*/ 	.short	(.L_2177 - .L_2176)
	.align		4
.L_2176:
        /*0130*/ 	.word	index@(.nv.constant0._Z7reduce5IdLj256EEvPT_S1_j)
        /*0134*/ 	.short	0x0380
        /*0136*/ 	.short	0x0014


	//----- nvinfo : EIATTR_SW_WAR
	.align		4
.L_2177:
        /*0138*/ 	.byte	0x04, 0x36
        /*013a*/ 	.short	(.L_2179 - .L_2178)
.L_2178:
        /*013c*/ 	.word	0x00000008
.L_2179:


//--------------------- .nv.info._Z7reduce5IdLj512EEvPT_S1_j --------------------------
	.section	.nv.info._Z7reduce5IdLj512EEvPT_S1_j,"",@"SHT_CUDA_INFO"
	.sectionflags	@""
	.align	4


	//----- nvinfo : EIATTR_CUDA_API_VERSION
	.align		4
        /*0000*/ 	.byte	0x04, 0x37
        /*0002*/ 	.short	(.L_2181 - .L_2180)
.L_2180:
        /*0004*/ 	.word	0x00000082


	//----- nvinfo : EIATTR_KPARAM_INFO
	.align		4
.L_2181:
        /*0008*/ 	.byte	0x04, 0x17
        /*000a*/ 	.short	(.L_2183 - .L_2182)
.L_2182:
        /*000c*/ 	.word	0x00000000
        /*0010*/ 	.short	0x0002
        /*0012*/ 	.short	0x0010
        /*0014*/ 	.byte	0x00, 0xf0, 0x11, 0x00


	//----- nvinfo : EIATTR_KPARAM_INFO
	.align		4
.L_2183:
        /*0018*/ 	.byte	0x04, 0x17
        /*001a*/ 	.short	(.L_2185 - .L_2184)
.L_2184:
        /*001c*/ 	.word	0x00000000
        /*0020*/ 	.short	0x0001
        /*0022*/ 	.short	0x0008
        /*0024*/ 	.byte	0x00, 0xf5, 0x21, 0x00


	//----- nvinfo : EIATTR_KPARAM_INFO
	.align		4
.L_2185:
        /*0028*/ 	.byte	0x04, 0x17
        /*002a*/ 	.short	(.L_2187 - .L_2186)
.L_2186:
        /*002c*/ 	.word	0x00000000
        /*0030*/ 	.short	0x0000
        /*0032*/ 	.short	0x0000
        /*0034*/ 	.byte	0x00, 0xf5, 0x21, 0x00


	//----- nvinfo : EIATTR_SPARSE_MMA_MASK
	.align		4
.L_2187:
        /*0038*/ 	.byte	0x03, 0x50
        /*003a*/ 	.short	0x0000


	//----- nvinfo : EIATTR_MAXREG_COUNT
	.align		4
        /*003c*/ 	.byte	0x03, 0x1b
        /*003e*/ 	.short	0x00ff


	//----- nvinfo : EIATTR_NUM_BARRIERS
	.align		4
        /*0040*/ 	.byte	0x02, 0x4c
        /*0042*/ 	.byte	0x01
	.zero		1


	//----- nvinfo : EIATTR_MERCURY_ISA_VERSION
	.align		4
        /*0044*/ 	.byte	0x03, 0x5f
        /*0046*/ 	.short	0x0101


	//----- nvinfo : EIATTR_COOP_GROUP_MASK_REGIDS
	.align		4
        /*0048*/ 	.byte	0x04, 0x29
        /*004a*/ 	.short	(.L_2189 - .L_2188)


	//   ....[0]....
.L_2188:
        /*004c*/ 	.word	0xffffffff


	//   ....[1]....
        /*0050*/ 	.word	0xffffffff


	//   ....[2]....
        /*0054*/ 	.word	0xffffffff


	//   ....[3]....
        /*0058*/ 	.word	0xffffffff


	//   ....[4]....
        /*005c*/ 	.word	0xffffffff


	//   ....[5]....
        /*0060*/ 	.word	0xffffffff


	//   ....[6]....
        /*0064*/ 	.word	0xffffffff


	//   ....[7]....
        /*0068*/ 	.word	0xffffffff


	//   ....[8]....
        /*006c*/ 	.word	0xffffffff


	//   ....[9]....
        /*0070*/ 	.word	0xffffffff


	//   ....[10]....
        /*0074*/ 	.word	0xffffffff


	//   ....[11]....
        /*0078*/ 	.word	0xffffffff


	//   ....[12]....
        /*007c*/ 	.word	0xffffffff


	//   ....[13]....
        /*0080*/ 	.word	0xffffffff


	//   ....[14]....
        /*0084*/ 	.word	0x0500000c


	//   ....[15]....
        /*0088*/ 	.word	0x0500000c


	//   ....[16]....
        /*008c*/ 	.word	0x0500000c


	//   ....[17]....
        /*0090*/ 	.word	0x0500000c


	//   ....[18]....
        /*0094*/ 	.word	0x0500000c


	//   ....[19]....
        /*0098*/ 	.word	0x0500000c


	//   ....[20]....
        /*009c*/ 	.word	0x0500000c


	//   ....[21]....
        /*00a0*/ 	.word	0x0500000c


	//   ....[22]....
        /*00a4*/ 	.word	0x0500000c


	//   ....[23]....
        /*00a8*/ 	.word	0x0500000c


	//----- nvinfo : EIATTR_COOP_GROUP_INSTR_OFFSETS
	.align		4
.L_2189:
        /*00ac*/ 	.byte	0x04, 0x28
        /*00ae*/ 	.short	(.L_2191 - .L_2190)


	//   ....[0]....
.L_2190:
        /*00b0*/ 	.word	0x000001d0


	//   ....[1]....
        /*00b4*/ 	.word	0x00000210


	//   ....[2]....
        /*00b8*/ 	.word	0x00000270


	//   ....[3]....
        /*00bc*/ 	.word	0x000002f0


	//   ....[4]....
        /*00c0*/ 	.word	0x00000350


	//   ....[5]....
        /*00c4*/ 	.word	0x00000360


	//   ....[6]....
        /*00c8*/ 	.word	0x00000380


	//   ....[7]....
        /*00cc*/ 	.word	0x00000390


	//   ....[8]....
        /*00d0*/ 	.word	0x000003d0


	//   ....[9]....
        /*00d4*/ 	.word	0x000003e0


	//   ....[10]....
        /*00d8*/ 	.word	0x00000420


	//   ....[11]....
        /*00dc*/ 	.word	0x00000430


	//   ....[12]....
        /*00e0*/ 	.word	0x00000470


	//   ....[13]....
        /*00e4*/ 	.word	0x00000480


	//   ....[14]....
        /*00e8*/ 	.word	0x00000560


	//   ....[15]....
        /*00ec*/ 	.word	0x000005b0


	//   ....[16]....
        /*00f0*/ 	.word	0x00000620


	//   ....[17]....
        /*00f4*/ 	.word	0x00000670


	//   ....[18]....
        /*00f8*/ 	.word	0x000006e0


	//   ....[19]....
        /*00fc*/ 	.word	0x00000730


	//   ....[20]....
        /*0100*/ 	.word	0x000007a0


	//   ....[21]....
        /*0104*/ 	.word	0x000007f0


	//   ....[22]....
        /*0108*/ 	.word	0x00000860


	//   ....[23]....
        /*010c*/ 	.word	0x000008b0


	//----- nvinfo : EIATTR_VRC_CTA_INIT_COUNT
	.align		4
.L_2191:
        /*0110*/ 	.byte	0x02, 0x4a
	.zero		1
	.zero		1


	//----- nvinfo : EIATTR_EXIT_INSTR_OFFSETS
	.align		4
        /*0114*/ 	.byte	0x04, 0x1c
        /*0116*/ 	.short	(.L_2193 - .L_2192)


	//   ....[0]....
.L_2192:
        /*0118*/ 	.word	0x000004c0


	//   ....[1]....
        /*011c*/ 	.word	0x00000500


	//----- nvinfo : EIATTR_CRS_STACK_SIZE
	.align		4
.L_2193:
        /*0120*/ 	.byte	0x04, 0x1e
        /*0122*/ 	.short	(.L_2195 - .L_2194)
.L_2194:
        /*0124*/ 	.word	0x00000000


	//----- nvinfo : EIATTR_CBANK_PARAM_SIZE
	.align		4
.L_2195:
        /*0128*/ 	.byte	0x03, 0x19
        /*012a*/ 	.short	0x0014


	//----- nvinfo : EIATTR_PARAM_CBANK
	.align		4
        /*012c*/ 	.byte	0x04, 0x0a
        /*012e*/ 	.short	(.L_2197 - .L_2196)
	.align		4
.L_2196:
        /*0130*/ 	.word	index@(.nv.constant0._Z7reduce5IdLj512EEvPT_S1_j)
        /*0134*/ 	.short	0x0380
        /*0136*/ 	.short	0x0014


	//----- nvinfo : EIATTR_SW_WAR
	.align		4
.L_2197:
        /*0138*/ 	.byte	0x04, 0x36
        /*013a*/ 	.short	(.L_2199 - .L_2198)
.L_2198:
        /*013c*/ 	.word	0x00000008
.L_2199:


//--------------------- .nv.info._Z7reduce4IdLj1EEvPT_S1_j --------------------------
	.section	.nv.info._Z7reduce4IdLj1EEvPT_S1_j,"",@"SHT_CUDA_INFO"
	.sectionflags	@""
	.align	4


	//----- nvinfo : EIATTR_CUDA_API_VERSION
	.align		4
        /*0000*/ 	.byte	0x04, 0x37
        /*0002*/ 	.short	(.L_2201 - .L_2200)
.L_2200:
        /*0004*/ 	.word	0x00000082


	//----- nvinfo : EIATTR_KPARAM_INFO
	.align		4
.L_2201:
        /*0008*/ 	.byte	0x04, 0x17
        /*000a*/ 	.short	(.L_2203 - .L_2202)
.L_2202:
        /*000c*/ 	.word	0x00000000
        /*0010*/ 	.short	0x0002
        /*0012*/ 	.short	0x0010
        /*0014*/ 	.byte	0x00, 0xf0, 0x11, 0x00


	//----- nvinfo : EIATTR_KPARAM_INFO
	.align		4
.L_2203:
        /*0018*/ 	.byte	0x04, 0x17
        /*001a*/ 	.short	(.L_2205 - .L_2204)
.L_2204:
        /*001c*/ 	.word	0x00000000
        /*0020*/ 	.short	0x0001
        /*0022*/ 	.short	0x0008
        /*0024*/ 	.byte	0x00, 0xf5, 0x21, 0x00


	//----- nvinfo : EIATTR_KPARAM_INFO
	.align		4
.L_2205:
        /*0028*/ 	.byte	0x04, 0x17
        /*002a*/ 	.short	(.L_2207 - .L_2206)
.L_2206:
        /*002c*/ 	.word	0x00000000
        /*0030*/ 	.short	0x0000
        /*0032*/ 	.short	0x0000
        /*0034*/ 	.byte	0x00, 0xf5, 0x21, 0x00


	//----- nvinfo : EIATTR_SPARSE_MMA_MASK
	.align		4
.L_2207:
        /*0038*/ 	.byte	0x03, 0x50
        /*003a*/ 	.short	0x0000


	//----- nvinfo : EIATTR_MAXREG_COUNT
	.align		4
        /*003c*/ 	.byte	0x03, 0x1b
        /*003e*/ 	.short	0x00ff


	//----- nvinfo : EIATTR_NUM_BARRIERS
	.align		4
        /*0040*/ 	.byte	0x02, 0x4c
        /*0042*/ 	.byte	0x01
	.zero		1


	//----- nvinfo : EIATTR_MERCURY_ISA_VERSION
	.align		4
        /*0044*/ 	.byte	0x03, 0x5f
        /*0046*/ 	.short	0x0101


	//----- nvinfo : EIATTR_COOP_GROUP_MASK_REGIDS
	.align		4
        /*0048*/ 	.byte	0x04, 0x29
        /*004a*/ 	.short	(.L_2209 - .L_2208)


	//   ....[0]....
.L_2208:
        /*004c*/ 	.word	0xffffffff


	//   ....[1]....
        /*0050*/ 	.word	0xffffffff


	//   ....[2]....
        /*0054*/ 	.word	0xffffffff


	//   ....[3]....
        /*0058*/ 	.word	0xffffffff


	//   ....[4]....
        /*005c*/ 	.word	0xffffffff


	//   ....[5]....
        /*0060*/ 	.word	0xffffffff


	//   ....[6]....
        /*0064*/ 	.word	0xffffffff


	//   ....[7]....
        /*0068*/ 	.word	0xffffffff


	//   ....[8]....
        /*006c*/ 	.word	0xffffffff


	//   ....[9]....
        /*0070*/ 	.word	0xffffffff


	//   ....[10]....
        /*0074*/ 	.word	0xffffffff


	//   ....[11]....
        /*0078*/ 	.word	0xffffffff


	//   ....[12]....
        /*007c*/ 	.word	0x0500000c


	//   ....[13]....
        /*0080*/ 	.word	0x0500000c


	//   ....[14]....
        /*0084*/ 	.word	0x0500000c


	//   ....[15]....
        /*0088*/ 	.word	0x0500000c


	//   ....[16]....
        /*008c*/ 	.word	0x0500000c


	//   ....[17]....
        /*0090*/ 	.word	0x0500000c


	//   ....[18]....
        /*0094*/ 	.word	0x0500000c


	//   ....[19]....
        /*0098*/ 	.word	0x0500000c


	//   ....[20]....
        /*009c*/ 	.word	0x0500000c


	//   ....[21]....
        /*00a0*/ 	.word	0x0500000c


	//----- nvinfo : EIATTR_COOP_GROUP_INSTR_OFFSETS
	.align		4
.L_2209:
        /*00a4*/ 	.byte	0x04, 0x28
        /*00a6*/ 	.short	(.L_2211 - .L_2210)


	//   ....[0]....
.L_2210:
        /*00a8*/ 	.word	0x00000200


	//   ....[1]....
        /*00ac*/ 	.word	0x00000290


	//   ....[2]....
        /*00b0*/ 	.word	0x00000310


	//   ....[3]....
        /*00b4*/ 	.word	0x00000320


	//   ....[4]....
        /*00b8*/ 	.word	0x00000340


	//   ....[5]....
        /*00bc*/ 	.word	0x00000350


	//   ....[6]....
        /*00c0*/ 	.word	0x00000390


	//   ....[7]....
        /*00c4*/ 	.word	0x000003a0


	//   ....[8]....
        /*00c8*/ 	.word	0x000003e0


	//   ....[9]....
        /*00cc*/ 	.word	0x000003f0


	//   ....[10]....
        /*00d0*/ 	.word	0x00000410


	//   ....[11]....
        /*00d4*/ 	.word	0x00000420


	//   ....[12]....
        /*00d8*/ 	.word	0x00000500


	//   ....[13]....
        /*00dc*/ 	.word	0x00000550


	//   ....[14]....
        /*00e0*/ 	.word	0x000005c0


	//   ....[15]....
        /*00e4*/ 	.word	0x00000610


	//   ....[16]....
        /*00e8*/ 	.word	0x00000680


	//   ....[17]....
        /*00ec*/ 	.word	0x000006d0


	//   ....[18]....
        /*00f0*/ 	.word	0x00000740


	//   ....[19]....
        /*00f4*/ 	.word	0x00000790


	//   ....[20]....
        /*00f8*/ 	.word	0x00000800


	//   ....[21]....
        /*00fc*/ 	.word	0x00000850


	//----- nvinfo : EIATTR_VRC_CTA_INIT_COUNT
	.align		4
.L_2211:
        /*0100*/ 	.byte	0x02, 0x4a
	.zero		1
	.zero		1


	//----- nvinfo : EIATTR_EXIT_INSTR_OFFSETS
	.align		4
        /*0104*/ 	.byte	0x04, 0x1c
        /*0106*/ 	.short	(.L_2213 - .L_2212)


	//   ....[0]....
.L_2212:
        /*0108*/ 	.word	0x00000460


	//   ....[1]....
        /*010c*/ 	.word	0x000004a0


	//----- nvinfo : EIATTR_CRS_STACK_SIZE
	.align		4
.L_2213:
        /*0110*/ 	.byte	0x04, 0x1e
        /*0112*/ 	.short	(.L_2215 - .L_2214)
.L_2214:
        /*0114*/ 	.word	0x00000000


	//----- nvinfo : EIATTR_CBANK_PARAM_SIZE
	.align		4
.L_2215:
        /*0118*/ 	.byte	0x03, 0x19
        /*011a*/ 	.short	0x0014


	//----- nvinfo : EIATTR_PARAM_CBANK
	.align		4
        /*011c*/ 	.byte	0x04, 0x0a
        /*011e*/ 	.short	(.L_2217 - .L_2216)
	.align		4
.L_2216:
        /*0120*/ 	.word	index@(.nv.constant0._Z7reduce4IdLj1EEvPT_S1_j)
        /*0124*/ 	.short	0x0380
        /*0126*/ 	.short	0x0014


	//----- nvinfo : EIATTR_SW_WAR
	.align		4
.L_2217:
        /*0128*/ 	.byte	0x04, 0x36
        /*012a*/ 	.short	(.L_2219 - .L_2218)
.L_2218:
        /*012c*/ 	.word	0x00000008
.L_2219:


//--------------------- .nv.info._Z7reduce4IdLj2EEvPT_S1_j --------------------------
	.section	.nv.info._Z7reduce4IdLj2EEvPT_S1_j,"",@"SHT_CUDA_INFO"
	.sectionflags	@""
	.align	4


	//----- nvinfo : EIATTR_CUDA_API_VERSION
	.align		4
        /*0000*/ 	.byte	0x04, 0x37
        /*0002*/ 	.short	(.L_2221 - .L_2220)
.L_2220:
        /*0004*/ 	.word	0x00000082


	//----- nvinfo : EIATTR_KPARAM_INFO
	.align		4
.L_2221:
        /*0008*/ 	.byte	0x04, 0x17
        /*000a*/ 	.short	(.L_2223 - .L_2222)
.L_2222:
        /*000c*/ 	.word	0x00000000
        /*0010*/ 	.short	0x0002
        /*0012*/ 	.short	0x0010
        /*0014*/ 	.byte	0x00, 0xf0, 0x11, 0x00


	//----- nvinfo : EIATTR_KPARAM_INFO
	.align		4
.L_2223:
        /*0018*/ 	.byte	0x04, 0x17
        /*001a*/ 	.short	(.L_2225 - .L_2224)
.L_2224:
        /*001c*/ 	.word	0x00000000
        /*0020*/ 	.short	0x0001
        /*0022*/ 	.short	0x0008
        /*0024*/ 	.byte	0x00, 0xf5, 0x21, 0x00


	//----- nvinfo : EIATTR_KPARAM_INFO
	.align		4
.L_2225:
        /*0028*/ 	.byte	0x04, 0x17
        /*002a*/ 	.short	(.L_2227 - .L_2226)
.L_2226:
        /*002c*/ 	.word	0x00000000
        /*0030*/ 	.short	0x0000
        /*0032*/ 	.short	0x0000
        /*0034*/ 	.byte	0x00, 0xf5, 0x21, 0x00


	//----- nvinfo : EIATTR_SPARSE_MMA_MASK
	.align		4
.L_2227:
        /*0038*/ 	.byte	0x03, 0x50
        /*003a*/ 	.short	0x0000


	//----- nvinfo : EIATTR_MAXREG_COUNT
	.align		4
        /*003c*/ 	.byte	0x03, 0x1b
        /*003e*/ 	.short	0x00ff


	//----- nvinfo : EIATTR_NUM_BARRIERS
	.align		4
        /*0040*/ 	.byte	0x02, 0x4c
        /*0042*/ 	.byte	0x01
	.zero		1


	//----- nvinfo : EIATTR_MERCURY_ISA_VERSION
	.align		4
        /*0044*/ 	.byte	0x03, 0x5f
        /*0046*/ 	.short	0x0101


	//----- nvinfo : EIATTR_COOP_GROUP_MASK_REGIDS
	.align		4
        /*0048*/ 	.byte	0x04, 0x29
        /*004a*/ 	.short	(.L_2229 - .L_2228)


	//   ....[0]....
.L_2228:
        /*004c*/ 	.word	0xffffffff


	//   ....[1]....
        /*0050*/ 	.word	0xffffffff


	//   ....[2]....
        /*0054*/ 	.word	0xffffffff


	//   ....[3]....
        /*0058*/ 	.word	0xffffffff


	//   ....[4]....
        /*005c*/ 	.word	0xffffffff


	//   ....[5]....
        /*0060*/ 	.word	0xffffffff


	//   ....[6]....
        /*0064*/ 	.word	0xffffffff


	//   ....[7]....
        /*0068*/ 	.word	0xffffffff


	//   ....[8]....
        /*006c*/ 	.word	0xffffffff


	//   ....[9]....
        /*0070*/ 	.word	0xffffffff


	//   ....[10]....
        /*0074*/ 	.word	0xffffffff


	//   ....[11]....
        /*0078*/ 	.word	0xffffffff


	//   ....[12]....
        /*007c*/ 	.word	0x0500000c


	//   ....[13]....
        /*0080*/ 	.word	0x0500000c


	//   ....[14]....
        /*0084*/ 	.word	0x0500000c


	//   ....[15]....
        /*0088*/ 	.word	0x0500000c


	//   ....[16]....
        /*008c*/ 	.word	0x0500000c


	//   ....[17]....
        /*0090*/ 	.word	0x0500000c


	//   ....[18]....
        /*0094*/ 	.word	0x0500000c


	//   ....[19]....
        /*0098*/ 	.word	0x0500000c


	//   ....[20]....
        /*009c*/ 	.word	0x0500000c


	//   ....[21]....
        /*00a0*/ 	.word	0x0500000c


	//----- nvinfo : EIATTR_COOP_GROUP_INSTR_OFFSETS
	.align		4
.L_2229:
        /*00a4*/ 	.byte	0x04, 0x28
        /*00a6*/ 	.short	(.L_2231 - .L_2230)


	//   ....[0]....
.L_2230:
        /*00a8*/ 	.word	0x00000200


	//   ....[1]....
        /*00ac*/ 	.word	0x00000290


	//   ....[2]....
        /*00b0*/ 	.word	0x00000310


	//   ....[3]....
        /*00b4*/ 	.word	0x00000320


	//   ....[4]....
        /*00b8*/ 	.word	0x00000340


	//   ....[5]....
        /*00bc*/ 	.word	0x00000350


	//   ....[6]....
        /*00c0*/ 	.word	0x00000390


	//   ....[7]....
        /*00c4*/ 	.word	0x000003a0


	//   ....[8]....
        /*00c8*/ 	.word	0x000003e0


	//   ....[9]....
        /*00cc*/ 	.word	0x000003f0


	//   ....[10]....
        /*00d0*/ 	.word	0x00000410


	//   ....[11]....
        /*00d4*/ 	.word	0x00000420


	//   ....[12]....
        /*00d8*/ 	.word	0x00000500


	//   ....[13]....
        /*00dc*/ 	.word	0x00000550


	//   ....[14]....
        /*00e0*/ 	.word	0x000005c0


	//   ....[15]....
        /*00e4*/ 	.word	0x00000610


	//   ....[16]....
        /*00e8*/ 	.word	0x00000680


	//   ....[17]....
        /*00ec*/ 	.word	0x000006d0


	//   ....[18]....
        /*00f0*/ 	.word	0x00000740


	//   ....[19]....
        /*00f4*/ 	.word	0x00000790


	//   ....[20]....
        /*00f8*/ 	.word	0x00000800


	//   ....[21]....
        /*00fc*/ 	.word	0x00000850


	//----- nvinfo : EIATTR_VRC_CTA_INIT_COUNT
	.align		4
.L_2231:
        /*0100*/ 	.byte	0x02, 0x4a
	.zero		1
	.zero		1


	//----- nvinfo : EIATTR_EXIT_INSTR_OFFSETS
	.align		4
        /*0104*/ 	.byte	0x04, 0x1c
        /*0106*/ 	.short	(.L_2233 - .L_2232)


	//   ....[0]....
.L_2232:
        /*0108*/ 	.word	0x00000460


	//   ....[1]....
        /*010c*/ 	.word	0x000004a0


	//----- nvinfo : EIATTR_CRS_STACK_SIZE
	.align		4
.L_2233:
        /*0110*/ 	.byte	0x04, 0x1e
        /*0112*/ 	.short	(.L_2235 - .L_2234)
.L_2234:
        /*0114*/ 	.word	0x00000000


	//----- nvinfo : EIATTR_CBANK_PARAM_SIZE
	.align		4
.L_2235:
        /*0118*/ 	.byte	0x03, 0x19
        /*011a*/ 	.short	0x0014


	//----- nvinfo : EIATTR_PARAM_CBANK
	.align		4
        /*011c*/ 	.byte	0x04, 0x0a
        /*011e*/ 	.short	(.L_2237 - .L_2236)
	.align		4
.L_2236:
        /*0120*/ 	.word	index@(.nv.constant0._Z7reduce4IdLj2EEvPT_S1_j)
        /*0124*/ 	.short	0x0380
        /*0126*/ 	.short	0x0014


	//----- nvinfo : EIATTR_SW_WAR
	.align		4
.L_2237:
        /*0128*/ 	.byte	0x04, 0x36
        /*012a*/ 	.short	(.L_2239 - .L_2238)
.L_2238:
        /*012c*/ 	.word	0x00000008
.L_2239:


//--------------------- .nv.info._Z7reduce4IdLj4EEvPT_S1_j --------------------------
	.section	.nv.info._Z7reduce4IdLj4EEvPT_S1_j,"",@"SHT_CUDA_INFO"
	.sectionflags	@""
	.align	4


	//----- nvinfo : EIATTR_CUDA_API_VERSION
	.align		4
        /*0000*/ 	.byte	0x04, 0x37
        /*0002*/ 	.short	(.L_2241 - .L_2240)
.L_2240:
        /*0004*/ 	.word	0x00000082


	//----- nvinfo : EIATTR_KPARAM_INFO
	.align		4
.L_2241:
        /*0008*/ 	.byte	0x04, 0x17
        /*000a*/ 	.short	(.L_2243 - .L_2242)
.L_2242:
        /*000c*/ 	.word	0x00000000
        /*0010*/ 	.short	0x0002
        /*0012*/ 	.short	0x0010
        /*0014*/ 	.byte	0x00, 0xf0, 0x11, 0x00


	//----- nvinfo : EIATTR_KPARAM_INFO
	.align		4
.L_2243:
        /*0018*/ 	.byte	0x04, 0x17
        /*001a*/ 	.short	(.L_2245 - .L_2244)
.L_2244:
        /*001c*/ 	.word	0x00000000
        /*0020*/ 	.short	0x0001
        /*0022*/ 	.short	0x0008
        /*0024*/ 	.byte	0x00, 0xf5, 0x21, 0x00


	//----- nvinfo : EIATTR_KPARAM_INFO
	.align		4
.L_2245:
        /*0028*/ 	.byte	0x04, 0x17
        /*002a*/ 	.short	(.L_2247 - .L_2246)
.L_2246:
        /*002c*/ 	.word	0x00000000
        /*0030*/ 	.short	0x0000
        /*0032*/ 	.short	0x0000
        /*0034*/ 	.byte	0x00, 0xf5, 0x21, 0x00


	//----- nvinfo : EIATTR_SPARSE_MMA_MASK
	.align		4
.L_2247:
        /*0038*/ 	.byte	0x03, 0x50
        /*003a*/ 	.short	0x0000


	//----- nvinfo : EIATTR_MAXREG_COUNT
	.align		4
        /*003c*/ 	.byte	0x03, 0x1b
        /*003e*/ 	.short	0x00ff


	//----- nvinfo : EIATTR_NUM_BARRIERS
	.align		4
        /*0040*/ 	.byte	0x02, 0x4c
        /*0042*/ 	.byte	0x01
	.zero		1


	//----- nvinfo : EIATTR_MERCURY_ISA_VERSION
	.align		4
        /*0044*/ 	.byte	0x03, 0x5f
        /*0046*/ 	.short	0x0101


	//----- nvinfo : EIATTR_COOP_GROUP_MASK_REGIDS
	.align		4
        /*0048*/ 	.byte	0x04, 0x29
        /*004a*/ 	.short	(.L_2249 - .L_2248)


	//   ....[0]....
.L_2248:
        /*004c*/ 	.word	0xffffffff


	//   ....[1]....
        /*0050*/ 	.word	0xffffffff


	//   ....[2]....
        /*0054*/ 	.word	0xffffffff


	//   ....[3]....
        /*0058*/ 	.word	0xffffffff


	//   ....[4]....
        /*005c*/ 	.word	0xffffffff


	//   ....[5]....
        /*0060*/ 	.word	0xffffffff


	//   ....[6]....
        /*0064*/ 	.word	0xffffffff


	//   ....[7]....
        /*0068*/ 	.word	0xffffffff


	//   ....[8]....
        /*006c*/ 	.word	0xffffffff


	//   ....[9]....
        /*0070*/ 	.word	0xffffffff


	//   ....[10]....
        /*0074*/ 	.word	0xffffffff


	//   ....[11]....
        /*0078*/ 	.word	0xffffffff


	//   ....[12]....
        /*007c*/ 	.word	0x0500000c


	//   ....[13]....
        /*0080*/ 	.word	0x0500000c


	//   ....[14]....
        /*0084*/ 	.word	0x0500000c


	//   ....[15]....
        /*0088*/ 	.word	0x0500000c


	//   ....[16]....
        /*008c*/ 	.word	0x0500000c


	//   ....[17]....
        /*0090*/ 	.word	0x0500000c


	//   ....[18]....
        /*0094*/ 	.word	0x0500000c


	//   ....[19]....
        /*0098*/ 	.word	0x0500000c


	//   ....[20]....
        /*009c*/ 	.word	0x0500000c


	//   ....[21]....
        /*00a0*/ 	.word	0x0500000c


	//----- nvinfo : EIATTR_COOP_GROUP_INSTR_OFFSETS
	.align		4
.L_2249:
        /*00a4*/ 	.byte	0x04, 0x28
        /*00a6*/ 	.short	(.L_2251 - .L_2250)


	//   ....[0]....
.L_2250:
        /*00a8*/ 	.word	0x00000200


	//   ....[1]....
        /*00ac*/ 	.word	0x00000290


	//   ....[2]....
        /*00b0*/ 	.word	0x00000310


	//   ....[3]....
        /*00b4*/ 	.word	0x00000320


	//   ....[4]....
        /*00b8*/ 	.word	0x00000340


	//   ....[5]....
        /*00bc*/ 	.word	0x00000350


	//   ....[6]....
        /*00c0*/ 	.word	0x00000390


	//   ....[7]....
        /*00c4*/ 	.word	0x000003a0


	//   ....[8]....
        /*00c8*/ 	.word	0x000003e0


	//   ....[9]....
        /*00cc*/ 	.word	0x000003f0


	//   ....[10]....
        /*00d0*/ 	.word	0x00000410


	//   ....[11]....
        /*00d4*/ 	.word	0x00000420


	//   ....[12]....
        /*00d8*/ 	.word	0x00000500


	//   ....[13]....
        /*00dc*/ 	.word	0x00000550


	//   ....[14]....
        /*00e0*/ 	.word	0x000005c0


	//   ....[15]....
        /*00e4*/ 	.word	0x00000610


	//   ....[16]....
        /*00e8*/ 	.word	0x00000680


	//   ....[17]....
        /*00ec*/ 	.word	0x000006d0


	//   ....[18]....
        /*00f0*/ 	.word	0x00000740


	//   ....[19]....
        /*00f4*/ 	.word	0x00000790


	//   ....[20]....
        /*00f8*/ 	.word	0x00000800


	//   ....[21]....
        /*00fc*/ 	.word	0x00000850


	//----- nvinfo : EIATTR_VRC_CTA_INIT_COUNT
	.align		4
.L_2251:
        /*0100*/ 	.byte	0x02, 0x4a
	.zero		1
	.zero		1


	//----- nvinfo : EIATTR_EXIT_INSTR_OFFSETS
	.align		4
        /*0104*/ 	.byte	0x04, 0x1c
        /*0106*/ 	.short	(.L_2253 - .L_2252)


	//   ....[0]....
.L_2252:
        /*0108*/ 	.word	0x00000460


	//   ....[1]....
        /*010c*/ 	.word	0x000004a0


	//----- nvinfo : EIATTR_CRS_STACK_SIZE
	.align		4
.L_2253:
        /*0110*/ 	.byte	0x04, 0x1e
        /*0112*/ 	.short	(.L_2255 - .L_2254)
.L_2254:
        /*0114*/ 	.word	0x00000000


	//----- nvinfo : EIATTR_CBANK_PARAM_SIZE
	.align		4
.L_2255:
        /*0118*/ 	.byte	0x03, 0x19
        /*011a*/ 	.short	0x0014


	//----- nvinfo : EIATTR_PARAM_CBANK
	.align		4
        /*011c*/ 	.byte	0x04, 0x0a
        /*011e*/ 	.short	(.L_2257 - .L_2256)
	.align		4
.L_2256:
        /*0120*/ 	.word	index@(.nv.constant0._Z7reduce4IdLj4EEvPT_S1_j)
        /*0124*/ 	.short	0x0380
        /*0126*/ 	.short	0x0014


	//----- nvinfo : EIATTR_SW_WAR
	.align		4
.L_2257:
        /*0128*/ 	.byte	0x04, 0x36
        /*012a*/ 	.short	(.L_2259 - .L_2258)
.L_2258:
        /*012c*/ 	.word	0x00000008
.L_2259:


//--------------------- .nv.info._Z7reduce4IdLj8EEvPT_S1_j --------------------------
	.section	.nv.info._Z7reduce4IdLj8EEvPT_S1_j,"",@"SHT_CUDA_INFO"
	.sectionflags	@""
	.align	4


	//----- nvinfo : EIATTR_CUDA_API_VERSION
	.align		4
        /*0000*/ 	.byte	0x04, 0x37
        /*0002*/ 	.short	(.L_2261 - .L_2260)
.L_2260:
        /*0004*/ 	.word	0x00000082


	//----- nvinfo : EIATTR_KPARAM_INFO
	.align		4
.L_2261:
        /*0008*/ 	.byte	0x04, 0x17
        /*000a*/ 	.short	(.L_2263 - .L_2262)
.L_2262:
        /*000c*/ 	.word	0x00000000
        /*0010*/ 	.short	0x0002
        /*0012*/ 	.short	0x0010
        /*0014*/ 	.byte	0x00, 0xf0, 0x11, 0x00


	//----- nvinfo : EIATTR_KPARAM_INFO
	.align		4
.L_2263:
        /*0018*/ 	.byte	0x04, 0x17
        /*001a*/ 	.short	(.L_2265 - .L_2264)
.L_2264:
        /*001c*/ 	.word	0x00000000
        /*0020*/ 	.short	0x0001
        /*0022*/ 	.short	0x0008
        /*0024*/ 	.byte	0x00, 0xf5, 0x21, 0x00


	//----- nvinfo : EIATTR_KPARAM_INFO
	.align		4
.L_2265:
        /*0028*/ 	.byte	0x04, 0x17
        /*002a*/ 	.short	(.L_2267 - .L_2266)
.L_2266:
        /*002c*/ 	.word	0x00000000
        /*0030*/ 	.short	0x0000
        /*0032*/ 	.short	0x0000
        /*0034*/ 	.byte	0x00, 0xf5, 0x21, 0x00


	//----- nvinfo : EIATTR_SPARSE_MMA_MASK
	.align		4
.L_2267:
        /*0038*/ 	.byte	0x03, 0x50
        /*003a*/ 	.short	0x0000


	//----- nvinfo : EIATTR_MAXREG_COUNT
	.align		4
        /*003c*/ 	.byte	0x03, 0x1b
        /*003e*/ 	.short	0x00ff


	//----- nvinfo : EIATTR_NUM_BARRIERS
	.align		4
        /*0040*/ 	.byte	0x02, 0x4c
        /*0042*/ 	.byte	0x01
	.zero		1


	//----- nvinfo : EIATTR_MERCURY_ISA_VERSION
	.align		4
        /*0044*/ 	.byte	0x03, 0x5f
        /*0046*/ 	.short	0x0101


	//----- nvinfo : EIATTR_COOP_GROUP_MASK_REGIDS
	.align		4
        /*0048*/ 	.byte	0x04, 0x29
        /*004a*/ 	.short	(.L_2269 - .L_2268)


	//   ....[0]....
.L_2268:
        /*004c*/ 	.word	0xffffffff


	//   ....[1]....
        /*0050*/ 	.word	0xffffffff


	//   ....[2]....
        /*0054*/ 	.word	0xffffffff


	//   ....[3]....
        /*0058*/ 	.word	0xffffffff


	//   ....[4]....
        /*005c*/ 	.word	0xffffffff


	//   ....[5]....
        /*0060*/ 	.word	0xffffffff


	//   ....[6]....
        /*0064*/ 	.word	0xffffffff


	//   ....[7]....
        /*0068*/ 	.word	0xffffffff


	//   ....[8]....
        /*006c*/ 	.word	0xffffffff


	//   ....[9]....
        /*0070*/ 	.word	0xffffffff


	//   ....[10]....
        /*0074*/ 	.word	0xffffffff


	//   ....[11]....
        /*0078*/ 	.word	0xffffffff


	//   ....[12]....
        /*007c*/ 	.word	0x0500000c


	//   ....[13]....
        /*0080*/ 	.word	0x0500000c


	//   ....[14]....
        /*0084*/ 	.word	0x0500000c


	//   ....[15]....
        /*0088*/ 	.word	0x0500000c


	//   ....[16]....
        /*008c*/ 	.word	0x0500000c


	//   ....[17]....
        /*0090*/ 	.word	0x0500000c


	//   ....[18]....
        /*0094*/ 	.word	0x0500000c


	//   ....[19]....
        /*0098*/ 	.word	0x0500000c


	//   ....[20]....
        /*009c*/ 	.word	0x0500000c


	//   ....[21]....
        /*00a0*/ 	.word	0x0500000c


	//----- nvinfo : EIATTR_COOP_GROUP_INSTR_OFFSETS
	.align		4
.L_2269:
        /*00a4*/ 	.byte	0x04, 0x28
        /*00a6*/ 	.short	(.L_2271 - .L_2270)


	//   ....[0]....
.L_2270:
        /*00a8*/ 	.word	0x00000200


	//   ....[1]....
        /*00ac*/ 	.word	0x00000290


	//   ....[2]....
        /*00b0*/ 	.word	0x00000310


	//   ....[3]....
        /*00b4*/ 	.word	0x00000320


	//   ....[4]....
        /*00b8*/ 	.word	0x00000340


	//   ....[5]....
        /*00bc*/ 	.word	0x00000350


	//   ....[6]....
        /*00c0*/ 	.word	0x00000390


	//   ....[7]....
        /*00c4*/ 	.word	0x000003a0


	//   ....[8]....
        /*00c8*/ 	.word	0x000003e0


	//   ....[9]....
        /*00cc*/ 	.word	0x000003f0


	//   ....[10]....
        /*00d0*/ 	.word	0x00000410


	//   ....[11]....
        /*00d4*/ 	.word	0x00000420


	//   ....[12]....
        /*00d8*/ 	.word	0x00000500


	//   ....[13]....
        /*00dc*/ 	.word	0x00000550


	//   ....[14]....
        /*00e0*/ 	.word	0x000005c0


	//   ....[15]....
        /*00e4*/ 	.word	0x00000610


	//   ....[16]....
        /*00e8*/ 	.word	0x00000680


	//   ....[17]....
        /*00ec*/ 	.word	0x000006d0


	//   ....[18]....
        /*00f0*/ 	.word	0x00000740


	//   ....[19]....
        /*00f4*/ 	.word	0x00000790


	//   ....[20]....
        /*00f8*/ 	.word	0x00000800


	//   ....[21]....
        /*00fc*/ 	.word	0x00000850


	//----- nvinfo : EIATTR_VRC_CTA_INIT_COUNT
	.align		4
.L_2271:
        /*0100*/ 	.byte	0x02, 0x4a
	.zero		1
	.zero		1


	//----- nvinfo : EIATTR_EXIT_INSTR_OFFSETS
	.align		4
        /*0104*/ 	.byte	0x04, 0x1c
        /*0106*/ 	.short	(.L_2273 - .L_2272)


	//   ....[0]....
.L_2272:
        /*0108*/ 	.word	0x00000460


	//   ....[1]....
        /*010c*/ 	.word	0x000004a0


	//----- nvinfo : EIATTR_CRS_STACK_SIZE
	.align		4
.L_2273:
        /*0110*/ 	.byte	0x04, 0x1e
        /*0112*/ 	.short	(.L_2275 - .L_2274)
.L_2274:
        /*0114*/ 	.word	0x00000000


	//----- nvinfo : EIATTR_CBANK_PARAM_SIZE
	.align		4
.L_2275:
        /*0118*/ 	.byte	0x03, 0x19
        /*011a*/ 	.short	0x0014


	//----- nvinfo : EIATTR_PARAM_CBANK
	.align		4
        /*011c*/ 	.byte	0x04, 0x0a
        /*011e*/ 	.short	(.L_2277 - .L_2276)
	.align		4
.L_2276:
        /*0120*/ 	.word	index@(.nv.constant0._Z7reduce4IdLj8EEvPT_S1_j)
        /*0124*/ 	.short	0x0380
        /*0126*/ 	.short	0x0014


	//----- nvinfo : EIATTR_SW_WAR
	.align		4
.L_2277:
        /*0128*/ 	.byte	0x04, 0x36
        /*012a*/ 	.short	(.L_2279 - .L_2278)
.L_2278:
        /*012c*/ 	.word	0x00000008
.L_2279:


//--------------------- .nv.info._Z7reduce4IdLj16EEvPT_S1_j --------------------------
	.section	.nv.info._Z7reduce4IdLj16EEvPT_S1_j,"",@"SHT_CUDA_INFO"
	.sectionflags	@""
	.align	4


	//----- nvinfo : EIATTR_CUDA_API_VERSION
	.align		4
        /*0000*/ 	.byte	0x04, 0x37
        /*0002*/ 	.short	(.L_2281 - .L_2280)
.L_2280:
        /*0004*/ 	.word	0x00000082


	//----- nvinfo : EIATTR_KPARAM_INFO
	.align		4
.L_2281:
        /*0008*/ 	.byte	0x04, 0x17
        /*000a*/ 	.short	(.L_2283 - .L_2282)
.L_2282:
        /*000c*/ 	.word	0x00000000
        /*0010*/ 	.short	0x0002
        /*0012*/ 	.short	0x0010
        /*0014*/ 	.byte	0x00, 0xf0, 0x11, 0x00


	//----- nvinfo : EIATTR_KPARAM_INFO
	.align		4
.L_2283:
        /*0018*/ 	.byte	0x04, 0x17
        /*001a*/ 	.short	(.L_2285 - .L_2284)
.L_2284:
        /*001c*/ 	.word	0x00000000
        /*0020*/ 	.short	0x0001
        /*0022*/ 	.short	0x0008
        /*0024*/ 	.byte	0x00, 0xf5, 0x21, 0x00


	//----- nvinfo : EIATTR_KPARAM_INFO
	.align		4
.L_2285:
        /*0028*/ 	.byte	0x04, 0x17
        /*002a*/ 	.short	(.L_2287 - .L_2286)
.L_2286:
        /*002c*/ 	.word	0x00000000
        /*0030*/ 	.short	0x0000
        /*0032*/ 	.short	0x0000
        /*0034*/ 	.byte	0x00, 0xf5, 0x21, 0x00


	//----- nvinfo : EIATTR_SPARSE_MMA_MASK
	.align		4
.L_2287:
        /*0038*/ 	.byte	0x03, 0x50
        /*003a*/ 	.short	0x0000


	//----- nvinfo : EIATTR_MAXREG_COUNT
	.align		4
        /*003c*/ 	.byte	0x03, 0x1b
        /*003e*/ 	.short	0x00ff


	//----- nvinfo : EIATTR_NUM_BARRIERS
	.align		4
        /*0040*/ 	.byte	0x02, 0x4c
        /*0042*/ 	.byte	0x01
	.zero		1


	//----- nvinfo : EIATTR_MERCURY_ISA_VERSION
	.align		4
        /*0044*/ 	.byte	0x03, 0x5f
        /*0046*/ 	.short	0x0101


	//----- nvinfo : EIATTR_COOP_GROUP_MASK_REGIDS
	.align		4
        /*0048*/ 	.byte	0x04, 0x29
        /*004a*/ 	.short	(.L_2289 - .L_2288)


	//   ....[0]....
.L_2288:
        /*004c*/ 	.word	0xffffffff


	//   ....[1]....
        /*0050*/ 	.word	0xffffffff


	//   ....[2]....
        /*0054*/ 	.word	0xffffffff


	//   ....[3]....
        /*0058*/ 	.word	0xffffffff


	//   ....[4]....
        /*005c*/ 	.word	0xffffffff


	//   ....[5]....
        /*0060*/ 	.word	0xffffffff


	//   ....[6]....
        /*0064*/ 	.word	0xffffffff


	//   ....[7]....
        /*0068*/ 	.word	0xffffffff


	//   ....[8]....
        /*006c*/ 	.word	0xffffffff


	//   ....[9]....
        /*0070*/ 	.word	0xffffffff


	//   ....[10]....
        /*0074*/ 	.word	0xffffffff


	//   ....[11]....
        /*0078*/ 	.word	0xffffffff


	//   ....[12]....
        /*007c*/ 	.word	0x0500000c


	//   ....[13]....
        /*0080*/ 	.word	0x0500000c


	//   ....[14]....
        /*0084*/ 	.word	0x0500000c


	//   ....[15]....
        /*0088*/ 	.word	0x0500000c


	//   ....[16]....
        /*008c*/ 	.word	0x0500000c


	//   ....[17]....
        /*0090*/ 	.word	0x0500000c


	//   ....[18]....
        /*0094*/ 	.word	0x0500000c


	//   ....[19]....
        /*0098*/ 	.word	0x0500000c


	//   ....[20]....
        /*009c*/ 	.word	0x0500000c


	//   ....[21]....
        /*00a0*/ 	.word	0x0500000c


	//----- nvinfo : EIATTR_COOP_GROUP_INSTR_OFFSETS
	.align		4
.L_2289:
        /*00a4*/ 	.byte	0x04, 0x28
        /*00a6*/ 	.short	(.L_2291 - .L_2290)


	//   ....[0]....
.L_2290:
        /*00a8*/ 	.word	0x00000200


	//   ....[1]....
        /*00ac*/ 	.word	0x00000290


	//   ....[2]....
        /*00b0*/ 	.word	0x00000310


	//   ....[3]....
        /*00b4*/ 	.word	0x00000320


	//   ....[4]....
        /*00b8*/ 	.word	0x00000340


	//   ....[5]....
        /*00bc*/ 	.word	0x00000350


	//   ....[6]....
        /*00c0*/ 	.word	0x00000390


	//   ....[7]....
        /*00c4*/ 	.word	0x000003a0


	//   ....[8]....
        /*00c8*/ 	.word	0x000003e0


	//   ....[9]....
        /*00cc*/ 	.word	0x000003f0


	//   ....[10]....
        /*00d0*/ 	.word	0x00000410


	//   ....[11]....
        /*00d4*/ 	.word	0x00000420


	//   ....[12]....
        /*00d8*/ 	.word	0x00000500


	//   ....[13]....
        /*00dc*/ 	.word	0x00000550


	//   ....[14]....
        /*00e0*/ 	.word	0x000005c0


	//   ....[15]....
        /*00e4*/ 	.word	0x00000610


	//   ....[16]....
        /*00e8*/ 	.word	0x00000680


	//   ....[17]....
        /*00ec*/ 	.word	0x000006d0


	//   ....[18]....
        /*00f0*/ 	.word	0x00000740


	//   ....[19]....
        /*00f4*/ 	.word	0x00000790


	//   ....[20]....
        /*00f8*/ 	.word	0x00000800


	//   ....[21]....
        /*00fc*/ 	.word	0x00000850


	//----- nvinfo : EIATTR_VRC_CTA_INIT_COUNT
	.align		4
.L_2291:
        /*0100*/ 	.byte	0x02, 0x4a
	.zero		1
	.zero		1


	//----- nvinfo : EIATTR_EXIT_INSTR_OFFSETS
	.align		4
        /*0104*/ 	.byte	0x04, 0x1c
        /*0106*/ 	.short	(.L_2293 - .L_2292)


	//   ....[0]....
.L_2292:
        /*0108*/ 	.word	0x00000460


	//   ....[1]....
        /*010c*/ 	.word	0x000004a0


	//----- nvinfo : EIATTR_CRS_STACK_SIZE
	.align		4
.L_2293:
        /*0110*/ 	.byte	0x04, 0x1e
        /*0112*/ 	.short	(.L_2295 - .L_2294)
.L_2294:
        /*0114*/ 	.word	0x00000000


	//----- nvinfo : EIATTR_CBANK_PARAM_SIZE
	.align		4
.L_2295:
        /*0118*/ 	.byte	0x03, 0x19
        /*011a*/ 	.short	0x0014


	//----- nvinfo : EIATTR_PARAM_CBANK
	.align		4
        /*011c*/ 	.byte	0x04, 0x0a
        /*011e*/ 	.short	(.L_2297 - .L_2296)
	.align		4
.L_2296:
        /*0120*/ 	.word	index@(.nv.constant0._Z7reduce4IdLj16EEvPT_S1_j)
        /*0124*/ 	.short	0x0380
        /*0126*/ 	.short	0x0014


	//----- nvinfo : EIATTR_SW_WAR
	.align		4
.L_2297:
        /*0128*/ 	.byte	0x04, 0x36
        /*012a*/ 	.short	(.L_2299 - .L_2298)
.L_2298:
        /*012c*/ 	.word	0x00000008
.L_2299:


//--------------------- .nv.info._Z7reduce4IdLj32EEvPT_S1_j --------------------------
	.section	.nv.info._Z7reduce4IdLj32EEvPT_S1_j,"",@"SHT_CUDA_INFO"
	.sectionflags	@""
	.align	4


	//----- nvinfo : EIATTR_CUDA_API_VERSION
	.align		4
        /*0000*/ 	.byte	0x04, 0x37
        /*0002*/ 	.short	(.L_2301 - .L_2300)
.L_2300:
        /*0004*/ 	.word	0x00000082


	//----- nvinfo : EIATTR_KPARAM_INFO
	.align		4
.L_2301:
        /*0008*/ 	.byte	0x04, 0x17
        /*000a*/ 	.short	(.L_2303 - .L_2302)
.L_2302:
        /*000c*/ 	.word	0x00000000
        /*0010*/ 	.short	0x0002
        /*0012*/ 	.short	0x0010
        /*0014*/ 	.byte	0x00, 0xf0, 0x11, 0x00


	//----- nvinfo : EIATTR_KPARAM_INFO
	.align		4
.L_2303:
        /*0018*/ 	.byte	0x04, 0x17
        /*001a*/ 	.short	(.L_2305 - .L_2304)
.L_2304:
        /*001c*/ 	.word	0x00000000
        /*0020*/ 	.short	0x0001
        /*0022*/ 	.short	0x0008
        /*0024*/ 	.byte	0x00, 0xf5, 0x21, 0x00


	//----- nvinfo : EIATTR_KPARAM_INFO
	.align		4
.L_2305:
        /*0028*/ 	.byte	0x04, 0x17
        /*002a*/ 	.short	(.L_2307 - .L_2306)
.L_2306:
        /*002c*/ 	.word	0x00000000
        /*0030*/ 	.short	0x0000
        /*0032*/ 	.short	0x0000
        /*0034*/ 	.byte	0x00, 0xf5, 0x21, 0x00


	//----- nvinfo : EIATTR_SPARSE_MMA_MASK
	.align		4
.L_2307:
        /*0038*/ 	.byte	0x03, 0x50
        /*003a*/ 	.short	0x0000


	//----- nvinfo : EIATTR_MAXREG_COUNT
	.align		4
        /*003c*/ 	.byte	0x03, 0x1b
        /*003e*/ 	.short	0x00ff


	//----- nvinfo : EIATTR_NUM_BARRIERS
	.align		4
        /*0040*/ 	.byte	0x02, 0x4c
        /*0042*/ 	.byte	0x01
	.zero		1


	//----- nvinfo : EIATTR_MERCURY_ISA_VERSION
	.align		4
        /*0044*/ 	.byte	0x03, 0x5f
        /*0046*/ 	.short	0x0101


	//----- nvinfo : EIATTR_COOP_GROUP_MASK_REGIDS
	.align		4
        /*0048*/ 	.byte	0x04, 0x29
        /*004a*/ 	.short	(.L_2309 - .L_2308)


	//   ....[0]....
.L_2308:
        /*004c*/ 	.word	0xffffffff


	//   ....[1]....
        /*0050*/ 	.word	0xffffffff


	//   ....[2]....
        /*0054*/ 	.word	0xffffffff


	//   ....[3]....
        /*0058*/ 	.word	0xffffffff


	//   ....[4]....
        /*005c*/ 	.word	0xffffffff


	//   ....[5]....
        /*0060*/ 	.word	0xffffffff


	//   ....[6]....
        /*0064*/ 	.word	0xffffffff


	//   ....[7]....
        /*0068*/ 	.word	0xffffffff


	//   ....[8]....
        /*006c*/ 	.word	0xffffffff


	//   ....[9]....
        /*0070*/ 	.word	0xffffffff


	//   ....[10]....
        /*0074*/ 	.word	0xffffffff


	//   ....[11]....
        /*0078*/ 	.word	0xffffffff


	//   ....[12]....
        /*007c*/ 	.word	0x0500000c


	//   ....[13]....
        /*0080*/ 	.word	0x0500000c


	//   ....[14]....
        /*0084*/ 	.word	0x0500000c


	//   ....[15]....
        /*0088*/ 	.word	0x0500000c


	//   ....[16]....
        /*008c*/ 	.word	0x0500000c


	//   ....[17]....
        /*0090*/ 	.word	0x0500000c


	//   ....[18]....
        /*0094*/ 	.word	0x0500000c


	//   ....[19]....
        /*0098*/ 	.word	0x0500000c


	//   ....[20]....
        /*009c*/ 	.word	0x0500000c


	//   ....[21]....
        /*00a0*/ 	.word	0x0500000c


	//----- nvinfo : EIATTR_COOP_GROUP_INSTR_OFFSETS
	.align		4
.L_2309:
        /*00a4*/ 	.byte	0x04, 0x28
        /*00a6*/ 	.short	(.L_2311 - .L_2310)


	//   ....[0]....
.L_2310:
        /*00a8*/ 	.word	0x00000200


	//   ....[1]....
        /*00ac*/ 	.word	0x00000290


	//   ....[2]....
        /*00b0*/ 	.word	0x00000310


	//   ....[3]....
        /*00b4*/ 	.word	0x00000320


	//   ....[4]....
        /*00b8*/ 	.word	0x00000340


	//   ....[5]....
        /*00bc*/ 	.word	0x00000350


	//   ....[6]....
        /*00c0*/ 	.word	0x00000390


	//   ....[7]....
        /*00c4*/ 	.word	0x000003a0


	//   ....[8]....
        /*00c8*/ 	.word	0x000003e0


	//   ....[9]....
        /*00cc*/ 	.word	0x000003f0


	//   ....[10]....
        /*00d0*/ 	.word	0x00000410


	//   ....[11]....
        /*00d4*/ 	.word	0x00000420


	//   ....[12]....
        /*00d8*/ 	.word	0x00000500


	//   ....[13]....
        /*00dc*/ 	.word	0x00000550


	//   ....[14]....
        /*00e0*/ 	.word	0x000005c0


	//   ....[15]....
        /*00e4*/ 	.word	0x00000610


	//   ....[16]....
        /*00e8*/ 	.word	0x00000680


	//   ....[17]....
        /*00ec*/ 	.word	0x000006d0


	//   ....[18]....
        /*00f0*/ 	.word	0x00000740


	//   ....[19]....
        /*00f4*/ 	.word	0x00000790


	//   ....[20]....
        /*00f8*/ 	.word	0x00000800


	//   ....[21]....
        /*00fc*/ 	.word	0x00000850


	//----- nvinfo : EIATTR_VRC_CTA_INIT_COUNT
	.align		4
.L_2311:
        /*0100*/ 	.byte	0x02, 0x4a
	.zero		1
	.zero		1


	//----- nvinfo : EIATTR_EXIT_INSTR_OFFSETS
	.align		4
        /*0104*/ 	.byte	0x04, 0x1c
        /*0106*/ 	.short	(.L_2313 - .L_2312)


	//   ....[0]....
.L_2312:
        /*0108*/ 	.word	0x00000460


	//   ....[1]....
        /*010c*/ 	.word	0x000004a0


	//----- nvinfo : EIATTR_CRS_STACK_SIZE
	.align		4
.L_2313:
        /*0110*/ 	.byte	0x04, 0x1e
        /*0112*/ 	.short	(.L_2315 - .L_2314)
.L_2314:
        /*0114*/ 	.word	0x00000000


	//----- nvinfo : EIATTR_CBANK_PARAM_SIZE
	.align		4
.L_2315:
        /*0118*/ 	.byte	0x03, 0x19
        /*011a*/ 	.short	0x0014


	//----- nvinfo : EIATTR_PARAM_CBANK
	.align		4
        /*011c*/ 	.byte	0x04, 0x0a
        /*011e*/ 	.short	(.L_2317 - .L_2316)
	.align		4
.L_2316:
        /*0120*/ 	.word	index@(.nv.constant0._Z7reduce4IdLj32EEvPT_S1_j)
        /*0124*/ 	.short	0x0380
        /*0126*/ 	.short	0x0014


	//----- nvinfo : EIATTR_SW_WAR
	.align		4
.L_2317:
        /*0128*/ 	.byte	0x04, 0x36
        /*012a*/ 	.short	(.L_2319 - .L_2318)
.L_2318:
        /*012c*/ 	.word	0x00000008
.L_2319:


//--------------------- .nv.info._Z7reduce4IdLj64EEvPT_S1_j --------------------------
	.section	.nv.info._Z7reduce4IdLj64EEvPT_S1_j,"",@"SHT_CUDA_INFO"
	.sectionflags	@""
	.align	4


	//----- nvinfo : EIATTR_CUDA_API_VERSION
	.align		4
        /*0000*/ 	.byte	0x04, 0x37
        /*0002*/ 	.short	(.L_2321 - .L_2320)
.L_2320:
        /*0004*/ 	.word	0x00000082


	//----- nvinfo : EIATTR_KPARAM_INFO
	.align		4
.L_2321:
        /*0008*/ 	.byte	0x04, 0x17
        /*000a*/ 	.short	(.L_2323 - .L_2322)
.L_2322:
        /*000c*/ 	.word	0x00000000
        /*0010*/ 	.short	0x0002
        /*0012*/ 	.short	0x0010
        /*0014*/ 	.byte	0x00, 0xf0, 0x11, 0x00


	//----- nvinfo : EIATTR_KPARAM_INFO
	.align		4
.L_2323:
        /*0018*/ 	.byte	0x04, 0x17
        /*001a*/ 	.short	(.L_2325 - .L_2324)
.L_2324:
        /*001c*/ 	.word	0x00000000
        /*0020*/ 	.short	0x0001
        /*0022*/ 	.short	0x0008
        /*0024*/ 	.byte	0x00, 0xf5, 0x21, 0x00


	//----- nvinfo : EIATTR_KPARAM_INFO
	.align		4
.L_2325:
        /*0028*/ 	.byte	0x04, 0x17
        /*002a*/ 	.short	(.L_2327 - .L_2326)
.L_2326:
        /*002c*/ 	.word	0x00000000
        /*0030*/ 	.short	0x0000
        /*0032*/ 	.short	0x0000
        /*0034*/ 	.byte	0x00, 0xf5, 0x21, 0x00


	//----- nvinfo : EIATTR_SPARSE_MMA_MASK
	.align		4
.L_2327:
        /*0038*/ 	.byte	0x03, 0x50
        /*003a*/ 	.short	0x0000


	//----- nvinfo : EIATTR_MAXREG_COUNT
	.align		4
        /*003c*/ 	.byte	0x03, 0x1b
        /*003e*/ 	.short	0x00ff


	//----- nvinfo : EIATTR_NUM_BARRIERS
	.align		4
        /*0040*/ 	.byte	0x02, 0x4c
        /*0042*/ 	.byte	0x01
	.zero		1


	//----- nvinfo : EIATTR_MERCURY_ISA_VERSION
	.align		4
        /*0044*/ 	.byte	0x03, 0x5f
        /*0046*/ 	.short	0x0101


	//----- nvinfo : EIATTR_COOP_GROUP_MASK_REGIDS
	.align		4
        /*0048*/ 	.byte	0x04, 0x29
        /*004a*/ 	.short	(.L_2329 - .L_2328)


	//   ....[0]....
.L_2328:
        /*004c*/ 	.word	0xffffffff


	//   ....[1]....
        /*0050*/ 	.word	0xffffffff


	//   ....[2]....
        /*0054*/ 	.word	0xffffffff


	//   ....[3]....
        /*0058*/ 	.word	0xffffffff


	//   ....[4]....
        /*005c*/ 	.word	0xffffffff


	//   ....[5]....
        /*0060*/ 	.word	0xffffffff


	//   ....[6]....
        /*0064*/ 	.word	0xffffffff


	//   ....[7]....
        /*0068*/ 	.word	0xffffffff


	//   ....[8]....
        /*006c*/ 	.word	0xffffffff


	//   ....[9]....
        /*0070*/ 	.word	0xffffffff


	//   ....[10]....
        /*0074*/ 	.word	0xffffffff


	//   ....[11]....
        /*0078*/ 	.word	0xffffffff


	//   ....[12]....
        /*007c*/ 	.word	0x0500000c


	//   ....[13]....
        /*0080*/ 	.word	0x0500000c


	//   ....[14]....
        /*0084*/ 	.word	0x0500000c


	//   ....[15]....
        /*0088*/ 	.word	0x0500000c


	//   ....[16]....
        /*008c*/ 	.word	0x0500000c


	//   ....[17]....
        /*0090*/ 	.word	0x0500000c


	//   ....[18]....
        /*0094*/ 	.word	0x0500000c


	//   ....[19]....
        /*0098*/ 	.word	0x0500000c


	//   ....[20]....
        /*009c*/ 	.word	0x0500000c


	//   ....[21]....
        /*00a0*/ 	.word	0x0500000c


	//----- nvinfo : EIATTR_COOP_GROUP_INSTR_OFFSETS
	.align		4
.L_2329:
        /*00a4*/ 	.byte	0x04, 0x28
        /*00a6*/ 	.short	(.L_2331 - .L_2330)


	//   ....[0]....
.L_2330:
        /*00a8*/ 	.word	0x00000200


	//   ....[1]....
        /*00ac*/ 	.word	0x00000290


	//   ....[2]....
        /*00b0*/ 	.word	0x00000330


	//   ....[3]....
        /*00b4*/ 	.word	0x00000340


	//   ....[4]....
        /*00b8*/ 	.word	0x00000360


	//   ....[5]....
        /*00bc*/ 	.word	0x00000370


	//   ....[6]....
        /*00c0*/ 	.word	0x000003b0


	//   ....[7]....
        /*00c4*/ 	.word	0x000003c0


	//   ....[8]....
        /*00c8*/ 	.word	0x00000400


	//   ....[9]....
        /*00cc*/ 	.word	0x00000410


	//   ....[10]....
        /*00d0*/ 	.word	0x00000450


	//   ....[11]....
        /*00d4*/ 	.word	0x00000460


	//   ....[12]....
        /*00d8*/ 	.word	0x00000540


	//   ....[13]....
        /*00dc*/ 	.word	0x00000590


	//   ....[14]....
        /*00e0*/ 	.word	0x00000600


	//   ....[15]....
        /*00e4*/ 	.word	0x00000650


	//   ....[16]....
        /*00e8*/ 	.word	0x000006c0


	//   ....[17]....
        /*00ec*/ 	.word	0x00000710


	//   ....[18]....
        /*00f0*/ 	.word	0x00000780


	//   ....[19]....
        /*00f4*/ 	.word	0x000007d0


	//   ....[20]....
        /*00f8*/ 	.word	0x00000840


	//   ....[21]....
        /*00fc*/ 	.word	0x00000890


	//----- nvinfo : EIATTR_VRC_CTA_INIT_COUNT
	.align		4
.L_2331:
        /*0100*/ 	.byte	0x02, 0x4a
	.zero		1
	.zero		1


	//----- nvinfo : EIATTR_EXIT_INSTR_OFFSETS
	.align		4
        /*0104*/ 	.byte	0x04, 0x1c
        /*0106*/ 	.short	(.L_2333 - .L_2332)


	//   ....[0]....
.L_2332:
        /*0108*/ 	.word	0x000004a0


	//   ....[1]....
        /*010c*/ 	.word	0x000004e0


	//----- nvinfo : EIATTR_CRS_STACK_SIZE
	.align		4
.L_2333:
        /*0110*/ 	.byte	0x04, 0x1e
        /*0112*/ 	.short	(.L_2335 - .L_2334)
.L_2334:
        /*0114*/ 	.word	0x00000000


	//----- nvinfo : EIATTR_CBANK_PARAM_SIZE
	.align		4
.L_2335:
        /*0118*/ 	.byte	0x03, 0x19
        /*011a*/ 	.short	0x0014


	//----- nvinfo : EIATTR_PARAM_CBANK
	.align		4
        /*011c*/ 	.byte	0x04, 0x0a
        /*011e*/ 	.short	(.L_2337 - .L_2336)
	.align		4
.L_2336:
        /*0120*/ 	.word	index@(.nv.constant0._Z7reduce4IdLj64EEvPT_S1_j)
        /*0124*/ 	.short	0x0380
        /*0126*/ 	.short	0x0014


	//----- nvinfo : EIATTR_SW_WAR
	.align		4
.L_2337:
        /*0128*/ 	.byte	0x04, 0x36
        /*012a*/ 	.short	(.L_2339 - .L_2338)
.L_2338:
        /*012c*/ 	.word	0x00000008
.L_2339:


//--------------------- .nv.info._Z7reduce4IdLj128EEvPT_S1_j --------------------------
	.section	.nv.info._Z7reduce4IdLj128EEvPT_S1_j,"",@"SHT_CUDA_INFO"
	.sectionflags	@""
	.align	4


	//----- nvinfo : EIATTR_CUDA_API_VERSION
	.align		4
        /*0000*/ 	.byte	0x04, 0x37
        /*0002*/ 	.short	(.L_2341 - .L_2340)
.L_2340:
        /*0004*/ 	.word	0x00000082


	//----- nvinfo : EIATTR_KPARAM_INFO
	.align		4
.L_2341:
        /*0008*/ 	.byte	0x04, 0x17
        /*000a*/ 	.short	(.L_2343 - .L_2342)
.L_2342:
        /*000c*/ 	.word	0x00000000
        /*0010*/ 	.short	0x0002
        /*0012*/ 	.short	0x0010
        /*0014*/ 	.byte	0x00, 0xf0, 0x11, 0x00


	//----- nvinfo : EIATTR_KPARAM_INFO
	.align		4
.L_2343:
        /*0018*/ 	.byte	0x04, 0x17
        /*001a*/ 	.short	(.L_2345 - .L_2344)
.L_2344:
        /*001c*/ 	.word	0x00000000
        /*0020*/ 	.short	0x0001
        /*0022*/ 	.short	0x0008
        /*0024*/ 	.byte	0x00, 0xf5, 0x21, 0x00


	//----- nvinfo : EIATTR_KPARAM_INFO
	.align		4
.L_2345:
        /*0028*/ 	.byte	0x04, 0x17
        /*002a*/ 	.short	(.L_2347 - .L_2346)
.L_2346:
        /*002c*/ 	.word	0x00000000
        /*0030*/ 	.short	0x0000
        /*0032*/ 	.short	0x0000
        /*0034*/ 	.byte	0x00, 0xf5, 0x21, 0x00


	//----- nvinfo : EIATTR_SPARSE_MMA_MASK
	.align		4
.L_2347:
        /*0038*/ 	.byte	0x03, 0x50
        /*003a*/ 	.short	0x0000


	//----- nvinfo : EIATTR_MAXREG_COUNT
	.align		4
        /*003c*/ 	.byte	0x03, 0x1b
        /*003e*/ 	.short	0x00ff


	//----- nvinfo : EIATTR_NUM_BARRIERS
	.align		4
        /*0040*/ 	.byte	0x02, 0x4c
        /*0042*/ 	.byte	0x01
	.zero		1


	//----- nvinfo : EIATTR_MERCURY_ISA_VERSION
	.align		4
        /*0044*/ 	.byte	0x03, 0x5f
        /*0046*/ 	.short	0x0101


	//----- nvinfo : EIATTR_COOP_GROUP_MASK_REGIDS
	.align		4
        /*0048*/ 	.byte	0x04, 0x29
        /*004a*/ 	.short	(.L_2349 - .L_2348)


	//   ....[0]....
.L_2348:
        /*004c*/ 	.word	0xffffffff


	//   ....[1]....
        /*0050*/ 	.word	0xffffffff


	//   ....[2]....
        /*0054*/ 	.word	0xffffffff


	//   ....[3]....
        /*0058*/ 	.word	0xffffffff


	//   ....[4]....
        /*005c*/ 	.word	0xffffffff


	//   ....[5]....
        /*0060*/ 	.word	0xffffffff


	//   ....[6]....
        /*0064*/ 	.word	0xffffffff


	//   ....[7]....
        /*0068*/ 	.word	0xffffffff


	//   ....[8]....
        /*006c*/ 	.word	0xffffffff


	//   ....[9]....
        /*0070*/ 	.word	0xffffffff


	//   ....[10]....
        /*0074*/ 	.word	0xffffffff


	//   ....[11]....
        /*0078*/ 	.word	0xffffffff


	//   ....[12]....
        /*007c*/ 	.word	0x0500000c


	//   ....[13]....
        /*0080*/ 	.word	0x0500000c


	//   ....[14]....
        /*0084*/ 	.word	0x0500000c


	//   ....[15]....
        /*0088*/ 	.word	0x0500000c


	//   ....[16]....
        /*008c*/ 	.word	0x0500000c


	//   ....[17]....
        /*0090*/ 	.word	0x0500000c


	//   ....[18]....
        /*0094*/ 	.word	0x0500000c


	//   ....[19]....
        /*0098*/ 	.word	0x0500000c


	//   ....[20]....
        /*009c*/ 	.word	0x0500000c


	//   ....[21]....
        /*00a0*/ 	.word	0x0500000c


	//----- nvinfo : EIATTR_COOP_GROUP_INSTR_OFFSETS
	.align		4
.L_2349:
        /*00a4*/ 	.byte	0x04, 0x28
        /*00a6*/ 	.short	(.L_2351 - .L_2350)


	//   ....[0]....
.L_2350:
        /*00a8*/ 	.word	0x00000200


	//   ....[1]....
        /*00ac*/ 	.word	0x00000290


	//   ....[2]....
        /*00b0*/ 	.word	0x00000330


	//   ....[3]....
        /*00b4*/ 	.word	0x00000340


	//   ....[4]....
        /*00b8*/ 	.word	0x00000360


	//   ....[5]....
        /*00bc*/ 	.word	0x00000370


	//   ....[6]....
        /*00c0*/ 	.word	0x000003b0


	//   ....[7]....
        /*00c4*/ 	.word	0x000003c0


	//   ....[8]....
        /*00c8*/ 	.word	0x00000400


	//   ....[9]....
        /*00cc*/ 	.word	0x00000410


	//   ....[10]....
        /*00d0*/ 	.word	0x00000450


	//   ....[11]....
        /*00d4*/ 	.word	0x00000460


	//   ....[12]....
        /*00d8*/ 	.word	0x00000540


	//   ....[13]....
        /*00dc*/ 	.word	0x00000590


	//   ....[14]....
        /*00e0*/ 	.word	0x00000600


	//   ....[15]....
        /*00e4*/ 	.word	0x00000650


	//   ....[16]....
        /*00e8*/ 	.word	0x000006c0


	//   ....[17]....
        /*00ec*/ 	.word	0x00000710


	//   ....[18]....
        /*00f0*/ 	.word	0x00000780


	//   ....[19]....
        /*00f4*/ 	.word	0x000007d0


	//   ....[20]....
        /*00f8*/ 	.word	0x00000840


	//   ....[21]....
        /*00fc*/ 	.word	0x00000890


	//----- nvinfo : EIATTR_VRC_CTA_INIT_COUNT
	.align		4
.L_2351:
        /*0100*/ 	.byte	0x02, 0x4a
	.zero		1
	.zero		1


	//----- nvinfo : EIATTR_EXIT_INSTR_OFFSETS
	.align		4
        /*0104*/ 	.byte	0x04, 0x1c
        /*0106*/ 	.short	(.L_2353 - .L_2352)


	//   ....[0]....
.L_2352:
        /*0108*/ 	.word	0x000004a0


	//   ....[1]....
        /*010c*/ 	.word	0x000004e0


	//----- nvinfo : EIATTR_CRS_STACK_SIZE
	.align		4
.L_2353:
        /*0110*/ 	.byte	0x04, 0x1e
        /*0112*/ 	.short	(.L_2355 - .L_2354)
.L_2354:
        /*0114*/ 	.word	0x00000000


	//----- nvinfo : EIATTR_CBANK_PARAM_SIZE
	.align		4
.L_2355:
        /*0118*/ 	.byte	0x03, 0x19
        /*011a*/ 	.short	0x0014


	//----- nvinfo : EIATTR_PARAM_CBANK
	.align		4
        /*011c*/ 	.byte	0x04, 0x0a
        /*011e*/ 	.short	(.L_2357 - .L_2356)
	.align		4
.L_2356:
        /*0120*/ 	.word	index@(.nv.constant0._Z7reduce4IdLj128EEvPT_S1_j)
        /*0124*/ 	.short	0x0380
        /*0126*/ 	.short	0x0014


	//----- nvinfo : EIATTR_SW_WAR
	.align		4
.L_2357:
        /*0128*/ 	.byte	0x04, 0x36
        /*012a*/ 	.short	(.L_2359 - .L_2358)
.L_2358:
        /*012c*/ 	.word	0x00000008
.L_2359:


//--------------------- .nv.info._Z7reduce4IdLj256EEvPT_S1_j --------------------------
	.section	.nv.info._Z7reduce4IdLj256EEvPT_S1_j,"",@"SHT_CUDA_INFO"
	.sectionflags	@""
	.align	4


	//----- nvinfo : EIATTR_CUDA_API_VERSION
	.align		4
        /*0000*/ 	.byte	0x04, 0x37
        /*0002*/ 	.short	(.L_2361 - .L_2360)
.L_2360:
        /*0004*/ 	.word	0x00000082


	//----- nvinfo : EIATTR_KPARAM_INFO
	.align		4
.L_2361:
        /*0008*/ 	.byte	0x04, 0x17
        /*000a*/ 	.short	(.L_2363 - .L_2362)
.L_2362:
        /*000c*/ 	.word	0x00000000
        /*0010*/ 	.short	0x0002
        /*0012*/ 	.short	0x0010
        /*0014*/ 	.byte	0x00, 0xf0, 0x11, 0x00


	//----- nvinfo : EIATTR_KPARAM_INFO
	.align		4
.L_2363:
        /*0018*/ 	.byte	0x04, 0x17
        /*001a*/ 	.short	(.L_2365 - .L_2364)
.L_2364:
        /*001c*/ 	.word	0x00000000
        /*0020*/ 	.short	0x0001
        /*0022*/ 	.short	0x0008
        /*0024*/ 	.byte	0x00, 0xf5, 0x21, 0x00


	//----- nvinfo : EIATTR_KPARAM_INFO
	.align		4
.L_2365:
        /*0028*/ 	.byte	0x04, 0x17
        /*002a*/ 	.short	(.L_2367 - .L_2366)
.L_2366:
        /*002c*/ 	.word	0x00000000
        /*0030*/ 	.short	0x0000
        /*0032*/ 	.short	0x0000
        /*0034*/ 	.byte	0x00, 0xf5, 0x21, 0x00


	//----- nvinfo : EIATTR_SPARSE_MMA_MASK
	.align		4
.L_2367:
        /*0038*/ 	.byte	0x03, 0x50
        /*003a*/ 	.short	0x0000


	//----- nvinfo : EIATTR_MAXREG_COUNT
	.align		4
        /*003c*/ 	.byte	0x03, 0x1b
        /*003e*/ 	.short	0x00ff


	//----- nvinfo : EIATTR_NUM_BARRIERS
	.align		4
        /*0040*/ 	.byte	0x02, 0x4c
        /*0042*/ 	.byte	0x01
	.zero		1


	//----- nvinfo : EIATTR_MERCURY_ISA_VERSION
	.align		4
        /*0044*/ 	.byte	0x03, 0x5f
        /*0046*/ 	.short	0x0101


	//----- nvinfo : EIATTR_COOP_GROUP_MASK_REGIDS
	.align		4
        /*0048*/ 	.byte	0x04, 0x29
        /*004a*/ 	.short	(.L_2369 - .L_2368)


	//   ....[0]....
.L_2368:
        /*004c*/ 	.word	0xffffffff


	//   ....[1]....
        /*0050*/ 	.word	0xffffffff


	//   ....[2]....
        /*0054*/ 	.word	0xffffffff


	//   ....[3]....
        /*0058*/ 	.word	0xffffffff


	//   ....[4]....
        /*005c*/ 	.word	0xffffffff


	//   ....[5]....
        /*0060*/ 	.word	0xffffffff


	//   ....[6]....
        /*0064*/ 	.word	0xffffffff


	//   ....[7]....
        /*0068*/ 	.word	0xffffffff


	//   ....[8]....
        /*006c*/ 	.word	0xffffffff


	//   ....[9]....
        /*0070*/ 	.word	0xffffffff


	//   ....[10]....
        /*0074*/ 	.word	0xffffffff


	//   ....[11]....
        /*0078*/ 	.word	0xffffffff


	//   ....[12]....
        /*007c*/ 	.word	0x0500000c


	//   ....[13]....
        /*0080*/ 	.word	0x0500000c


	//   ....[14]....
        /*0084*/ 	.word	0x0500000c


	//   ....[15]....
        /*0088*/ 	.word	0x0500000c


	//   ....[16]....
        /*008c*/ 	.word	0x0500000c


	//   ....[17]....
        /*0090*/ 	.word	0x0500000c


	//   ....[18]....
        /*0094*/ 	.word	0x0500000c


	//   ....[19]....
        /*0098*/ 	.word	0x0500000c


	//   ....[20]....
        /*009c*/ 	.word	0x0500000c


	//   ....[21]....
        /*00a0*/ 	.word	0x0500000c


	//----- nvinfo : EIATTR_COOP_GROUP_INSTR_OFFSETS
	.align		4
.L_2369:
        /*00a4*/ 	.byte	0x04, 0x28
        /*00a6*/ 	.short	(.L_2371 - .L_2370)


	//   ....[0]....
.L_2370:
        /*00a8*/ 	.word	0x00000200


	//   ....[1]....
        /*00ac*/ 	.word	0x00000290


	//   ....[2]....
        /*00b0*/ 	.word	0x00000330


	//   ....[3]....
        /*00b4*/ 	.word	0x00000340


	//   ....[4]....
        /*00b8*/ 	.word	0x00000360


	//   ....[5]....
        /*00bc*/ 	.word	0x00000370


	//   ....[6]....
        /*00c0*/ 	.word	0x000003b0


	//   ....[7]....
        /*00c4*/ 	.word	0x000003c0


	//   ....[8]....
        /*00c8*/ 	.word	0x00000400


	//   ....[9]....
        /*00cc*/ 	.word	0x00000410


	//   ....[10]....
        /*00d0*/ 	.word	0x00000450


	//   ....[11]....
        /*00d4*/ 	.word	0x00000460


	//   ....[12]....
        /*00d8*/ 	.word	0x00000540


	//   ....[13]....
        /*00dc*/ 	.word	0x00000590


	//   ....[14]....
        /*00e0*/ 	.word	0x00000600


	//   ....[15]....
        /*00e4*/ 	.word	0x00000650


	//   ....[16]....
        /*00e8*/ 	.word	0x000006c0


	//   ....[17]....
        /*00ec*/ 	.word	0x00000710


	//   ....[18]....
        /*00f0*/ 	.word	0x00000780


	//   ....[19]....
        /*00f4*/ 	.word	0x000007d0


	//   ....[20]....
        /*00f8*/ 	.word	0x00000840


	//   ....[21]....
        /*00fc*/ 	.word	0x00000890


	//----- nvinfo : EIATTR_VRC_CTA_INIT_COUNT
	.align		4
.L_2371:
        /*0100*/ 	.byte	0x02, 0x4a
	.zero		1
	.zero		1


	//----- nvinfo : EIATTR_EXIT_INSTR_OFFSETS
	.align		4
        /*0104*/ 	.byte	0x04, 0x1c
        /*0106*/ 	.short	(.L_2373 - .L_2372)


	//   ....[0]....
.L_2372:
        /*0108*/ 	.word	0x000004a0


	//   ....[1]....
        /*010c*/ 	.word	0x000004e0


	//----- nvinfo : EIATTR_CRS_STACK_SIZE
	.align		4
.L_2373:
        /*0110*/ 	.byte	0x04, 0x1e
        /*0112*/ 	.short	(.L_2375 - .L_2374)
.L_2374:
        /*0114*/ 	.word	0x00000000


	//----- nvinfo : EIATTR_CBANK_PARAM_SIZE
	.align		4
.L_2375:
        /*0118*/ 	.byte	0x03, 0x19
        /*011a*/ 	.short	0x0014


	//----- nvinfo : EIATTR_PARAM_CBANK
	.align		4
        /*011c*/ 	.byte	0x04, 0x0a
        /*011e*/ 	.short	(.L_2377 - .L_2376)
	.align		4
.L_2376:
        /*0120*/ 	.word	index@(.nv.constant0._Z7reduce4IdLj256EEvPT_S1_j)
        /*0124*/ 	.short	0x0380
        /*0126*/ 	.short	0x0014


	//----- nvinfo : EIATTR_SW_WAR
	.align		4
.L_2377:
        /*0128*/ 	.byte	0x04, 0x36
        /*012a*/ 	.short	(.L_2379 - .L_2378)
.L_2378:
        /*012c*/ 	.word	0x00000008
.L_2379:


//--------------------- .nv.info._Z7reduce4IdLj512EEvPT_S1_j --------------------------
	.section	.nv.info._Z7reduce4IdLj512EEvPT_S1_j,"",@"SHT_CUDA_INFO"
	.sectionflags	@""
	.align	4


	//----- nvinfo : EIATTR_CUDA_API_VERSION
	.align		4
        /*0000*/ 	.byte	0x04, 0x37
        /*0002*/ 	.short	(.L_2381 - .L_2380)
.L_2380:
        /*0004*/ 	.word	0x00000082


	//----- nvinfo : EIATTR_KPARAM_INFO
	.align		4
.L_2381:
        /*0008*/ 	.byte	0x04, 0x17
        /*000a*/ 	.short	(.L_2383 - .L_2382)
.L_2382:
        /*000c*/ 	.word	0x00000000
        /*0010*/ 	.short	0x0002
        /*0012*/ 	.short	0x0010
        /*0014*/ 	.byte	0x00, 0xf0, 0x11, 0x00


	//----- nvinfo : EIATTR_KPARAM_INFO
	.align		4
.L_2383:
        /*0018*/ 	.byte	0x04, 0x17
        /*001a*/ 	.short	(.L_2385 - .L_2384)
.L_2384:
        /*001c*/ 	.word	0x00000000
        /*0020*/ 	.short	0x0001
        /*0022*/ 	.short	0x0008
        /*0024*/ 	.byte	0x00, 0xf5, 0x21, 0x00


	//----- nvinfo : EIATTR_KPARAM_INFO
	.align		4
.L_2385:
        /*0028*/ 	.byte	0x04, 0x17
        /*002a*/ 	.short	(.L_2387 - .L_2386)
.L_2386:
        /*002c*/ 	.word	0x00000000
        /*0030*/ 	.short	0x0000
        /*0032*/ 	.short	0x0000
        /*0034*/ 	.byte	0x00, 0xf5, 0x21, 0x00


	//----- nvinfo : EIATTR_SPARSE_MMA_MASK
	.align		4
.L_2387:
        /*0038*/ 	.byte	0x03, 0x50
        /*003a*/ 	.short	0x0000


	//----- nvinfo : EIATTR_MAXREG_COUNT
	.align		4
        /*003c*/ 	.byte	0x03, 0x1b
        /*003e*/ 	.short	0x00ff


	//----- nvinfo : EIATTR_NUM_BARRIERS
	.align		4
        /*0040*/ 	.byte	0x02, 0x4c
        /*0042*/ 	.byte	0x01
	.zero		1


	//----- nvinfo : EIATTR_MERCURY_ISA_VERSION
	.align		4
        /*0044*/ 	.byte	0x03, 0x5f
        /*0046*/ 	.short	0x0101


	//----- nvinfo : EIATTR_COOP_GROUP_MASK_REGIDS
	.align		4
        /*0048*/ 	.byte	0x04, 0x29
        /*004a*/ 	.short	(.L_2389 - .L_2388)


	//   ....[0]....
.L_2388:
        /*004c*/ 	.word	0xffffffff


	//   ....[1]....
        /*0050*/ 	.word	0xffffffff


	//   ....[2]....
        /*0054*/ 	.word	0xffffffff


	//   ....[3]....
        /*0058*/ 	.word	0xffffffff


	//   ....[4]....
        /*005c*/ 	.word	0xffffffff


	//   ....[5]....
        /*0060*/ 	.word	0xffffffff


	//   ....[6]....
        /*0064*/ 	.word	0xffffffff


	//   ....[7]....
        /*0068*/ 	.word	0xffffffff


	//   ....[8]....
        /*006c*/ 	.word	0xffffffff


	//   ....[9]....
        /*0070*/ 	.word	0xffffffff


	//   ....[10]....
        /*0074*/ 	.word	0xffffffff


	//   ....[11]....
        /*0078*/ 	.word	0xffffffff


	//   ....[12]....
        /*007c*/ 	.word	0x0500000c


	//   ....[13]....
        /*0080*/ 	.word	0x0500000c


	//   ....[14]....
        /*0084*/ 	.word	0x0500000c


	//   ....[15]....
        /*0088*/ 	.word	0x0500000c


	//   ....[16]....
        /*008c*/ 	.word	0x0500000c


	//   ....[17]....
        /*0090*/ 	.word	0x0500000c


	//   ....[18]....
        /*0094*/ 	.word	0x0500000c


	//   ....[19]....
        /*0098*/ 	.word	0x0500000c


	//   ....[20]....
        /*009c*/ 	.word	0x0500000c


	//   ....[21]....
        /*00a0*/ 	.word	0x0500000c


	//----- nvinfo : EIATTR_COOP_GROUP_INSTR_OFFSETS
	.align		4
.L_2389:
        /*00a4*/ 	.byte	0x04, 0x28
        /*00a6*/ 	.short	(.L_2391 - .L_2390)


	//   ....[0]....
.L_2390:
        /*00a8*/ 	.word	0x00000200


	//   ....[1]....
        /*00ac*/ 	.word	0x00000290


	//   ....[2]....
        /*00b0*/ 	.word	0x00000330


	//   ....[3]....
        /*00b4*/ 	.word	0x00000340


	//   ....[4]....
        /*00b8*/ 	.word	0x00000360


	//   ....[5]....
        /*00bc*/ 	.word	0x00000370


	//   ....[6]....
        /*00c0*/ 	.word	0x000003b0


	//   ....[7]....
        /*00c4*/ 	.word	0x000003c0


	//   ....[8]....
        /*00c8*/ 	.word	0x00000400


	//   ....[9]....
        /*00cc*/ 	.word	0x00000410


	//   ....[10]....
        /*00d0*/ 	.word	0x00000450


	//   ....[11]....
        /*00d4*/ 	.word	0x00000460


	//   ....[12]....
        /*00d8*/ 	.word	0x00000540


	//   ....[13]....
        /*00dc*/ 	.word	0x00000590


	//   ....[14]....
        /*00e0*/ 	.word	0x00000600


	//   ....[15]....
        /*00e4*/ 	.word	0x00000650


	//   ....[16]....
        /*00e8*/ 	.word	0x000006c0


	//   ....[17]....
        /*00ec*/ 	.word	0x00000710


	//   ....[18]....
        /*00f0*/ 	.word	0x00000780


	//   ....[19]....
        /*00f4*/ 	.word	0x000007d0


	//   ....[20]....
        /*00f8*/ 	.word	0x00000840


	//   ....[21]....
        /*00fc*/ 	.word	0x00000890


	//----- nvinfo : EIATTR_VRC_CTA_INIT_COUNT
	.align		4
.L_2391:
        /*0100*/ 	.byte	0x02, 0x4a
	.zero		1
	.zero		1


	//----- nvinfo : EIATTR_EXIT_INSTR_OFFSETS
	.align		4
        /*0104*/ 	.byte	0x04, 0x1c
        /*0106*/ 	.short	(.L_2393 - .L_2392)


	//   ....[0]....
.L_2392:
        /*0108*/ 	.word	0x000004a0


	//   ....[1]....
        /*010c*/ 	.word	0x000004e0


	//----- nvinfo : EIATTR_CRS_STACK_SIZE
	.align		4
.L_2393:
        /*0110*/ 	.byte	0x04, 0x1e
        /*0112*/ 	.short	(.L_2395 - .L_2394)
.L_2394:
        /*0114*/ 	.word	0x00000000


	//----- nvinfo : EIATTR_CBANK_PARAM_SIZE
	.align		4
.L_2395:
        /*0118*/ 	.byte	0x03, 0x19
        /*011a*/ 	.short	0x0014


	//----- nvinfo : EIATTR_PARAM_CBANK
	.align		4
        /*011c*/ 	.byte	0x04, 0x0a
        /*011e*/ 	.short	(.L_2397 - .L_2396)
	.align		4
.L_2396:
        /*0120*/ 	.word	index@(.nv.constant0._Z7reduce4IdLj512EEvPT_S1_j)
        /*0124*/ 	.short	0x0380
        /*0126*/ 	.short	0x0014


	//----- nvinfo : EIATTR_SW_WAR
	.align		4
.L_2397:
        /*0128*/ 	.byte	0x04, 0x36
        /*012a*/ 	.short	(.L_2399 - .L_2398)
.L_2398:
        /*012c*/ 	.word	0x00000008
.L_2399:


//--------------------- .nv.info._Z7reduce3IdEvPT_S1_j --------------------------
	.section	.nv.info._Z7reduce3IdEvPT_S1_j,"",@"SHT_CUDA_INFO"
	.sectionflags	@""
	.align	4


	//----- nvinfo : EIATTR_CUDA_API_VERSION
	.align		4
        /*0000*/ 	.byte	0x04, 0x37
        /*0002*/ 	.short	(.L_2401 - .L_2400)
.L_2400:
        /*0004*/ 	.word	0x00000082


	//----- nvinfo : EIATTR_KPARAM_INFO
	.align		4
.L_2401:
        /*0008*/ 	.byte	0x04, 0x17
        /*000a*/ 	.short	(.L_2403 - .L_2402)
.L_2402:
        /*000c*/ 	.word	0x00000000
        /*0010*/ 	.short	0x0002
        /*0012*/ 	.short	0x0010
        /*0014*/ 	.byte	0x00, 0xf0, 0x11, 0x00


	//----- nvinfo : EIATTR_KPARAM_INFO
	.align		4
.L_2403:
        /*0018*/ 	.byte	0x04, 0x17
        /*001a*/ 	.short	(.L_2405 - .L_2404)
.L_2404:
        /*001c*/ 	.word	0x00000000
        /*0020*/ 	.short	0x0001
        /*0022*/ 	.short	0x0008
        /*0024*/ 	.byte	0x00, 0xf5, 0x21, 0x00


	//----- nvinfo : EIATTR_KPARAM_INFO
	.align		4
.L_2405:
        /*0028*/ 	.byte	0x04, 0x17
        /*002a*/ 	.short	(.L_2407 - .L_2406)
.L_2406:
        /*002c*/ 	.word	0x00000000
        /*0030*/ 	.short	0x0000
        /*0032*/ 	.short	0x0000
        /*0034*/ 	.byte	0x00, 0xf5, 0x21, 0x00


	//----- nvinfo : EIATTR_SPARSE_MMA_MASK
	.align		4
.L_2407:
        /*0038*/ 	.byte	0x03, 0x50
        /*003a*/ 	.short	0x0000


	//----- nvinfo : EIATTR_MAXREG_COUNT
	.align		4
        /*003c*/ 	.byte	0x03, 0x1b
        /*003e*/ 	.short	0x00ff


	//----- nvinfo : EIATTR_NUM_BARRIERS
	.align		4
        /*0040*/ 	.byte	0x02, 0x4c
        /*0042*/ 	.byte	0x01
	.zero		1


	//----- nvinfo : EIATTR_MERCURY_ISA_VERSION
	.align		4
        /*0044*/ 	.byte	0x03, 0x5f
        /*0046*/ 	.short	0x0101


	//----- nvinfo : EIATTR_COOP_GROUP_MASK_REGIDS
	.align		4
        /*0048*/ 	.byte	0x04, 0x29
        /*004a*/ 	.short	(.L_2409 - .L_2408)


	//   ....[0]....
.L_2408:
        /*004c*/ 	.word	0xffffffff


	//   ....[1]....
        /*0050*/ 	.word	0xffffffff


	//----- nvinfo : EIATTR_COOP_GROUP_INSTR_OFFSETS
	.align		4
.L_2409:
        /*0054*/ 	.byte	0x04, 0x28
        /*0056*/ 	.short	(.L_2411 - .L_2410)


	//   ....[0]....
.L_2410:
        /*0058*/ 	.word	0x000001b0


	//   ....[1]....
        /*005c*/ 	.word	0x00000230


	//----- nvinfo : EIATTR_VRC_CTA_INIT_COUNT
	.align		4
.L_2411:
        /*0060*/ 	.byte	0x02, 0x4a
	.zero		1
	.zero		1


	//----- nvinfo : EIATTR_EXIT_INSTR_OFFSETS
	.align		4
        /*0064*/ 	.byte	0x04, 0x1c
        /*0066*/ 	.short	(.L_2413 - .L_2412)


	//   ....[0]....
.L_2412:
        /*0068*/ 	.word	0x00000270


	//   ....[1]....
        /*006c*/ 	.word	0x000002b0


	//----- nvinfo : EIATTR_CBANK_PARAM_SIZE
	.align		4
.L_2413:
        /*0070*/ 	.byte	0x03, 0x19
        /*0072*/ 	.short	0x0014


	//----- nvinfo : EIATTR_PARAM_CBANK
	.align		4
        /*0074*/ 	.byte	0x04, 0x0a
        /*0076*/ 	.short	(.L_2415 - .L_2414)
	.align		4
.L_2414:
        /*0078*/ 	.word	index@(.nv.constant0._Z7reduce3IdEvPT_S1_j)
        /*007c*/ 	.short	0x0380
        /*007e*/ 	.short	0x0014


	//----- nvinfo : EIATTR_SW_WAR
	.align		4
.L_2415:
        /*0080*/ 	.byte	0x04, 0x36
        /*0082*/ 	.short	(.L_2417 - .L_2416)
.L_2416:
        /*0084*/ 	.word	0x00000008
.L_2417:


//--------------------- .nv.info._Z7reduce2IdEvPT_S1_j --------------------------
	.section	.nv.info._Z7reduce2IdEvPT_S1_j,"",@"SHT_CUDA_INFO"
	.sectionflags	@""
	.align	4


	//----- nvinfo : EIATTR_CUDA_API_VERSION
	.align		4
        /*0000*/ 	.byte	0x04, 0x37
        /*0002*/ 	.short	(.L_2419 - .L_2418)
.L_2418:
        /*0004*/ 	.word	0x00000082


	//----- nvinfo : EIATTR_KPARAM_INFO
	.align		4
.L_2419:
        /*0008*/ 	.byte	0x04, 0x17
        /*000a*/ 	.short	(.L_2421 - .L_2420)
.L_2420:
        /*000c*/ 	.word	0x00000000
        /*0010*/ 	.short	0x0002
        /*0012*/ 	.short	0x0010
        /*0014*/ 	.byte	0x00, 0xf0, 0x11, 0x00


	//----- nvinfo : EIATTR_KPARAM_INFO
	.align		4
.L_2421:
        /*0018*/ 	.byte	0x04, 0x17
        /*001a*/ 	.short	(.L_2423 - .L_2422)
.L_2422:
        /*001c*/ 	.word	0x00000000
        /*0020*/ 	.short	0x0001
        /*0022*/ 	.short	0x0008
        /*0024*/ 	.byte	0x00, 0xf5, 0x21, 0x00


	//----- nvinfo : EIATTR_KPARAM_INFO
	.align		4
.L_2423:
        /*0028*/ 	.byte	0x04, 0x17
        /*002a*/ 	.short	(.L_2425 - .L_2424)
.L_2424:
        /*002c*/ 	.word	0x00000000
        /*0030*/ 	.short	0x0000
        /*0032*/ 	.short	0x0000
        /*0034*/ 	.byte	0x00, 0xf5, 0x21, 0x00


	//----- nvinfo : EIATTR_SPARSE_MMA_MASK
	.align		4
.L_2425:
        /*0038*/ 	.byte	0x03, 0x50
        /*003a*/ 	.short	0x0000


	//----- nvinfo : EIATTR_MAXREG_COUNT
	.align		4
        /*003c*/ 	.byte	0x03, 0x1b
        /*003e*/ 	.short	0x00ff


	//----- nvinfo : EIATTR_NUM_BARRIERS
	.align		4
        /*0040*/ 	.byte	0x02, 0x4c
        /*0042*/ 	.byte	0x01
	.zero		1


	//----- nvinfo : EIATTR_MERCURY_ISA_VERSION
	.align		4
        /*0044*/ 	.byte	0x03, 0x5f
        /*0046*/ 	.short	0x0101


	//----- nvinfo : EIATTR_COOP_GROUP_MASK_REGIDS
	.align		4
        /*0048*/ 	.byte	0x04, 0x29
        /*004a*/ 	.short	(.L_2427 - .L_2426)


	//   ....[0]....
.L_2426:
        /*004c*/ 	.word	0xffffffff


	//   ....[1]....
        /*0050*/ 	.word	0xffffffff


	//----- nvinfo : EIATTR_COOP_GROUP_INSTR_OFFSETS
	.align		4
.L_2427:
        /*0054*/ 	.byte	0x04, 0x28
        /*0056*/ 	.short	(.L_2429 - .L_2428)


	//   ....[0]....
.L_2428:
        /*0058*/ 	.word	0x00000140


	//   ....[1]....
        /*005c*/ 	.word	0x000001d0


	//----- nvinfo : EIATTR_VRC_CTA_INIT_COUNT
	.align		4
.L_2429:
        /*0060*/ 	.byte	0x02, 0x4a
	.zero		1
	.zero		1


	//----- nvinfo : EIATTR_EXIT_INSTR_OFFSETS
	.align		4
        /*0064*/ 	.byte	0x04, 0x1c
        /*0066*/ 	.short	(.L_2431 - .L_2430)


	//   ....[0]....
.L_2430:
        /*0068*/ 	.word	0x00000210


	//   ....[1]....
        /*006c*/ 	.word	0x00000290


	//----- nvinfo : EIATTR_CBANK_PARAM_SIZE
	.align		4
.L_2431:
        /*0070*/ 	.byte	0x03, 0x19
        /*0072*/ 	.short	0x0014


	//----- nvinfo : EIATTR_PARAM_CBANK
	.align		4
        /*0074*/ 	.byte	0x04, 0x0a
        /*0076*/ 	.short	(.L_2433 - .L_2432)
	.align		4
.L_2432:
        /*0078*/ 	.word	index@(.nv.constant0._Z7reduce2IdEvPT_S1_j)
        /*007c*/ 	.short	0x0380
        /*007e*/ 	.short	0x0014


	//----- nvinfo : EIATTR_SW_WAR
	.align		4
.L_2433:
        /*0080*/ 	.byte	0x04, 0x36
        /*0082*/ 	.short	(.L_2435 - .L_2434)
.L_2434:
        /*0084*/ 	.word	0x00000008
.L_2435:


//--------------------- .nv.info._Z7reduce1IdEvPT_S1_j --------------------------
	.section	.nv.info._Z7reduce1IdEvPT_S1_j,"",@"SHT_CUDA_INFO"
	.sectionflags	@""
	.align	4


	//----- nvinfo : EIATTR_CUDA_API_VERSION
	.align		4
        /*0000*/ 	.byte	0x04, 0x37
        /*0002*/ 	.short	(.L_2437 - .L_2436)
.L_2436:
        /*0004*/ 	.word	0x00000082


	//----- nvinfo : EIATTR_KPARAM_INFO
	.align		4
.L_2437:
        /*0008*/ 	.byte	0x04, 0x17
        /*000a*/ 	.short	(.L_2439 - .L_2438)
.L_2438:
        /*000c*/ 	.word	0x00000000
        /*0010*/ 	.short	0x0002
        /*0012*/ 	.short	0x0010
        /*0014*/ 	.byte	0x00, 0xf0, 0x11, 0x00


	//----- nvinfo : EIATTR_KPARAM_INFO
	.align		4
.L_2439:
        /*0018*/ 	.byte	0x04, 0x17
        /*001a*/ 	.short	(.L_2441 - .L_2440)
.L_2440:
        /*001c*/ 	.word	0x00000000
        /*0020*/ 	.short	0x0001
        /*0022*/ 	.short	0x0008
        /*0024*/ 	.byte	0x00, 0xf5, 0x21, 0x00


	//----- nvinfo : EIATTR_KPARAM_INFO
	.align		4
.L_2441:
        /*0028*/ 	.byte	0x04, 0x17
        /*002a*/ 	.short	(.L_2443 - .L_2442)
.L_2442:
        /*002c*/ 	.word	0x00000000
        /*0030*/ 	.short	0x0000
        /*0032*/ 	.short	0x0000
        /*0034*/ 	.byte	0x00, 0xf5, 0x21, 0x00


	//----- nvinfo : EIATTR_SPARSE_MMA_MASK
	.align		4
.L_2443:
        /*0038*/ 	.byte	0x03, 0x50
        /*003a*/ 	.short	0x0000


	//----- nvinfo : EIATTR_MAXREG_COUNT
	.align		4
        /*003c*/ 	.byte	0x03, 0x1b
        /*003e*/ 	.short	0x00ff


	//----- nvinfo : EIATTR_NUM_BARRIERS
	.align		4
        /*0040*/ 	.byte	0x02, 0x4c
        /*0042*/ 	.byte	0x01
	.zero		1


	//----- nvinfo : EIATTR_MERCURY_ISA_VERSION
	.align		4
        /*0044*/ 	.byte	0x03, 0x5f
        /*0046*/ 	.short	0x0101


	//----- nvinfo : EIATTR_COOP_GROUP_MASK_REGIDS
	.align		4
        /*0048*/ 	.byte	0x04, 0x29
        /*004a*/ 	.short	(.L_2445 - .L_2444)


	//   ....[0]....
.L_2444:
        /*004c*/ 	.word	0xffffffff


	//   ....[1]....
        /*0050*/ 	.word	0xffffffff


	//----- nvinfo : EIATTR_COOP_GROUP_INSTR_OFFSETS
	.align		4
.L_2445:
        /*0054*/ 	.byte	0x04, 0x28
        /*0056*/ 	.short	(.L_2447 - .L_2446)


	//   ....[0]....
.L_2446:
        /*0058*/ 	.word	0x00000130


	//   ....[1]....
        /*005c*/ 	.word	0x00000220


	//----- nvinfo : EIATTR_VRC_CTA_INIT_COUNT
	.align		4
.L_2447:
        /*0060*/ 	.byte	0x02, 0x4a
	.zero		1
	.zero		1


	//----- nvinfo : EIATTR_EXIT_INSTR_OFFSETS
	.align		4
        /*0064*/ 	.byte	0x04, 0x1c
        /*0066*/ 	.short	(.L_2449 - .L_2448)


	//   ....[0]....
.L_2448:
        /*0068*/ 	.word	0x00000240


	//   ....[1]....
        /*006c*/ 	.word	0x000002c0


	//----- nvinfo : EIATTR_CBANK_PARAM_SIZE
	.align		4
.L_2449:
        /*0070*/ 	.byte	0x03, 0x19
        /*0072*/ 	.short	0x0014


	//----- nvinfo : EIATTR_PARAM_CBANK
	.align		4
        /*0074*/ 	.byte	0x04, 0x0a
        /*0076*/ 	.short	(.L_2451 - .L_2450)
	.align		4
.L_2450:
        /*0078*/ 	.word	index@(.nv.constant0._Z7reduce1IdEvPT_S1_j)
        /*007c*/ 	.short	0x0380
        /*007e*/ 	.short	0x0014


	//----- nvinfo : EIATTR_SW_WAR
	.align		4
.L_2451:
        /*0080*/ 	.byte	0x04, 0x36
        /*0082*/ 	.short	(.L_2453 - .L_2452)
.L_2452:
        /*0084*/ 	.word	0x00000008
.L_2453:


//--------------------- .nv.info._Z7reduce0IdEvPT_S1_j --------------------------
	.section	.nv.info._Z7reduce0IdEvPT_S1_j,"",@"SHT_CUDA_INFO"
	.sectionflags	@""
	.align	4


	//----- nvinfo : EIATTR_CUDA_API_VERSION
	.align		4
        /*0000*/ 	.byte	0x04, 0x37
        /*0002*/ 	.short	(.L_2455 - .L_2454)
.L_2454:
        /*0004*/ 	.word	0x00000082


	//----- nvinfo : EIATTR_KPARAM_INFO
	.align		4
.L_2455:
        /*0008*/ 	.byte	0x04, 0x17
        /*000a*/ 	.short	(.L_2457 - .L_2456)
.L_2456:
        /*000c*/ 	.word	0x00000000
        /*0010*/ 	.short	0x0002
        /*0012*/ 	.short	0x0010
        /*0014*/ 	.byte	0x00, 0xf0, 0x11, 0x00


	//----- nvinfo : EIATTR_KPARAM_INFO
	.align		4
.L_2457:
        /*0018*/ 	.byte	0x04, 0x17
        /*001a*/ 	.short	(.L_2459 - .L_2458)
.L_2458:
        /*001c*/ 	.word	0x00000000
        /*0020*/ 	.short	0x0001
        /*0022*/ 	.short	0x0008
        /*0024*/ 	.byte	0x00, 0xf5, 0x21, 0x00


	//----- nvinfo : EIATTR_KPARAM_INFO
	.align		4
.L_2459:
        /*0028*/ 	.byte	0x04, 0x17
        /*002a*/ 	.short	(.L_2461 - .L_2460)
.L_2460:
        /*002c*/ 	.word	0x00000000
        /*0030*/ 	.short	0x0000
        /*0032*/ 	.short	0x0000
        /*0034*/ 	.byte	0x00, 0xf5, 0x21, 0x00


	//----- nvinfo : EIATTR_SPARSE_MMA_MASK
	.align		4
.L_2461:
        /*0038*/ 	.byte	0x03, 0x50
        /*003a*/ 	.short	0x0000


	//----- nvinfo : EIATTR_MAXREG_COUNT
	.align		4
        /*003c*/ 	.byte	0x03, 0x1b
        /*003e*/ 	.short	0x00ff


	//----- nvinfo : EIATTR_NUM_BARRIERS
	.align		4
        /*0040*/ 	.byte	0x02, 0x4c
        /*0042*/ 	.byte	0x01
	.zero		1


	//----- nvinfo : EIATTR_MERCURY_ISA_VERSION
	.align		4
        /*0044*/ 	.byte	0x03, 0x5f
        /*0046*/ 	.short	0x0101


	//----- nvinfo : EIATTR_COOP_GROUP_MASK_REGIDS
	.align		4
        /*0048*/ 	.byte	0x04, 0x29
        /*004a*/ 	.short	(.L_2463 - .L_2462)


	//   ....[0]....
.L_2462:
        /*004c*/ 	.word	0xffffffff


	//   ....[1]....
        /*0050*/ 	.word	0xffffffff


	//----- nvinfo : EIATTR_COOP_GROUP_INSTR_OFFSETS
	.align		4
.L_2463:
        /*0054*/ 	.byte	0x04, 0x28
        /*0056*/ 	.short	(.L_2465 - .L_2464)


	//   ....[0]....
.L_2464:
        /*0058*/ 	.word	0x00000130


	//   ....[1]....
        /*005c*/ 	.word	0x000001f0


	//----- nvinfo : EIATTR_VRC_CTA_INIT_COUNT
	.align		4
.L_2465:
        /*0060*/ 	.byte	0x02, 0x4a
	.zero		1
	.zero		1


	//----- nvinfo : EIATTR_EXIT_INSTR_OFFSETS
	.align		4
        /*0064*/ 	.byte	0x04, 0x1c
        /*0066*/ 	.short	(.L_2467 - .L_2466)


	//   ....[0]....
.L_2466:
        /*0068*/ 	.word	0x00000220


	//   ....[1]....
        /*006c*/ 	.word	0x000002a0


	//----- nvinfo : EIATTR_CBANK_PARAM_SIZE
	.align		4
.L_2467:
        /*0070*/ 	.byte	0x03, 0x19
        /*0072*/ 	.short	0x0014


	//----- nvinfo : EIATTR_PARAM_CBANK
	.align		4
        /*0074*/ 	.byte	0x04, 0x0a
        /*0076*/ 	.short	(.L_2469 - .L_2468)
	.align		4
.L_2468:
        /*0078*/ 	.word	index@(.nv.constant0._Z7reduce0IdEvPT_S1_j)
        /*007c*/ 	.short	0x0380
        /*007e*/ 	.short	0x0014


	//----- nvinfo : EIATTR_SW_WAR
	.align		4
.L_2469:
        /*0080*/ 	.byte	0x04, 0x36
        /*0082*/ 	.short	(.L_2471 - .L_2470)
.L_2470:
        /*0084*/ 	.word	0x00000008
.L_2471:


//--------------------- .nv.info._Z9cg_reduceIfEvPT_S1_j --------------------------
	.section	.nv.info._Z9cg_reduceIfEvPT_S1_j,"",@"SHT_CUDA_INFO"
	.sectionflags	@""
	.align	4


	//----- nvinfo : EIATTR_CUDA_API_VERSION
	.align		4
        /*0000*/ 	.byte	0x04, 0x37
        /*0002*/ 	.short	(.L_2473 - .L_2472)
.L_2472:
        /*0004*/ 	.word	0x00000082


	//----- nvinfo : EIATTR_KPARAM_INFO
	.align		4
.L_2473:
        /*0008*/ 	.byte	0x04, 0x17
        /*000a*/ 	.short	(.L_2475 - .L_2474)
.L_2474:
        /*000c*/ 	.word	0x00000000
        /*0010*/ 	.short	0x0002
        /*0012*/ 	.short	0x0010
        /*0014*/ 	.byte	0x00, 0xf0, 0x11, 0x00


	//----- nvinfo : EIATTR_KPARAM_INFO
	.align		4
.L_2475:
        /*0018*/ 	.byte	0x04, 0x17
        /*001a*/ 	.short	(.L_2477 - .L_2476)
.L_2476:
        /*001c*/ 	.word	0x00000000
        /*0020*/ 	.short	0x0001
        /*0022*/ 	.short	0x0008
        /*0024*/ 	.byte	0x00, 0xf5, 0x21, 0x00


	//----- nvinfo : EIATTR_KPARAM_INFO
	.align		4
.L_2477:
        /*0028*/ 	.byte	0x04, 0x17
        /*002a*/ 	.short	(.L_2479 - .L_2478)
.L_2478:
        /*002c*/ 	.word	0x00000000
        /*0030*/ 	.short	0x0000
        /*0032*/ 	.short	0x0000
        /*0034*/ 	.byte	0x00, 0xf5, 0x21, 0x00


	//----- nvinfo : EIATTR_SPARSE_MMA_MASK
	.align		4
.L_2479:
        /*0038*/ 	.byte	0x03, 0x50
        /*003a*/ 	.short	0x0000


	//----- nvinfo : EIATTR_MAXREG_COUNT
	.align		4
        /*003c*/ 	.byte	0x03, 0x1b
        /*003e*/ 	.short	0x00ff


	//----- nvinfo : EIATTR_NUM_BARRIERS
	.align		4
        /*0040*/ 	.byte	0x02, 0x4c
        /*0042*/ 	.byte	0x01
	.zero		1


	//----- nvinfo : EIATTR_MERCURY_ISA_VERSION
	.align		4
        /*0044*/ 	.byte	0x03, 0x5f
        /*0046*/ 	.short	0x0101


	//----- nvinfo : EIATTR_COOP_GROUP_MASK_REGIDS
	.align		4
        /*0048*/ 	.byte	0x04, 0x29
        /*004a*/ 	.short	(.L_2481 - .L_2480)


	//   ....[0]....
.L_2480:
        /*004c*/ 	.word	0xffffffff


	//   ....[1]....
        /*0050*/ 	.word	0xffffffff


	//   ....[2]....
        /*0054*/ 	.word	0xffffffff


	//   ....[3]....
        /*0058*/ 	.word	0xffffffff


	//   ....[4]....
        /*005c*/ 	.word	0xffffffff


	//   ....[5]....
        /*0060*/ 	.word	0xffffffff


	//   ....[6]....
        /*0064*/ 	.word	0xffffffff


	//----- nvinfo : EIATTR_COOP_GROUP_INSTR_OFFSETS
	.align		4
.L_2481:
        /*0068*/ 	.byte	0x04, 0x28
        /*006a*/ 	.short	(.L_2483 - .L_2482)


	//   ....[0]....
.L_2482:
        /*006c*/ 	.word	0x00000290


	//   ....[1]....
        /*0070*/ 	.word	0x00000320


	//   ....[2]....
        /*0074*/ 	.word	0x00000340


	//   ....[3]....
        /*0078*/ 	.word	0x00000370


	//   ....[4]....
        /*007c*/ 	.word	0x00000390


	//   ....[5]....
        /*0080*/ 	.word	0x000003b0


	//   ....[6]....
        /*0084*/ 	.word	0x000003d0


	//----- nvinfo : EIATTR_VRC_CTA_INIT_COUNT
	.align		4
.L_2483:
        /*0088*/ 	.byte	0x02, 0x4a
	.zero		1
	.zero		1


	//----- nvinfo : EIATTR_EXIT_INSTR_OFFSETS
	.align		4
        /*008c*/ 	.byte	0x04, 0x1c
        /*008e*/ 	.short	(.L_2485 - .L_2484)


	//   ....[0]....
.L_2484:
        /*0090*/ 	.word	0x00000330


	//   ....[1]....
        /*0094*/ 	.word	0x000003e0


	//   ....[2]....
        /*0098*/ 	.word	0x00000430


	//----- nvinfo : EIATTR_CRS_STACK_SIZE
	.align		4
.L_2485:
        /*009c*/ 	.byte	0x04, 0x1e
        /*009e*/ 	.short	(.L_2487 - .L_2486)
.L_2486:
        /*00a0*/ 	.word	0x00000000


	//----- nvinfo : EIATTR_CBANK_PARAM_SIZE
	.align		4
.L_2487:
        /*00a4*/ 	.byte	0x03, 0x19
        /*00a6*/ 	.short	0x0014


	//----- nvinfo : EIATTR_PARAM_CBANK
	.align		4
        /*00a8*/ 	.byte	0x04, 0x0a
        /*00aa*/ 	.short	(.L_2489 - .L_2488)
	.align		4
.L_2488:
        /*00ac*/ 	.word	index@(.nv.constant0._Z9cg_reduceIfEvPT_S1_j)
        /*00b0*/ 	.short	0x0380
        /*00b2*/ 	.short	0x0014


	//----- nvinfo : EIATTR_SW_WAR
	.align		4
.L_2489:
        /*00b4*/ 	.byte	0x04, 0x36
        /*00b6*/ 	.short	(.L_2491 - .L_2490)
.L_2490:
        /*00b8*/ 	.word	0x00000008
.L_2491:


//--------------------- .nv.info._Z7reduce7IfLj1ELb0EEvPKT_PS0_j --------------------------
	.section	.nv.info._Z7reduce7IfLj1ELb0EEvPKT_PS0_j,"",@"SHT_CUDA_INFO"
	.sectionflags	@""
	.align	4


	//----- nvinfo : EIATTR_CUDA_API_VERSION
	.align		4
        /*0000*/ 	.byte	0x04, 0x37
        /*0002*/ 	.short	(.L_2493 - .L_2492)
.L_2492:
        /*0004*/ 	.word	0x00000082


	//----- nvinfo : EIATTR_KPARAM_INFO
	.align		4
.L_2493:
        /*0008*/ 	.byte	0x04, 0x17
        /*000a*/ 	.short	(.L_2495 - .L_2494)
.L_2494:
        /*000c*/ 	.word	0x00000000
        /*0010*/ 	.short	0x0002
        /*0012*/ 	.short	0x0010
        /*0014*/ 	.byte	0x00, 0xf0, 0x11, 0x00


	//----- nvinfo : EIATTR_KPARAM_INFO
	.align		4
.L_2495:
        /*0018*/ 	.byte	0x04, 0x17
        /*001a*/ 	.short	(.L_2497 - .L_2496)
.L_2496:
        /*001c*/ 	.word	0x00000000
        /*0020*/ 	.short	0x0001
        /*0022*/ 	.short	0x0008
        /*0024*/ 	.byte	0x00, 0xf5, 0x21, 0x00


	//----- nvinfo : EIATTR_KPARAM_INFO
	.align		4
.L_2497:
        /*0028*/ 	.byte	0x04, 0x17
        /*002a*/ 	.short	(.L_2499 - .L_2498)
.L_2498:
        /*002c*/ 	.word	0x00000000
        /*0030*/ 	.short	0x0000
        /*0032*/ 	.short	0x0000
        /*0034*/ 	.byte	0x00, 0xf5, 0x21, 0x00


	//----- nvinfo : EIATTR_SPARSE_MMA_MASK
	.align		4
.L_2499:
        /*0038*/ 	.byte	0x03, 0x50
        /*003a*/ 	.short	0x0000


	//----- nvinfo : EIATTR_MAXREG_COUNT
	.align		4
        /*003c*/ 	.byte	0x03, 0x1b
        /*003e*/ 	.short	0x00ff


	//----- nvinfo : EIATTR_NUM_BARRIERS
	.align		4
        /*0040*/ 	.byte	0x02, 0x4c
        /*0042*/ 	.byte	0x01
	.zero		1


	//----- nvinfo : EIATTR_MERCURY_ISA_VERSION
	.align		4
        /*0044*/ 	.byte	0x03, 0x5f
        /*0046*/ 	.short	0x0101


	//----- nvinfo : EIATTR_COOP_GROUP_MASK_REGIDS
	.align		4
        /*0048*/ 	.byte	0x04, 0x29
        /*004a*/ 	.short	(.L_2501 - .L_2500)


	//   ....[0]....
.L_2500:
        /*004c*/ 	.word	0x0500000d


	//   ....[1]....
        /*0050*/ 	.word	0x0500000d


	//   ....[2]....
        /*0054*/ 	.word	0x0500000d


	//   ....[3]....
        /*0058*/ 	.word	0x0500000d


	//   ....[4]....
        /*005c*/ 	.word	0x0500000d


	//----- nvinfo : EIATTR_COOP_GROUP_INSTR_OFFSETS
	.align		4
.L_2501:
        /*0060*/ 	.byte	0x04, 0x28
        /*0062*/ 	.short	(.L_2503 - .L_2502)


	//   ....[0]....
.L_2502:
        /*0064*/ 	.word	0x00000160


	//   ....[1]....
        /*0068*/ 	.word	0x000001c0


	//   ....[2]....
        /*006c*/ 	.word	0x00000200


	//   ....[3]....
        /*0070*/ 	.word	0x00000220


	//   ....[4]....
        /*0074*/ 	.word	0x00000240


	//----- nvinfo : EIATTR_VRC_CTA_INIT_COUNT
	.align		4
.L_2503:
        /*0078*/ 	.byte	0x02, 0x4a
	.zero		1
	.zero		1


	//----- nvinfo : EIATTR_EXIT_INSTR_OFFSETS
	.align		4
        /*007c*/ 	.byte	0x04, 0x1c
        /*007e*/ 	.short	(.L_2505 - .L_2504)


	//   ....[0]....
.L_2504:
        /*0080*/ 	.word	0x00000280


	//   ....[1]....
        /*0084*/ 	.word	0x00000350


	//----- nvinfo : EIATTR_CRS_STACK_SIZE
	.align		4
.L_2505:
        /*0088*/ 	.byte	0x04, 0x1e
        /*008a*/ 	.short	(.L_2507 - .L_2506)
.L_2506:
        /*008c*/ 	.word	0x00000000


	//----- nvinfo : EIATTR_CBANK_PARAM_SIZE
	.align		4
.L_2507:
        /*0090*/ 	.byte	0x03, 0x19
        /*0092*/ 	.short	0x0014


	//----- nvinfo : EIATTR_PARAM_CBANK
	.align		4
        /*0094*/ 	.byte	0x04, 0x0a
        /*0096*/ 	.short	(.L_2509 - .L_2508)
	.align		4
.L_2508:
        /*0098*/ 	.word	index@(.nv.constant0._Z7reduce7IfLj1ELb0EEvPKT_PS0_j)
        /*009c*/ 	.short	0x0380
        /*009e*/ 	.short	0x0014


	//----- nvinfo : EIATTR_SW_WAR
	.align		4
.L_2509:
        /*00a0*/ 	.byte	0x04, 0x36
        /*00a2*/ 	.short	(.L_2511 - .L_2510)
.L_2510:
        /*00a4*/ 	.word	0x00000008
.L_2511:


//--------------------- .nv.info._Z7reduce7IfLj2ELb0EEvPKT_PS0_j --------------------------
	.section	.nv.info._Z7reduce7IfLj2ELb0EEvPKT_PS0_j,"",@"SHT_CUDA_INFO"
	.sectionflags	@""
	.align	4


	//----- nvinfo : EIATTR_CUDA_API_VERSION
	.align		4
        /*0000*/ 	.byte	0x04, 0x37
        /*0002*/ 	.short	(.L_2513 - .L_2512)
.L_2512:
        /*0004*/ 	.word	0x00000082


	//----- nvinfo : EIATTR_KPARAM_INFO
	.align		4
.L_2513:
        /*0008*/ 	.byte	0x04, 0x17
        /*000a*/ 	.short	(.L_2515 - .L_2514)
.L_2514:
        /*000c*/ 	.word	0x00000000
        /*0010*/ 	.short	0x0002
        /*0012*/ 	.short	0x0010
        /*0014*/ 	.byte	0x00, 0xf0, 0x11, 0x00


	//----- nvinfo : EIATTR_KPARAM_INFO
	.align		4
.L_2515:
        /*0018*/ 	.byte	0x04, 0x17
        /*001a*/ 	.short	(.L_2517 - .L_2516)
.L_2516:
        /*001c*/ 	.word	0x00000000
        /*0020*/ 	.short	0x0001
        /*0022*/ 	.short	0x0008
        /*0024*/ 	.byte	0x00, 0xf5, 0x21, 0x00


	//----- nvinfo : EIATTR_KPARAM_INFO
	.align		4
.L_2517:
        /*0028*/ 	.byte	0x04, 0x17
        /*002a*/ 	.short	(.L_2519 - .L_2518)
.L_2518:
        /*002c*/ 	.word	0x00000000
        /*0030*/ 	.short	0x0000
        /*0032*/ 	.short	0x0000
        /*0034*/ 	.byte	0x00, 0xf5, 0x21, 0x00


	//----- nvinfo : EIATTR_SPARSE_MMA_MASK
	.align		4
.L_2519:
        /*0038*/ 	.byte	0x03, 0x50
        /*003a*/ 	.short	0x0000


	//----- nvinfo : EIATTR_MAXREG_COUNT
	.align		4
        /*003c*/ 	.byte	0x03, 0x1b
        /*003e*/ 	.short	0x00ff


	//----- nvinfo : EIATTR_NUM_BARRIERS
	.align		4
        /*0040*/ 	.byte	0x02, 0x4c
        /*0042*/ 	.byte	0x01
	.zero		1


	//----- nvinfo : EIATTR_MERCURY_ISA_VERSION
	.align		4
        /*0044*/ 	.byte	0x03, 0x5f
        /*0046*/ 	.short	0x0101


	//----- nvinfo : EIATTR_COOP_GROUP_MASK_REGIDS
	.align		4
        /*0048*/ 	.byte	0x04, 0x29
        /*004a*/ 	.short	(.L_2521 - .L_2520)


	//   ....[0]....
.L_2520:
        /*004c*/ 	.word	0x0500000d


	//   ....[1]....
        /*0050*/ 	.word	0x0500000d


	//   ....[2]....
        /*0054*/ 	.word	0x0500000d


	//   ....[3]....
        /*0058*/ 	.word	0x0500000d


	//   ....[4]....
        /*005c*/ 	.word	0x0500000d


	//----- nvinfo : EIATTR_COOP_GROUP_INSTR_OFFSETS
	.align		4
.L_2521:
        /*0060*/ 	.byte	0x04, 0x28
        /*0062*/ 	.short	(.L_2523 - .L_2522)


	//   ....[0]....
.L_2522:
        /*0064*/ 	.word	0x00000160


	//   ....[1]....
        /*0068*/ 	.word	0x000001c0


	//   ....[2]....
        /*006c*/ 	.word	0x00000200


	//   ....[3]....
        /*0070*/ 	.word	0x00000220


	//   ....[4]....
        /*0074*/ 	.word	0x00000240


	//----- nvinfo : EIATTR_VRC_CTA_INIT_COUNT
	.align		4
.L_2523:
        /*0078*/ 	.byte	0x02, 0x4a
	.zero		1
	.zero		1


	//----- nvinfo : EIATTR_EXIT_INSTR_OFFSETS
	.align		4
        /*007c*/ 	.byte	0x04, 0x1c
        /*007e*/ 	.short	(.L_2525 - .L_2524)


	//   ....[0]....
.L_2524:
        /*0080*/ 	.word	0x00000280


	//   ....[1]....
        /*0084*/ 	.word	0x00000350


	//----- nvinfo : EIATTR_CRS_STACK_SIZE
	.align		4
.L_2525:
        /*0088*/ 	.byte	0x04, 0x1e
        /*008a*/ 	.short	(.L_2527 - .L_2526)
.L_2526:
        /*008c*/ 	.word	0x00000000


	//----- nvinfo : EIATTR_CBANK_PARAM_SIZE
	.align		4
.L_2527:
        /*0090*/ 	.byte	0x03, 0x19
        /*0092*/ 	.short	0x0014


	//----- nvinfo : EIATTR_PARAM_CBANK
	.align		4
        /*0094*/ 	.byte	0x04, 0x0a
        /*0096*/ 	.short	(.L_2529 - .L_2528)
	.align		4
.L_2528:
        /*0098*/ 	.word	index@(.nv.constant0._Z7reduce7IfLj2ELb0EEvPKT_PS0_j)
        /*009c*/ 	.short	0x0380
        /*009e*/ 	.short	0x0014


	//----- nvinfo : EIATTR_SW_WAR
	.align		4
.L_2529:
        /*00a0*/ 	.byte	0x04, 0x36
        /*00a2*/ 	.short	(.L_2531 - .L_2530)
.L_2530:
        /*00a4*/ 	.word	0x00000008
.L_2531:


//--------------------- .nv.info._Z7reduce7IfLj4ELb0EEvPKT_PS0_j --------------------------
	.section	.nv.info._Z7reduce7IfLj4ELb0EEvPKT_PS0_j,"",@"SHT_CUDA_INFO"
	.sectionflags	@""
	.align	4


	//----- nvinfo : EIATTR_CUDA_API_VERSION
	.align		4
        /*0000*/ 	.byte	0x04, 0x37
        /*0002*/ 	.short	(.L_2533 - .L_2532)
.L_2532:
        /*0004*/ 	.word	0x00000082


	//----- nvinfo : EIATTR_KPARAM_INFO
	.align		4
.L_2533:
        /*0008*/ 	.byte	0x04, 0x17
        /*000a*/ 	.short	(.L_2535 - .L_2534)
.L_2534:
        /*000c*/ 	.word	0x00000000
        /*0010*/ 	.short	0x0002
        /*0012*/ 	.short	0x0010
        /*0014*/ 	.byte	0x00, 0xf0, 0x11, 0x00


	//----- nvinfo : EIATTR_KPARAM_INFO
	.align		4
.L_2535:
        /*0018*/ 	.byte	0x04, 0x17
        /*001a*/ 	.short	(.L_2537 - .L_2536)
.L_2536:
        /*001c*/ 	.word	0x00000000
        /*0020*/ 	.short	0x0001
        /*0022*/ 	.short	0x0008
        /*0024*/ 	.byte	0x00, 0xf5, 0x21, 0x00


	//----- nvinfo : EIATTR_KPARAM_INFO
	.align		4
.L_2537:
        /*0028*/ 	.byte	0x04, 0x17
        /*002a*/ 	.short	(.L_2539 - .L_2538)
.L_2538:
        /*002c*/ 	.word	0x00000000
        /*0030*/ 	.short	0x0000
        /*0032*/ 	.short	0x0000
        /*0034*/ 	.byte	0x00, 0xf5, 0x21, 0x00


	//----- nvinfo : EIATTR_SPARSE_MMA_MASK
	.align		4
.L_2539:
        /*0038*/ 	.byte	0x03, 0x50
        /*003a*/ 	.short	0x0000


	//----- nvinfo : EIATTR_MAXREG_COUNT
	.align		4
        /*003c*/ 	.byte	0x03, 0x1b
        /*003e*/ 	.short	0x00ff


	//----- nvinfo : EIATTR_NUM_BARRIERS
	.align		4
        /*0040*/ 	.byte	0x02, 0x4c
        /*0042*/ 	.byte	0x01
	.zero		1


	//----- nvinfo : EIATTR_MERCURY_ISA_VERSION
	.align		4
        /*0044*/ 	.byte	0x03, 0x5f
        /*0046*/ 	.short	0x0101


	//----- nvinfo : EIATTR_COOP_GROUP_MASK_REGIDS
	.align		4
        /*0048*/ 	.byte	0x04, 0x29
        /*004a*/ 	.short	(.L_2541 - .L_2540)


	//   ....[0]....
.L_2540:
        /*004c*/ 	.word	0x0500000d


	//   ....[1]....
        /*0050*/ 	.word	0x0500000d


	//   ....[2]....
        /*0054*/ 	.word	0x0500000d


	//   ....[3]....
        /*0058*/ 	.word	0x0500000d


	//   ....[4]....
        /*005c*/ 	.word	0x0500000d


	//----- nvinfo : EIATTR_COOP_GROUP_INSTR_OFFSETS
	.align		4
.L_2541:
        /*0060*/ 	.byte	0x04, 0x28
        /*0062*/ 	.short	(.L_2543 - .L_2542)


	//   ....[0]....
.L_2542:
        /*0064*/ 	.word	0x00000160


	//   ....[1]....
        /*0068*/ 	.word	0x000001c0


	//   ....[2]....
        /*006c*/ 	.word	0x00000200


	//   ....[3]....
        /*0070*/ 	.word	0x00000220


	//   ....[4]....
        /*0074*/ 	.word	0x00000240


	//----- nvinfo : EIATTR_VRC_CTA_INIT_COUNT
	.align		4
.L_2543:
        /*0078*/ 	.byte	0x02, 0x4a
	.zero		1
	.zero		1


	//----- nvinfo : EIATTR_EXIT_INSTR_OFFSETS
	.align		4
        /*007c*/ 	.byte	0x04, 0x1c
        /*007e*/ 	.short	(.L_2545 - .L_2544)


	//   ....[0]....
.L_2544:
        /*0080*/ 	.word	0x00000280


	//   ....[1]....
        /*0084*/ 	.word	0x00000350


	//----- nvinfo : EIATTR_CRS_STACK_SIZE
	.align		4
.L_2545:
        /*0088*/ 	.byte	0x04, 0x1e
        /*008a*/ 	.short	(.L_2547 - .L_2546)
.L_2546:
        /*008c*/ 	.word	0x00000000


	//----- nvinfo : EIATTR_CBANK_PARAM_SIZE
	.align		4
.L_2547:
        /*0090*/ 	.byte	0x03, 0x19
        /*0092*/ 	.short	0x0014


	//----- nvinfo : EIATTR_PARAM_CBANK
	.align		4
        /*0094*/ 	.byte	0x04, 0x0a
        /*0096*/ 	.short	(.L_2549 - .L_2548)
	.align		4
.L_2548:
        /*0098*/ 	.word	index@(.nv.constant0._Z7reduce7IfLj4ELb0EEvPKT_PS0_j)
        /*009c*/ 	.short	0x0380
        /*009e*/ 	.short	0x0014


	//----- nvinfo : EIATTR_SW_WAR
	.align		4
.L_2549:
        /*00a0*/ 	.byte	0x04, 0x36
        /*00a2*/ 	.short	(.L_2551 - .L_2550)
.L_2550:
        /*00a4*/ 	.word	0x00000008
.L_2551:


//--------------------- .nv.info._Z7reduce7IfLj8ELb0EEvPKT_PS0_j --------------------------
	.section	.nv.info._Z7reduce7IfLj8ELb0EEvPKT_PS0_j,"",@"SHT_CUDA_INFO"
	.sectionflags	@""
	.align	4


	//----- nvinfo : EIATTR_CUDA_API_VERSION
	.align		4
        /*0000*/ 	.byte	0x04, 0x37
        /*0002*/ 	.short	(.L_2553 - .L_2552)
.L_2552:
        /*0004*/ 	.word	0x00000082


	//----- nvinfo : EIATTR_KPARAM_INFO
	.align		4
.L_2553:
        /*0008*/ 	.byte	0x04, 0x17
        /*000a*/ 	.short	(.L_2555 - .L_2554)
.L_2554:
        /*000c*/ 	.word	0x00000000
        /*0010*/ 	.short	0x0002
        /*0012*/ 	.short	0x0010
        /*0014*/ 	.byte	0x00, 0xf0, 0x11, 0x00


	//----- nvinfo : EIATTR_KPARAM_INFO
	.align		4
.L_2555:
        /*0018*/ 	.byte	0x04, 0x17
        /*001a*/ 	.short	(.L_2557 - .L_2556)
.L_2556:
        /*001c*/ 	.word	0x00000000
        /*0020*/ 	.short	0x0001
        /*0022*/ 	.short	0x0008
        /*0024*/ 	.byte	0x00, 0xf5, 0x21, 0x00


	//----- nvinfo : EIATTR_KPARAM_INFO
	.align		4
.L_2557:
        /*0028*/ 	.byte	0x04, 0x17
        /*002a*/ 	.short	(.L_2559 - .L_2558)
.L_2558:
        /*002c*/ 	.word	0x00000000
        /*0030*/ 	.short	0x0000
        /*0032*/ 	.short	0x0000
        /*0034*/ 	.byte	0x00, 0xf5, 0x21, 0x00


	//----- nvinfo : EIATTR_SPARSE_MMA_MASK
	.align		4
.L_2559:
        /*0038*/ 	.byte	0x03, 0x50
        /*003a*/ 	.short	0x0000


	//----- nvinfo : EIATTR_MAXREG_COUNT
	.align		4
        /*003c*/ 	.byte	0x03, 0x1b
        /*003e*/ 	.short	0x00ff


	//----- nvinfo : EIATTR_NUM_BARRIERS
	.align		4
        /*0040*/ 	.byte	0x02, 0x4c
        /*0042*/ 	.byte	0x01
	.zero		1


	//----- nvinfo : EIATTR_MERCURY_ISA_VERSION
	.align		4
        /*0044*/ 	.byte	0x03, 0x5f
        /*0046*/ 	.short	0x0101


	//----- nvinfo : EIATTR_COOP_GROUP_MASK_REGIDS
	.align		4
        /*0048*/ 	.byte	0x04, 0x29
        /*004a*/ 	.short	(.L_2561 - .L_2560)


	//   ....[0]....
.L_2560:
        /*004c*/ 	.word	0x0500000d


	//   ....[1]....
        /*0050*/ 	.word	0x0500000d


	//   ....[2]....
        /*0054*/ 	.word	0x0500000d


	//   ....[3]....
        /*0058*/ 	.word	0x0500000d


	//   ....[4]....
        /*005c*/ 	.word	0x0500000d


	//----- nvinfo : EIATTR_COOP_GROUP_INSTR_OFFSETS
	.align		4
.L_2561:
        /*0060*/ 	.byte	0x04, 0x28
        /*0062*/ 	.short	(.L_2563 - .L_2562)


	//   ....[0]....
.L_2562:
        /*0064*/ 	.word	0x00000160


	//   ....[1]....
        /*0068*/ 	.word	0x000001c0


	//   ....[2]....
        /*006c*/ 	.word	0x00000200


	//   ....[3]....
        /*0070*/ 	.word	0x00000220


	//   ....[4]....
        /*0074*/ 	.word	0x00000240


	//----- nvinfo : EIATTR_VRC_CTA_INIT_COUNT
	.align		4
.L_2563:
        /*0078*/ 	.byte	0x02, 0x4a
	.zero		1
	.zero		1


	//----- nvinfo : EIATTR_EXIT_INSTR_OFFSETS
	.align		4
        /*007c*/ 	.byte	0x04, 0x1c
        /*007e*/ 	.short	(.L_2565 - .L_2564)


	//   ....[0]....
.L_2564:
        /*0080*/ 	.word	0x00000280


	//   ....[1]....
        /*0084*/ 	.word	0x00000350


	//----- nvinfo : EIATTR_CRS_STACK_SIZE
	.align		4
.L_2565:
        /*0088*/ 	.byte	0x04, 0x1e
        /*008a*/ 	.short	(.L_2567 - .L_2566)
.L_2566:
        /*008c*/ 	.word	0x00000000


	//----- nvinfo : EIATTR_CBANK_PARAM_SIZE
	.align		4
.L_2567:
        /*0090*/ 	.byte	0x03, 0x19
        /*0092*/ 	.short	0x0014


	//----- nvinfo : EIATTR_PARAM_CBANK
	.align		4
        /*0094*/ 	.byte	0x04, 0x0a
        /*0096*/ 	.short	(.L_2569 - .L_2568)
	.align		4
.L_2568:
        /*0098*/ 	.word	index@(.nv.constant0._Z7reduce7IfLj8ELb0EEvPKT_PS0_j)
        /*009c*/ 	.short	0x0380
        /*009e*/ 	.short	0x0014


	//----- nvinfo : EIATTR_SW_WAR
	.align		4
.L_2569:
        /*00a0*/ 	.byte	0x04, 0x36
        /*00a2*/ 	.short	(.L_2571 - .L_2570)
.L_2570:
        /*00a4*/ 	.word	0x00000008
.L_2571:


//--------------------- .nv.info._Z7reduce7IfLj16ELb0EEvPKT_PS0_j --------------------------
	.section	.nv.info._Z7reduce7IfLj16ELb0EEvPKT_PS0_j,"",@"SHT_CUDA_INFO"
	.sectionflags	@""
	.align	4


	//----- nvinfo : EIATTR_CUDA_API_VERSION
	.align		4
        /*0000*/ 	.byte	0x04, 0x37
        /*0002*/ 	.short	(.L_2573 - .L_2572)
.L_2572:
        /*0004*/ 	.word	0x00000082


	//----- nvinfo : EIATTR_KPARAM_INFO
	.align		4
.L_2573:
        /*0008*/ 	.byte	0x04, 0x17
        /*000a*/ 	.short	(.L_2575 - .L_2574)
.L_2574:
        /*000c*/ 	.word	0x00000000
        /*0010*/ 	.short	0x0002
        /*0012*/ 	.short	0x0010
        /*0014*/ 	.byte	0x00, 0xf0, 0x11, 0x00


	//----- nvinfo : EIATTR_KPARAM_INFO
	.align		4
.L_2575:
        /*0018*/ 	.byte	0x04, 0x17
        /*001a*/ 	.short	(.L_2577 - .L_2576)
.L_2576:
        /*001c*/ 	.word	0x00000000
        /*0020*/ 	.short	0x0001
        /*0022*/ 	.short	0x0008
        /*0024*/ 	.byte	0x00, 0xf5, 0x21, 0x00


	//----- nvinfo : EIATTR_KPARAM_INFO
	.align		4
.L_2577:
        /*0028*/ 	.byte	0x04, 0x17
        /*002a*/ 	.short	(.L_2579 - .L_2578)
.L_2578:
        /*002c*/ 	.word	0x00000000
        /*0030*/ 	.short	0x0000
        /*0032*/ 	.short	0x0000
        /*0034*/ 	.byte	0x00, 0xf5, 0x21, 0x00


	//----- nvinfo : EIATTR_SPARSE_MMA_MASK
	.align		4
.L_2579:
        /*0038*/ 	.byte	0x03, 0x50
        /*003a*/ 	.short	0x0000


	//----- nvinfo : EIATTR_MAXREG_COUNT
	.align		4
        /*003c*/ 	.byte	0x03, 0x1b
        /*003e*/ 	.short	0x00ff


	//----- nvinfo : EIATTR_NUM_BARRIERS
	.align		4
        /*0040*/ 	.byte	0x02, 0x4c
        /*0042*/ 	.byte	0x01
	.zero		1


	//----- nvinfo : EIATTR_MERCURY_ISA_VERSION
	.align		4
        /*0044*/ 	.byte	0x03, 0x5f
        /*0046*/ 	.short	0x0101


	//----- nvinfo : EIATTR_COOP_GROUP_MASK_REGIDS
	.align		4
        /*0048*/ 	.byte	0x04, 0x29
        /*004a*/ 	.short	(.L_2581 - .L_2580)


	//   ....[0]....
.L_2580:
        /*004c*/ 	.word	0x0500000d


	//   ....[1]....
        /*0050*/ 	.word	0x0500000d


	//   ....[2]....
        /*0054*/ 	.word	0x0500000d


	//   ....[3]....
        /*0058*/ 	.word	0x0500000d


	//   ....[4]....
        /*005c*/ 	.word	0x0500000d


	//----- nvinfo : EIATTR_COOP_GROUP_INSTR_OFFSETS
	.align		4
.L_2581:
        /*0060*/ 	.byte	0x04, 0x28
        /*0062*/ 	.short	(.L_2583 - .L_2582)


	//   ....[0]....
.L_2582:
        /*0064*/ 	.word	0x00000160


	//   ....[1]....
        /*0068*/ 	.word	0x000001c0


	//   ....[2]....
        /*006c*/ 	.word	0x00000200


	//   ....[3]....
        /*0070*/ 	.word	0x00000220


	//   ....[4]....
        /*0074*/ 	.word	0x00000240


	//----- nvinfo : EIATTR_VRC_CTA_INIT_COUNT
	.align		4
.L_2583:
        /*0078*/ 	.byte	0x02, 0x4a
	.zero		1
	.zero		1


	//----- nvinfo : EIATTR_EXIT_INSTR_OFFSETS
	.align		4
        /*007c*/ 	.byte	0x04, 0x1c
        /*007e*/ 	.short	(.L_2585 - .L_2584)


	//   ....[0]....
.L_2584:
        /*0080*/ 	.word	0x00000280


	//   ....[1]....
        /*0084*/ 	.word	0x00000350


	//----- nvinfo : EIATTR_CRS_STACK_SIZE
	.align		4
.L_2585:
        /*0088*/ 	.byte	0x04, 0x1e
        /*008a*/ 	.short	(.L_2587 - .L_2586)
.L_2586:
        /*008c*/ 	.word	0x00000000


	//----- nvinfo : EIATTR_CBANK_PARAM_SIZE
	.align		4
.L_2587:
        /*0090*/ 	.byte	0x03, 0x19
        /*0092*/ 	.short	0x0014


	//----- nvinfo : EIATTR_PARAM_CBANK
	.align		4
        /*0094*/ 	.byte	0x04, 0x0a
        /*0096*/ 	.short	(.L_2589 - .L_2588)
	.align		4
.L_2588:
        /*0098*/ 	.word	index@(.nv.constant0._Z7reduce7IfLj16ELb0EEvPKT_PS0_j)
        /*009c*/ 	.short	0x0380
        /*009e*/ 	.short	0x0014


	//----- nvinfo : EIATTR_SW_WAR
	.align		4
.L_2589:
        /*00a0*/ 	.byte	0x04, 0x36
        /*00a2*/ 	.short	(.L_2591 - .L_2590)
.L_2590:
        /*00a4*/ 	.word	0x00000008
.L_2591:


//--------------------- .nv.info._Z7reduce7IfLj32ELb0EEvPKT_PS0_j --------------------------
	.section	.nv.info._Z7reduce7IfLj32ELb0EEvPKT_PS0_j,"",@"SHT_CUDA_INFO"
	.sectionflags	@""
	.align	4


	//----- nvinfo : EIATTR_CUDA_API_VERSION
	.align		4
        /*0000*/ 	.byte	0x04, 0x37
        /*0002*/ 	.short	(.L_2593 - .L_2592)
.L_2592:
        /*0004*/ 	.word	0x00000082


	//----- nvinfo : EIATTR_KPARAM_INFO
	.align		4
.L_2593:
        /*0008*/ 	.byte	0x04, 0x17
        /*000a*/ 	.short	(.L_2595 - .L_2594)
.L_2594:
        /*000c*/ 	.word	0x00000000
        /*0010*/ 	.short	0x0002
        /*0012*/ 	.short	0x0010
        /*0014*/ 	.byte	0x00, 0xf0, 0x11, 0x00


	//----- nvinfo : EIATTR_KPARAM_INFO
	.align		4
.L_2595:
        /*0018*/ 	.byte	0x04, 0x17
        /*001a*/ 	.short	(.L_2597 - .L_2596)
.L_2596:
        /*001c*/ 	.word	0x00000000
        /*0020*/ 	.short	0x0001
        /*0022*/ 	.short	0x0008
        /*0024*/ 	.byte	0x00, 0xf5, 0x21, 0x00


	//----- nvinfo : EIATTR_KPARAM_INFO
	.align		4
.L_2597:
        /*0028*/ 	.byte	0x04, 0x17
        /*002a*/ 	.short	(.L_2599 - .L_2598)
.L_2598:
        /*002c*/ 	.word	0x00000000
        /*0030*/ 	.short	0x0000
        /*0032*/ 	.short	0x0000
        /*0034*/ 	.byte	0x00, 0xf5, 0x21, 0x00


	//----- nvinfo : EIATTR_SPARSE_MMA_MASK
	.align		4
.L_2599:
        /*0038*/ 	.byte	0x03, 0x50
        /*003a*/ 	.short	0x0000


	//----- nvinfo : EIATTR_MAXREG_COUNT
	.align		4
        /*003c*/ 	.byte	0x03, 0x1b
        /*003e*/ 	.short	0x00ff


	//----- nvinfo : EIATTR_NUM_BARRIERS
	.align		4
        /*0040*/ 	.byte	0x02, 0x4c
        /*0042*/ 	.byte	0x01
	.zero		1


	//----- nvinfo : EIATTR_MERCURY_ISA_VERSION
	.align		4
        /*0044*/ 	.byte	0x03, 0x5f
        /*0046*/ 	.short	0x0101


	//----- nvinfo : EIATTR_COOP_GROUP_MASK_REGIDS
	.align		4
        /*0048*/ 	.byte	0x04, 0x29
        /*004a*/ 	.short	(.L_2601 - .L_2600)


	//   ....[0]....
.L_2600:
        /*004c*/ 	.word	0xffffffff


	//   ....[1]....
        /*0050*/ 	.word	0xffffffff


	//   ....[2]....
        /*0054*/ 	.word	0xffffffff


	//   ....[3]....
        /*0058*/ 	.word	0xffffffff


	//   ....[4]....
        /*005c*/ 	.word	0xffffffff


	//----- nvinfo : EIATTR_COOP_GROUP_INSTR_OFFSETS
	.align		4
.L_2601:
        /*0060*/ 	.byte	0x04, 0x28
        /*0062*/ 	.short	(.L_2603 - .L_2602)


	//   ....[0]....
.L_2602:
        /*0064*/ 	.word	0x00000150


	//   ....[1]....
        /*0068*/ 	.word	0x000001b0


	//   ....[2]....
        /*006c*/ 	.word	0x000001f0


	//   ....[3]....
        /*0070*/ 	.word	0x00000210


	//   ....[4]....
        /*0074*/ 	.word	0x00000230


	//----- nvinfo : EIATTR_VRC_CTA_INIT_COUNT
	.align		4
.L_2603:
        /*0078*/ 	.byte	0x02, 0x4a
	.zero		1
	.zero		1


	//----- nvinfo : EIATTR_EXIT_INSTR_OFFSETS
	.align		4
        /*007c*/ 	.byte	0x04, 0x1c
        /*007e*/ 	.short	(.L_2605 - .L_2604)


	//   ....[0]....
.L_2604:
        /*0080*/ 	.word	0x00000270


	//   ....[1]....
        /*0084*/ 	.word	0x00000340


	//----- nvinfo : EIATTR_CRS_STACK_SIZE
	.align		4
.L_2605:
        /*0088*/ 	.byte	0x04, 0x1e
        /*008a*/ 	.short	(.L_2607 - .L_2606)
.L_2606:
        /*008c*/ 	.word	0x00000000


	//----- nvinfo : EIATTR_CBANK_PARAM_SIZE
	.align		4
.L_2607:
        /*0090*/ 	.byte	0x03, 0x19
        /*0092*/ 	.short	0x0014


	//----- nvinfo : EIATTR_PARAM_CBANK
	.align		4
        /*0094*/ 	.byte	0x04, 0x0a
        /*0096*/ 	.short	(.L_2609 - .L_2608)
	.align		4
.L_2608:
        /*0098*/ 	.word	index@(.nv.constant0._Z7reduce7IfLj32ELb0EEvPKT_PS0_j)
        /*009c*/ 	.short	0x0380
        /*009e*/ 	.short	0x0014


	//----- nvinfo : EIATTR_SW_WAR
	.align		4
.L_2609:
        /*00a0*/ 	.byte	0x04, 0x36
        /*00a2*/ 	.short	(.L_2611 - .L_2610)
.L_2610:
        /*00a4*/ 	.word	0x00000008
.L_2611:


//--------------------- .nv.info._Z7reduce7IfLj64ELb0EEvPKT_PS0_j --------------------------
	.section	.nv.info._Z7reduce7IfLj64ELb0EEvPKT_PS0_j,"",@"SHT_CUDA_INFO"
	.sectionflags	@""
	.align	4


	//----- nvinfo : EIATTR_CUDA_API_VERSION
	.align		4
        /*0000*/ 	.byte	0x04, 0x37
        /*0002*/ 	.short	(.L_2613 - .L_2612)
.L_2612:
        /*0004*/ 	.word	0x00000082


	//----- nvinfo : EIATTR_KPARAM_INFO
	.align		4
.L_2613:
        /*0008*/ 	.byte	0x04, 0x17
        /*000a*/ 	.short	(.L_2615 - .L_2614)
.L_2614:
        /*000c*/ 	.word	0x00000000
        /*0010*/ 	.short	0x0002
        /*0012*/ 	.short	0x0010
        /*0014*/ 	.byte	0x00, 0xf0, 0x11, 0x00


	//----- nvinfo : EIATTR_KPARAM_INFO
	.align		4
.L_2615:
        /*0018*/ 	.byte	0x04, 0x17
        /*001a*/ 	.short	(.L_2617 - .L_2616)
.L_2616:
        /*001c*/ 	.word	0x00000000
        /*0020*/ 	.short	0x0001
        /*0022*/ 	.short	0x0008
        /*0024*/ 	.byte	0x00, 0xf5, 0x21, 0x00


	//----- nvinfo : EIATTR_KPARAM_INFO
	.align		4
.L_2617:
        /*0028*/ 	.byte	0x04, 0x17
        /*002a*/ 	.short	(.L_2619 - .L_2618)
.L_2618:
        /*002c*/ 	.word	0x00000000
        /*0030*/ 	.short	0x0000
        /*0032*/ 	.short	0x0000
        /*0034*/ 	.byte	0x00, 0xf5, 0x21, 0x00


	//----- nvinfo : EIATTR_SPARSE_MMA_MASK
	.align		4
.L_2619:
        /*0038*/ 	.byte	0x03, 0x50
        /*003a*/ 	.short	0x0000


	//----- nvinfo : EIATTR_MAXREG_COUNT
	.align		4
        /*003c*/ 	.byte	0x03, 0x1b
        /*003e*/ 	.short	0x00ff


	//----- nvinfo : EIATTR_NUM_BARRIERS
	.align		4
        /*0040*/ 	.byte	0x02, 0x4c
        /*0042*/ 	.byte	0x01
	.zero		1


	//----- nvinfo : EIATTR_MERCURY_ISA_VERSION
	.align		4
        /*0044*/ 	.byte	0x03, 0x5f
        /*0046*/ 	.short	0x0101


	//----- nvinfo : EIATTR_COOP_GROUP_MASK_REGIDS
	.align		4
        /*0048*/ 	.byte	0x04, 0x29
        /*004a*/ 	.short	(.L_2621 - .L_2620)


	//   ....[0]....
.L_2620:
        /*004c*/ 	.word	0xffffffff


	//   ....[1]....
        /*0050*/ 	.word	0xffffffff


	//   ....[2]....
        /*0054*/ 	.word	0xffffffff


	//   ....[3]....
        /*0058*/ 	.word	0xffffffff


	//   ....[4]....
        /*005c*/ 	.word	0xffffffff


	//   ....[5]....
        /*0060*/ 	.word	0xffffffff


	//   ....[6]....
        /*0064*/ 	.word	0x05000002


	//   ....[7]....
        /*0068*/ 	.word	0x05000002


	//   ....[8]....
        /*006c*/ 	.word	0x05000002


	//   ....[9]....
        /*0070*/ 	.word	0x05000002


	//   ....[10]....
        /*0074*/ 	.word	0x05000002


	//----- nvinfo : EIATTR_COOP_GROUP_INSTR_OFFSETS
	.align		4
.L_2621:
        /*0078*/ 	.byte	0x04, 0x28
        /*007a*/ 	.short	(.L_2623 - .L_2622)


	//   ....[0]....
.L_2622:
        /*007c*/ 	.word	0x00000140


	//   ....[1]....
        /*0080*/ 	.word	0x000001b0


	//   ....[2]....
        /*0084*/ 	.word	0x000001f0


	//   ....[3]....
        /*0088*/ 	.word	0x00000210


	//   ....[4]....
        /*008c*/ 	.word	0x00000220


	//   ....[5]....
        /*0090*/ 	.word	0x00000240


	//   ....[6]....
        /*0094*/ 	.word	0x000002f0


	//   ....[7]....
        /*0098*/ 	.word	0x00000310


	//   ....[8]....
        /*009c*/ 	.word	0x00000330


	//   ....[9]....
        /*00a0*/ 	.word	0x00000350


	//   ....[10]....
        /*00a4*/ 	.word	0x00000370


	//----- nvinfo : EIATTR_VRC_CTA_INIT_COUNT
	.align		4
.L_2623:
        /*00a8*/ 	.byte	0x02, 0x4a
	.zero		1
	.zero		1


	//----- nvinfo : EIATTR_EXIT_INSTR_OFFSETS
	.align		4
        /*00ac*/ 	.byte	0x04, 0x1c
        /*00ae*/ 	.short	(.L_2625 - .L_2624)


	//   ....[0]....
.L_2624:
        /*00b0*/ 	.word	0x00000280


	//   ....[1]....
        /*00b4*/ 	.word	0x00000380


	//   ....[2]....
        /*00b8*/ 	.word	0x000003d0


	//----- nvinfo : EIATTR_CRS_STACK_SIZE
	.align		4
.L_2625:
        /*00bc*/ 	.byte	0x04, 0x1e
        /*00be*/ 	.short	(.L_2627 - .L_2626)
.L_2626:
        /*00c0*/ 	.word	0x00000000


	//----- nvinfo : EIATTR_CBANK_PARAM_SIZE
	.align		4
.L_2627:
        /*00c4*/ 	.byte	0x03, 0x19
        /*00c6*/ 	.short	0x0014


	//----- nvinfo : EIATTR_PARAM_CBANK
	.align		4
        /*00c8*/ 	.byte	0x04, 0x0a
        /*00ca*/ 	.short	(.L_2629 - .L_2628)
	.align		4
.L_2628:
        /*00cc*/ 	.word	index@(.nv.constant0._Z7reduce7IfLj64ELb0EEvPKT_PS0_j)
        /*00d0*/ 	.short	0x0380
        /*00d2*/ 	.short	0x0014


	//----- nvinfo : EIATTR_SW_WAR
	.align		4
.L_2629:
        /*00d4*/ 	.byte	0x04, 0x36
        /*00d6*/ 	.short	(.L_2631 - .L_2630)
.L_2630:
        /*00d8*/ 	.word	0x00000008
.L_2631:


//--------------------- .nv.info._Z7reduce7IfLj128ELb0EEvPKT_PS0_j --------------------------
	.section	.nv.info._Z7reduce7IfLj128ELb0EEvPKT_PS0_j,"",@"SHT_CUDA_INFO"
	.sectionflags	@""
	.align	4


	//----- nvinfo : EIATTR_CUDA_API_VERSION
	.align		4
        /*0000*/ 	.byte	0x04, 0x37
        /*0002*/ 	.short	(.L_2633 - .L_2632)
.L_2632:
        /*0004*/ 	.word	0x00000082


	//----- nvinfo : EIATTR_KPARAM_INFO
	.align		4
.L_2633:
        /*0008*/ 	.byte	0x04, 0x17
        /*000a*/ 	.short	(.L_2635 - .L_2634)
.L_2634:
        /*000c*/ 	.word	0x00000000
        /*0010*/ 	.short	0x0002
        /*0012*/ 	.short	0x0010
        /*0014*/ 	.byte	0x00, 0xf0, 0x11, 0x00


	//----- nvinfo : EIATTR_KPARAM_INFO
	.align		4
.L_2635:
        /*0018*/ 	.byte	0x04, 0x17
        /*001a*/ 	.short	(.L_2637 - .L_2636)
.L_2636:
        /*001c*/ 	.word	0x00000000
        /*0020*/ 	.short	0x0001
        /*0022*/ 	.short	0x0008
        /*0024*/ 	.byte	0x00, 0xf5, 0x21, 0x00


	//----- nvinfo : EIATTR_KPARAM_INFO
	.align		4
.L_2637:
        /*0028*/ 	.byte	0x04, 0x17
        /*002a*/ 	.short	(.L_2639 - .L_2638)
.L_2638:
        /*002c*/ 	.word	0x00000000
        /*0030*/ 	.short	0x0000
        /*0032*/ 	.short	0x0000
        /*0034*/ 	.byte	0x00, 0xf5, 0x21, 0x00


	//----- nvinfo : EIATTR_SPARSE_MMA_MASK
	.align		4
.L_2639:
        /*0038*/ 	.byte	0x03, 0x50
        /*003a*/ 	.short	0x0000


	//----- nvinfo : EIATTR_MAXREG_COUNT
	.align		4
        /*003c*/ 	.byte	0x03, 0x1b
        /*003e*/ 	.short	0x00ff


	//----- nvinfo : EIATTR_NUM_BARRIERS
	.align		4
        /*0040*/ 	.byte	0x02, 0x4c
        /*0042*/ 	.byte	0x01
	.zero		1


	//----- nvinfo : EIATTR_MERCURY_ISA_VERSION
	.align		4
        /*0044*/ 	.byte	0x03, 0x5f
        /*0046*/ 	.short	0x0101


	//----- nvinfo : EIATTR_COOP_GROUP_MASK_REGIDS
	.align		4
        /*0048*/ 	.byte	0x04, 0x29
        /*004a*/ 	.short	(.L_2641 - .L_2640)


	//   ....[0]....
.L_2640:
        /*004c*/ 	.word	0xffffffff


	//   ....[1]....
        /*0050*/ 	.word	0xffffffff


	//   ....[2]....
        /*0054*/ 	.word	0xffffffff


	//   ....[3]....
        /*0058*/ 	.word	0xffffffff


	//   ....[4]....
        /*005c*/ 	.word	0xffffffff


	//   ....[5]....
        /*0060*/ 	.word	0xffffffff


	//   ....[6]....
        /*0064*/ 	.word	0x05000002


	//   ....[7]....
        /*0068*/ 	.word	0x05000002


	//   ....[8]....
        /*006c*/ 	.word	0x05000002


	//   ....[9]....
        /*0070*/ 	.word	0x05000002


	//   ....[10]....
        /*0074*/ 	.word	0x05000002


	//----- nvinfo : EIATTR_COOP_GROUP_INSTR_OFFSETS
	.align		4
.L_2641:
        /*0078*/ 	.byte	0x04, 0x28
        /*007a*/ 	.short	(.L_2643 - .L_2642)


	//   ....[0]....
.L_2642:
        /*007c*/ 	.word	0x00000140


	//   ....[1]....
        /*0080*/ 	.word	0x000001b0


	//   ....[2]....
        /*0084*/ 	.word	0x000001f0


	//   ....[3]....
        /*0088*/ 	.word	0x00000210


	//   ....[4]....
        /*008c*/ 	.word	0x00000220


	//   ....[5]....
        /*0090*/ 	.word	0x00000240


	//   ....[6]....
        /*0094*/ 	.word	0x000002f0


	//   ....[7]....
        /*0098*/ 	.word	0x00000310


	//   ....[8]....
        /*009c*/ 	.word	0x00000330


	//   ....[9]....
        /*00a0*/ 	.word	0x00000350


	//   ....[10]....
        /*00a4*/ 	.word	0x00000370


	//----- nvinfo : EIATTR_VRC_CTA_INIT_COUNT
	.align		4
.L_2643:
        /*00a8*/ 	.byte	0x02, 0x4a
	.zero		1
	.zero		1


	//----- nvinfo : EIATTR_EXIT_INSTR_OFFSETS
	.align		4
        /*00ac*/ 	.byte	0x04, 0x1c
        /*00ae*/ 	.short	(.L_2645 - .L_2644)


	//   ....[0]....
.L_2644:
        /*00b0*/ 	.word	0x00000280


	//   ....[1]....
        /*00b4*/ 	.word	0x00000380


	//   ....[2]....
        /*00b8*/ 	.word	0x000003d0


	//----- nvinfo : EIATTR_CRS_STACK_SIZE
	.align		4
.L_2645:
        /*00bc*/ 	.byte	0x04, 0x1e
        /*00be*/ 	.short	(.L_2647 - .L_2646)
.L_2646:
        /*00c0*/ 	.word	0x00000000


	//----- nvinfo : EIATTR_CBANK_PARAM_SIZE
	.align		4
.L_2647:
        /*00c4*/ 	.byte	0x03, 0x19
        /*00c6*/ 	.short	0x0014


	//----- nvinfo : EIATTR_PARAM_CBANK
	.align		4
        /*00c8*/ 	.byte	0x04, 0x0a
        /*00ca*/ 	.short	(.L_2649 - .L_2648)
	.align		4
.L_2648:
        /*00cc*/ 	.word	index@(.nv.constant0._Z7reduce7IfLj128ELb0EEvPKT_PS0_j)
        /*00d0*/ 	.short	0x0380
        /*00d2*/ 	.short	0x0014


	//----- nvinfo : EIATTR_SW_WAR
	.align		4
.L_2649:
        /*00d4*/ 	.byte	0x04, 0x36
        /*00d6*/ 	.short	(.L_2651 - .L_2650)
.L_2650:
        /*00d8*/ 	.word	0x00000008
.L_2651:


//--------------------- .nv.info._Z7reduce7IfLj256ELb0EEvPKT_PS0_j --------------------------
	.section	.nv.info._Z7reduce7IfLj256ELb0EEvPKT_PS0_j,"",@"SHT_CUDA_INFO"
	.sectionflags	@""
	.align	4


	//----- nvinfo : EIATTR_CUDA_API_VERSION
	.align		4
        /*0000*/ 	.byte	0x04, 0x37
        /*0002*/ 	.short	(.L_2653 - .L_2652)
.L_2652:
        /*0004*/ 	.word	0x00000082


	//----- nvinfo : EIATTR_KPARAM_INFO
	.align		4
.L_2653:
        /*0008*/ 	.byte	0x04, 0x17
        /*000a*/ 	.short	(.L_2655 - .L_2654)
.L_2654:
        /*000c*/ 	.word	0x00000000
        /*0010*/ 	.short	0x0002
        /*0012*/ 	.short	0x0010
        /*0014*/ 	.byte	0x00, 0xf0, 0x11, 0x00


	//----- nvinfo : EIATTR_KPARAM_INFO
	.align		4
.L_2655:
        /*0018*/ 	.byte	0x04, 0x17
        /*001a*/ 	.short	(.L_2657 - .L_2656)
.L_2656:
        /*001c*/ 	.word	0x00000000
        /*0020*/ 	.short	0x0001
        /*0022*/ 	.short	0x0008
        /*0024*/ 	.byte	0x00, 0xf5, 0x21, 0x00


	//----- nvinfo : EIATTR_KPARAM_INFO
	.align		4
.L_2657:
        /*0028*/ 	.byte	0x04, 0x17
        /*002a*/ 	.short	(.L_2659 - .L_2658)
.L_2658:
        /*002c*/ 	.word	0x00000000
        /*0030*/ 	.short	0x0000
        /*0032*/ 	.short	0x0000
        /*0034*/ 	.byte	0x00, 0xf5, 0x21, 0x00


	//----- nvinfo : EIATTR_SPARSE_MMA_MASK
	.align		4
.L_2659:
        /*0038*/ 	.byte	0x03, 0x50
        /*003a*/ 	.short	0x0000


	//----- nvinfo : EIATTR_MAXREG_COUNT
	.align		4
        /*003c*/ 	.byte	0x03, 0x1b
        /*003e*/ 	.short	0x00ff


	//----- nvinfo : EIATTR_NUM_BARRIERS
	.align		4
        /*0040*/ 	.byte	0x02, 0x4c
        /*0042*/ 	.byte	0x01
	.zero		1


	//----- nvinfo : EIATTR_MERCURY_ISA_VERSION
	.align		4
        /*0044*/ 	.byte	0x03, 0x5f
        /*0046*/ 	.short	0x0101


	//----- nvinfo : EIATTR_COOP_GROUP_MASK_REGIDS
	.align		4
        /*0048*/ 	.byte	0x04, 0x29
        /*004a*/ 	.short	(.L_2661 - .L_2660)


	//   ....[0]....
.L_2660:
        /*004c*/ 	.word	0xffffffff


	//   ....[1]....
        /*0050*/ 	.word	0xffffffff


	//   ....[2]....
        /*0054*/ 	.word	0xffffffff


	//   ....[3]....
        /*0058*/ 	.word	0xffffffff


	//   ....[4]....
        /*005c*/ 	.word	0xffffffff


	//   ....[5]....
        /*0060*/ 	.word	0xffffffff


	//   ....[6]....
        /*0064*/ 	.word	0x05000002


	//   ....[7]....
        /*0068*/ 	.word	0x05000002


	//   ....[8]....
        /*006c*/ 	.word	0x05000002


	//   ....[9]....
        /*0070*/ 	.word	0x05000002


	//   ....[10]....
        /*0074*/ 	.word	0x05000002


	//----- nvinfo : EIATTR_COOP_GROUP_INSTR_OFFSETS
	.align		4
.L_2661:
        /*0078*/ 	.byte	0x04, 0x28
        /*007a*/ 	.short	(.L_2663 - .L_2662)


	//   ....[0]....
.L_2662:
        /*007c*/ 	.word	0x00000140


	//   ....[1]....
        /*0080*/ 	.word	0x000001b0


	//   ....[2]....
        /*0084*/ 	.word	0x000001f0


	//   ....[3]....
        /*0088*/ 	.word	0x00000210


	//   ....[4]....
        /*008c*/ 	.word	0x00000220


	//   ....[5]....
        /*0090*/ 	.word	0x00000240


	//   ....[6]....
        /*0094*/ 	.word	0x000002f0


	//   ....[7]....
        /*0098*/ 	.word	0x00000310


	//   ....[8]....
        /*009c*/ 	.word	0x00000330


	//   ....[9]....
        /*00a0*/ 	.word	0x00000350


	//   ....[10]....
        /*00a4*/ 	.word	0x00000370


	//----- nvinfo : EIATTR_VRC_CTA_INIT_COUNT
	.align		4
.L_2663:
        /*00a8*/ 	.byte	0x02, 0x4a
	.zero		1
	.zero		1


	//----- nvinfo : EIATTR_EXIT_INSTR_OFFSETS
	.align		4
        /*00ac*/ 	.byte	0x04, 0x1c
        /*00ae*/ 	.short	(.L_2665 - .L_2664)


	//   ....[0]....
.L_2664:
        /*00b0*/ 	.word	0x00000280


	//   ....[1]....
        /*00b4*/ 	.word	0x00000380


	//   ....[2]....
        /*00b8*/ 	.word	0x000003d0


	//----- nvinfo : EIATTR_CRS_STACK_SIZE
	.align		4
.L_2665:
        /*00bc*/ 	.byte	0x04, 0x1e
        /*00be*/ 	.short	(.L_2667 - .L_2666)
.L_2666:
        /*00c0*/ 	.word	0x00000000


	//----- nvinfo : EIATTR_CBANK_PARAM_SIZE
	.align		4
.L_2667:
        /*00c4*/ 	.byte	0x03, 0x19
        /*00c6*/ 	.short	0x0014


	//----- nvinfo : EIATTR_PARAM_CBANK
	.align		4
        /*00c8*/ 	.byte	0x04, 0x0a
        /*00ca*/ 	.short	(.L_2669 - .L_2668)
	.align		4
.L_2668:
        /*00cc*/ 	.word	index@(.nv.constant0._Z7reduce7IfLj256ELb0EEvPKT_PS0_j)
        /*00d0*/ 	.short	0x0380
        /*00d2*/ 	.short	0x0014


	//----- nvinfo : EIATTR_SW_WAR
	.align		4
.L_2669:
        /*00d4*/ 	.byte	0x04, 0x36
        /*00d6*/ 	.short	(.L_2671 - .L_2670)
.L_2670:
        /*00d8*/ 	.word	0x00000008
.L_2671:


//--------------------- .nv.info._Z7reduce7IfLj512ELb0EEvPKT_PS0_j --------------------------
	.section	.nv.info._Z7reduce7IfLj512ELb0EEvPKT_PS0_j,"",@"SHT_CUDA_INFO"
	.sectionflags	@""
	.align	4


	//----- nvinfo : EIATTR_CUDA_API_VERSION
	.align		4
        /*0000*/ 	.byte	0x04, 0x37
        /*0002*/ 	.short	(.L_2673 - .L_2672)
.L_2672:
        /*0004*/ 	.word	0x00000082


	//----- nvinfo : EIATTR_KPARAM_INFO
	.align		4
.L_2673:
        /*0008*/ 	.byte	0x04, 0x17
        /*000a*/ 	.short	(.L_2675 - .L_2674)
.L_2674:
        /*000c*/ 	.word	0x00000000
        /*0010*/ 	.short	0x0002
        /*0012*/ 	.short	0x0010
        /*0014*/ 	.byte	0x00, 0xf0, 0x11, 0x00


	//----- nvinfo : EIATTR_KPARAM_INFO
	.align		4
.L_2675:
        /*0018*/ 	.byte	0x04, 0x17
        /*001a*/ 	.short	(.L_2677 - .L_2676)
.L_2676:
        /*001c*/ 	.word	0x00000000
        /*0020*/ 	.short	0x0001
        /*0022*/ 	.short	0x0008
        /*0024*/ 	.byte	0x00, 0xf5, 0x21, 0x00


	//----- nvinfo : EIATTR_KPARAM_INFO
	.align		4
.L_2677:
        /*0028*/ 	.byte	0x04, 0x17
        /*002a*/ 	.short	(.L_2679 - .L_2678)
.L_2678:
        /*002c*/ 	.word	0x00000000
        /*0030*/ 	.short	0x0000
        /*0032*/ 	.short	0x0000
        /*0034*/ 	.byte	0x00, 0xf5, 0x21, 0x00


	//----- nvinfo : EIATTR_SPARSE_MMA_MASK
	.align		4
.L_2679:
        /*0038*/ 	.byte	0x03, 0x50
        /*003a*/ 	.short	0x0000


	//----- nvinfo : EIATTR_MAXREG_COUNT
	.align		4
        /*003c*/ 	.byte	0x03, 0x1b
        /*003e*/ 	.short	0x00ff


	//----- nvinfo : EIATTR_NUM_BARRIERS
	.align		4
        /*0040*/ 	.byte	0x02, 0x4c
        /*0042*/ 	.byte	0x01
	.zero		1


	//----- nvinfo : EIATTR_MERCURY_ISA_VERSION
	.align		4
        /*0044*/ 	.byte	0x03, 0x5f
        /*0046*/ 	.short	0x0101


	//----- nvinfo : EIATTR_COOP_GROUP_MASK_REGIDS
	.align		4
        /*0048*/ 	.byte	0x04, 0x29
        /*004a*/ 	.short	(.L_2681 - .L_2680)


	//   ....[0]....
.L_2680:
        /*004c*/ 	.word	0xffffffff


	//   ....[1]....
        /*0050*/ 	.word	0xffffffff


	//   ....[2]....
        /*0054*/ 	.word	0xffffffff


	//   ....[3]....
        /*0058*/ 	.word	0xffffffff


	//   ....[4]....
        /*005c*/ 	.word	0xffffffff


	//   ....[5]....
        /*0060*/ 	.word	0xffffffff


	//   ....[6]....
        /*0064*/ 	.word	0x05000002


	//   ....[7]....
        /*0068*/ 	.word	0x05000002


	//   ....[8]....
        /*006c*/ 	.word	0x05000002


	//   ....[9]....
        /*0070*/ 	.word	0x05000002


	//   ....[10]....
        /*0074*/ 	.word	0x05000002


	//----- nvinfo : EIATTR_COOP_GROUP_INSTR_OFFSETS
	.align		4
.L_2681:
        /*0078*/ 	.byte	0x04, 0x28
        /*007a*/ 	.short	(.L_2683 - .L_2682)


	//   ....[0]....
.L_2682:
        /*007c*/ 	.word	0x00000140


	//   ....[1]....
        /*0080*/ 	.word	0x000001b0


	//   ....[2]....
        /*0084*/ 	.word	0x000001f0


	//   ....[3]....
        /*0088*/ 	.word	0x00000210


	//   ....[4]....
        /*008c*/ 	.word	0x00000220


	//   ....[5]....
        /*0090*/ 	.word	0x00000240


	//   ....[6]....
        /*0094*/ 	.word	0x000002f0


	//   ....[7]....
        /*0098*/ 	.word	0x00000310


	//   ....[8]....
        /*009c*/ 	.word	0x00000330


	//   ....[9]....
        /*00a0*/ 	.word	0x00000350


	//   ....[10]....
        /*00a4*/ 	.word	0x00000370


	//----- nvinfo : EIATTR_VRC_CTA_INIT_COUNT
	.align		4
.L_2683:
        /*00a8*/ 	.byte	0x02, 0x4a
	.zero		1
	.zero		1


	//----- nvinfo : EIATTR_EXIT_INSTR_OFFSETS
	.align		4
        /*00ac*/ 	.byte	0x04, 0x1c
        /*00ae*/ 	.short	(.L_2685 - .L_2684)


	//   ....[0]....
.L_2684:
        /*00b0*/ 	.word	0x00000280


	//   ....[1]....
        /*00b4*/ 	.word	0x00000380


	//   ....[2]....
        /*00b8*/ 	.word	0x000003d0


	//----- nvinfo : EIATTR_CRS_STACK_SIZE
	.align		4
.L_2685:
        /*00bc*/ 	.byte	0x04, 0x1e
        /*00be*/ 	.short	(.L_2687 - .L_2686)
.L_2686:
        /*00c0*/ 	.word	0x00000000


	//----- nvinfo : EIATTR_CBANK_PARAM_SIZE
	.align		4
.L_2687:
        /*00c4*/ 	.byte	0x03, 0x19
        /*00c6*/ 	.short	0x0014


	//----- nvinfo : EIATTR_PARAM_CBANK
	.align		4
        /*00c8*/ 	.byte	0x04, 0x0a
        /*00ca*/ 	.short	(.L_2689 - .L_2688)
	.align		4
.L_2688:
        /*00cc*/ 	.word	index@(.nv.constant0._Z7reduce7IfLj512ELb0EEvPKT_PS0_j)
        /*00d0*/ 	.short	0x0380
        /*00d2*/ 	.short	0x0014


	//----- nvinfo : EIATTR_SW_WAR
	.align		4
.L_2689:
        /*00d4*/ 	.byte	0x04, 0x36
        /*00d6*/ 	.short	(.L_2691 - .L_2690)
.L_2690:
        /*00d8*/ 	.word	0x00000008
.L_2691:


//--------------------- .nv.info._Z7reduce7IfLj1ELb1EEvPKT_PS0_j --------------------------
	.section	.nv.info._Z7reduce7IfLj1ELb1EEvPKT_PS0_j,"",@"SHT_CUDA_INFO"
	.sectionflags	@""
	.align	4


	//----- nvinfo : EIATTR_CUDA_API_VERSION
	.align		4
        /*0000*/ 	.byte	0x04, 0x37
        /*0002*/ 	.short	(.L_2693 - .L_2692)
.L_2692:
        /*0004*/ 	.word	0x00000082


	//----- nvinfo : EIATTR_KPARAM_INFO
	.align		4
.L_2693:
        /*0008*/ 	.byte	0x04, 0x17
        /*000a*/ 	.short	(.L_2695 - .L_2694)
.L_2694:
        /*000c*/ 	.word	0x00000000
        /*0010*/ 	.short	0x0002
        /*0012*/ 	.short	0x0010
        /*0014*/ 	.byte	0x00, 0xf0, 0x11, 0x00


	//----- nvinfo : EIATTR_KPARAM_INFO
	.align		4
.L_2695:
        /*0018*/ 	.byte	0x04, 0x17
        /*001a*/ 	.short	(.L_2697 - .L_2696)
.L_2696:
        /*001c*/ 	.word	0x00000000
        /*0020*/ 	.short	0x0001
        /*0022*/ 	.short	0x0008
        /*0024*/ 	.byte	0x00, 0xf5, 0x21, 0x00


	//----- nvinfo : EIATTR_KPARAM_INFO
	.align		4
.L_2697:
        /*0028*/ 	.byte	0x04, 0x17
        /*002a*/ 	.short	(.L_2699 - .L_2698)
.L_2698:
        /*002c*/ 	.word	0x00000000
        /*0030*/ 	.short	0x0000
        /*0032*/ 	.short	0x0000
        /*0034*/ 	.byte	0x00, 0xf5, 0x21, 0x00


	//----- nvinfo : EIATTR_SPARSE_MMA_MASK
	.align		4
.L_2699:
        /*0038*/ 	.byte	0x03, 0x50
        /*003a*/ 	.short	0x0000


	//----- nvinfo : EIATTR_MAXREG_COUNT
	.align		4
        /*003c*/ 	.byte	0x03, 0x1b
        /*003e*/ 	.short	0x00ff


	//----- nvinfo : EIATTR_NUM_BARRIERS
	.align		4
        /*0040*/ 	.byte	0x02, 0x4c
        /*0042*/ 	.byte	0x01
	.zero		1


	//----- nvinfo : EIATTR_MERCURY_ISA_VERSION
	.align		4
        /*0044*/ 	.byte	0x03, 0x5f
        /*0046*/ 	.short	0x0101


	//----- nvinfo : EIATTR_COOP_GROUP_MASK_REGIDS
	.align		4
        /*0048*/ 	.byte	0x04, 0x29
        /*004a*/ 	.short	(.L_2701 - .L_2700)


	//   ....[0]....
.L_2700:
        /*004c*/ 	.word	0x0500000f


	//   ....[1]....
        /*0050*/ 	.word	0x0500000f


	//   ....[2]....
        /*0054*/ 	.word	0x0500000f


	//   ....[3]....
        /*0058*/ 	.word	0x0500000f


	//   ....[4]....
        /*005c*/ 	.word	0x0500000f


	//----- nvinfo : EIATTR_COOP_GROUP_INSTR_OFFSETS
	.align		4
.L_2701:
        /*0060*/ 	.byte	0x04, 0x28
        /*0062*/ 	.short	(.L_2703 - .L_2702)


	//   ....[0]....
.L_2702:
        /*0064*/ 	.word	0x000001b0


	//   ....[1]....
        /*0068*/ 	.word	0x00000210


	//   ....[2]....
        /*006c*/ 	.word	0x00000250


	//   ....[3]....
        /*0070*/ 	.word	0x00000270


	//   ....[4]....
        /*0074*/ 	.word	0x00000290


	//----- nvinfo : EIATTR_VRC_CTA_INIT_COUNT
	.align		4
.L_2703:
        /*0078*/ 	.byte	0x02, 0x4a
	.zero		1
	.zero		1


	//----- nvinfo : EIATTR_EXIT_INSTR_OFFSETS
	.align		4
        /*007c*/ 	.byte	0x04, 0x1c
        /*007e*/ 	.short	(.L_2705 - .L_2704)


	//   ....[0]....
.L_2704:
        /*0080*/ 	.word	0x000002d0


	//   ....[1]....
        /*0084*/ 	.word	0x000003a0


	//----- nvinfo : EIATTR_CRS_STACK_SIZE
	.align		4
.L_2705:
        /*0088*/ 	.byte	0x04, 0x1e
        /*008a*/ 	.short	(.L_2707 - .L_2706)
.L_2706:
        /*008c*/ 	.word	0x00000000


	//----- nvinfo : EIATTR_CBANK_PARAM_SIZE
	.align		4
.L_2707:
        /*0090*/ 	.byte	0x03, 0x19
        /*0092*/ 	.short	0x0014


	//----- nvinfo : EIATTR_PARAM_CBANK
	.align		4
        /*0094*/ 	.byte	0x04, 0x0a
        /*0096*/ 	.short	(.L_2709 - .L_2708)
	.align		4
.L_2708:
        /*0098*/ 	.word	index@(.nv.constant0._Z7reduce7IfLj1ELb1EEvPKT_PS0_j)
        /*009c*/ 	.short	0x0380
        /*009e*/ 	.short	0x0014


	//----- nvinfo : EIATTR_SW_WAR
	.align		4
.L_2709:
        /*00a0*/ 	.byte	0x04, 0x36
        /*00a2*/ 	.short	(.L_2711 - .L_2710)
.L_2710:
        /*00a4*/ 	.word	0x00000008
.L_2711:


//--------------------- .nv.info._Z7reduce7IfLj2ELb1EEvPKT_PS0_j --------------------------
	.section	.nv.info._Z7reduce7IfLj2ELb1EEvPKT_PS0_j,"",@"SHT_CUDA_INFO"
	.sectionflags	@""
	.align	4


	//----- nvinfo : EIATTR_CUDA_API_VERSION
	.align		4
        /*0000*/ 	.byte	0x04, 0x37
        /*0002*/ 	.short	(.L_2713 - .L_2712)
.L_2712:
        /*0004*/ 	.word	0x00000082


	//----- nvinfo : EIATTR_KPARAM_INFO
	.align		4
.L_2713:
        /*0008*/ 	.byte	0x04, 0x17
        /*000a*/ 	.short	(.L_2715 - .L_2714)
.L_2714:
        /*000c*/ 	.word	0x00000000
        /*0010*/ 	.short	0x0002
        /*0012*/ 	.short	0x0010
        /*0014*/ 	.byte	0x00, 0xf0, 0x11, 0x00


	//----- nvinfo : EIATTR_KPARAM_INFO
	.align		4
.L_2715:
        /*0018*/ 	.byte	0x04, 0x17
        /*001a*/ 	.short	(.L_2717 - .L_2716)
.L_2716:
        /*001c*/ 	.word	0x00000000
        /*0020*/ 	.short	0x0001
        /*0022*/ 	.short	0x0008
        /*0024*/ 	.byte	0x00, 0xf5, 0x21, 0x00


	//----- nvinfo : EIATTR_KPARAM_INFO
	.align		4
.L_2717:
        /*0028*/ 	.byte	0x04, 0x17
        /*002a*/ 	.short	(.L_2719 - .L_2718)
.L_2718:
        /*002c*/ 	.word	0x00000000
        /*0030*/ 	.short	0x0000
        /*0032*/ 	.short	0x0000
        /*0034*/ 	.byte	0x00, 0xf5, 0x21, 0x00


	//----- nvinfo : EIATTR_SPARSE_MMA_MASK
	.align		4
.L_2719:
        /*0038*/ 	.byte	0x03, 0x50
        /*003a*/ 	.short	0x0000


	//----- nvinfo : EIATTR_MAXREG_COUNT
	.align		4
        /*003c*/ 	.byte	0x03, 0x1b
        /*003e*/ 	.short	0x00ff


	//----- nvinfo : EIATTR_NUM_BARRIERS
	.align		4
        /*0040*/ 	.byte	0x02, 0x4c
        /*0042*/ 	.byte	0x01
	.zero		1


	//----- nvinfo : EIATTR_MERCURY_ISA_VERSION
	.align		4
        /*0044*/ 	.byte	0x03, 0x5f
        /*0046*/ 	.short	0x0101


	//----- nvinfo : EIATTR_COOP_GROUP_MASK_REGIDS
	.align		4
        /*0048*/ 	.byte	0x04, 0x29
        /*004a*/ 	.short	(.L_2721 - .L_2720)


	//   ....[0]....
.L_2720:
        /*004c*/ 	.word	0x0500000d


	//   ....[1]....
        /*0050*/ 	.word	0x0500000d


	//   ....[2]....
        /*0054*/ 	.word	0x0500000d


	//   ....[3]....
        /*0058*/ 	.word	0x0500000d


	//   ....[4]....
        /*005c*/ 	.word	0x0500000d


	//----- nvinfo : EIATTR_COOP_GROUP_INSTR_OFFSETS
	.align		4
.L_2721:
        /*0060*/ 	.byte	0x04, 0x28
        /*0062*/ 	.short	(.L_2723 - .L_2722)


	//   ....[0]....
.L_2722:
        /*0064*/ 	.word	0x000001c0


	//   ....[1]....
        /*0068*/ 	.word	0x00000220


	//   ....[2]....
        /*006c*/ 	.word	0x00000260


	//   ....[3]....
        /*0070*/ 	.word	0x00000280


	//   ....[4]....
        /*0074*/ 	.word	0x000002a0


	//----- nvinfo : EIATTR_VRC_CTA_INIT_COUNT
	.align		4
.L_2723:
        /*0078*/ 	.byte	0x02, 0x4a
	.zero		1
	.zero		1


	//----- nvinfo : EIATTR_EXIT_INSTR_OFFSETS
	.align		4
        /*007c*/ 	.byte	0x04, 0x1c
        /*007e*/ 	.short	(.L_2725 - .L_2724)


	//   ....[0]....
.L_2724:
        /*0080*/ 	.word	0x000002e0


	//   ....[1]....
        /*0084*/ 	.word	0x000003b0


	//----- nvinfo : EIATTR_CRS_STACK_SIZE
	.align		4
.L_2725:
        /*0088*/ 	.byte	0x04, 0x1e
        /*008a*/ 	.short	(.L_2727 - .L_2726)
.L_2726:
        /*008c*/ 	.word	0x00000000


	//----- nvinfo : EIATTR_CBANK_PARAM_SIZE
	.align		4
.L_2727:
        /*0090*/ 	.byte	0x03, 0x19
        /*0092*/ 	.short	0x0014


	//----- nvinfo : EIATTR_PARAM_CBANK
	.align		4
        /*0094*/ 	.byte	0x04, 0x0a
        /*0096*/ 	.short	(.L_2729 - .L_2728)
	.align		4
.L_2728:
        /*0098*/ 	.word	index@(.nv.constant0._Z7reduce7IfLj2ELb1EEvPKT_PS0_j)
        /*009c*/ 	.short	0x0380
        /*009e*/ 	.short	0x0014


	//----- nvinfo : EIATTR_SW_WAR
	.align		4
.L_2729:
        /*00a0*/ 	.byte	0x04, 0x36
        /*00a2*/ 	.short	(.L_2731 - .L_2730)
.L_2730:
        /*00a4*/ 	.word	0x00000008
.L_2731:


//--------------------- .nv.info._Z7reduce7IfLj4ELb1EEvPKT_PS0_j --------------------------
	.section	.nv.info._Z7reduce7IfLj4ELb1EEvPKT_PS0_j,"",@"SHT_CUDA_INFO"
	.sectionflags	@""
	.align	4


	//----- nvinfo : EIATTR_CUDA_API_VERSION
	.align		4
        /*0000*/ 	.byte	0x04, 0x37
        /*0002*/ 	.short	(.L_2733 - .L_2732)
.L_2732:
        /*0004*/ 	.word	0x00000082


	//----- nvinfo : EIATTR_KPARAM_INFO
	.align		4
.L_2733:
        /*0008*/ 	.byte	0x04, 0x17
        /*000a*/ 	.short	(.L_2735 - .L_2734)
.L_2734:
        /*000c*/ 	.word	0x00000000
        /*0010*/ 	.short	0x0002
        /*0012*/ 	.short	0x0010
        /*0014*/ 	.byte	0x00, 0xf0, 0x11, 0x00


	//----- nvinfo : EIATTR_KPARAM_INFO
	.align		4
.L_2735:
        /*0018*/ 	.byte	0x04, 0x17
        /*001a*/ 	.short	(.L_2737 - .L_2736)
.L_2736:
        /*001c*/ 	.word	0x00000000
        /*0020*/ 	.short	0x0001
        /*0022*/ 	.short	0x0008
        /*0024*/ 	.byte	0x00, 0xf5, 0x21, 0x00


	//----- nvinfo : EIATTR_KPARAM_INFO
	.align		4
.L_2737:
        /*0028*/ 	.byte	0x04, 0x17
        /*002a*/ 	.short	(.L_2739 - .L_2738)
.L_2738:
        /*002c*/ 	.word	0x00000000
        /*0030*/ 	.short	0x0000
        /*0032*/ 	.short	0x0000
        /*0034*/ 	.byte	0x00, 0xf5, 0x21, 0x00


	//----- nvinfo : EIATTR_SPARSE_MMA_MASK
	.align		4
.L_2739:
        /*0038*/ 	.byte	0x03, 0x50
        /*003a*/ 	.short	0x0000


	//----- nvinfo : EIATTR_MAXREG_COUNT
	.align		4
        /*003c*/ 	.byte	0x03, 0x1b
        /*003e*/ 	.short	0x00ff


	//----- nvinfo : EIATTR_NUM_BARRIERS
	.align		4
        /*0040*/ 	.byte	0x02, 0x4c
        /*0042*/ 	.byte	0x01
	.zero		1


	//----- nvinfo : EIATTR_MERCURY_ISA_VERSION
	.align		4
        /*0044*/ 	.byte	0x03, 0x5f
        /*0046*/ 	.short	0x0101


	//----- nvinfo : EIATTR_COOP_GROUP_MASK_REGIDS
	.align		4
        /*0048*/ 	.byte	0x04, 0x29
        /*004a*/ 	.short	(.L_2741 - .L_2740)


	//   ....[0]....
.L_2740:
        /*004c*/ 	.word	0x0500000d


	//   ....[1]....
        /*0050*/ 	.word	0x0500000d


	//   ....[2]....
        /*0054*/ 	.word	0x0500000d


	//   ....[3]....
        /*0058*/ 	.word	0x0500000d


	//   ....[4]....
        /*005c*/ 	.word	0x0500000d


	//----- nvinfo : EIATTR_COOP_GROUP_INSTR_OFFSETS
	.align		4
.L_2741:
        /*0060*/ 	.byte	0x04, 0x28
        /*0062*/ 	.short	(.L_2743 - .L_2742)


	//   ....[0]....
.L_2742:
        /*0064*/ 	.word	0x000001c0


	//   ....[1]....
        /*0068*/ 	.word	0x00000220


	//   ....[2]....
        /*006c*/ 	.word	0x00000260


	//   ....[3]....
        /*0070*/ 	.word	0x00000280


	//   ....[4]....
        /*0074*/ 	.word	0x000002a0


	//----- nvinfo : EIATTR_VRC_CTA_INIT_COUNT
	.align		4
.L_2743:
        /*0078*/ 	.byte	0x02, 0x4a
	.zero		1
	.zero		1


	//----- nvinfo : EIATTR_EXIT_INSTR_OFFSETS
	.align		4
        /*007c*/ 	.byte	0x04, 0x1c
        /*007e*/ 	.short	(.L_2745 - .L_2744)


	//   ....[0]....
.L_2744:
        /*0080*/ 	.word	0x000002e0


	//   ....[1]....
        /*0084*/ 	.word	0x000003b0


	//----- nvinfo : EIATTR_CRS_STACK_SIZE
	.align		4
.L_2745:
        /*0088*/ 	.byte	0x04, 0x1e
        /*008a*/ 	.short	(.L_2747 - .L_2746)
.L_2746:
        /*008c*/ 	.word	0x00000000


	//----- nvinfo : EIATTR_CBANK_PARAM_SIZE
	.align		4
.L_2747:
        /*0090*/ 	.byte	0x03, 0x19
        /*0092*/ 	.short	0x0014


	//----- nvinfo : EIATTR_PARAM_CBANK
	.align		4
        /*0094*/ 	.byte	0x04, 0x0a
        /*0096*/ 	.short	(.L_2749 - .L_2748)
	.align		4
.L_2748:
        /*0098*/ 	.word	index@(.nv.constant0._Z7reduce7IfLj4ELb1EEvPKT_PS0_j)
        /*009c*/ 	.short	0x0380
        /*009e*/ 	.short	0x0014


	//----- nvinfo : EIATTR_SW_WAR
	.align		4
.L_2749:
        /*00a0*/ 	.byte	0x04, 0x36
        /*00a2*/ 	.short	(.L_2751 - .L_2750)
.L_2750:
        /*00a4*/ 	.word	0x00000008
.L_2751:


//--------------------- .nv.info._Z7reduce7IfLj8ELb1EEvPKT_PS0_j --------------------------
	.section	.nv.info._Z7reduce7IfLj8ELb1EEvPKT_PS0_j,"",@"SHT_CUDA_INFO"
	.sectionflags	@""
	.align	4


	//----- nvinfo : EIATTR_CUDA_API_VERSION
	.align		4
        /*0000*/ 	.byte	0x04, 0x37
        /*0002*/ 	.short	(.L_2753 - .L_2752)
.L_2752:
        /*0004*/ 	.word	0x00000082


	//----- nvinfo : EIATTR_KPARAM_INFO
	.align		4
.L_2753:
        /*0008*/ 	.byte	0x04, 0x17
        /*000a*/ 	.short	(.L_2755 - .L_2754)
.L_2754:
        /*000c*/ 	.word	0x00000000
        /*0010*/ 	.short	0x0002
        /*0012*/ 	.short	0x0010
        /*0014*/ 	.byte	0x00, 0xf0, 0x11, 0x00


	//----- nvinfo : EIATTR_KPARAM_INFO
	.align		4
.L_2755:
        /*0018*/ 	.byte	0x04, 0x17
        /*001a*/ 	.short	(.L_2757 - .L_2756)
.L_2756:
        /*001c*/ 	.word	0x00000000
        /*0020*/ 	.short	0x0001
        /*0022*/ 	.short	0x0008
        /*0024*/ 	.byte	0x00, 0xf5, 0x21, 0x00


	//----- nvinfo : EIATTR_KPARAM_INFO
	.align		4
.L_2757:
        /*0028*/ 	.byte	0x04, 0x17
        /*002a*/ 	.short	(.L_2759 - .L_2758)
.L_2758:
        /*002c*/ 	.word	0x00000000
        /*0030*/ 	.short	0x0000
        /*0032*/ 	.short	0x0000
        /*0034*/ 	.byte	0x00, 0xf5, 0x21, 0x00


	//----- nvinfo : EIATTR_SPARSE_MMA_MASK
	.align		4
.L_2759:
        /*0038*/ 	.byte	0x03, 0x50
        /*003a*/ 	.short	0x0000


	//----- nvinfo : EIATTR_MAXREG_COUNT
	.align		4
        /*003c*/ 	.byte	0x03, 0x1b
        /*003e*/ 	.short	0x00ff


	//----- nvinfo : EIATTR_NUM_BARRIERS
	.align		4
        /*0040*/ 	.byte	0x02, 0x4c
        /*0042*/ 	.byte	0x01
	.zero		1


	//----- nvinfo : EIATTR_MERCURY_ISA_VERSION
	.align		4
        /*0044*/ 	.byte	0x03, 0x5f
        /*0046*/ 	.short	0x0101


	//----- nvinfo : EIATTR_COOP_GROUP_MASK_REGIDS
	.align		4
        /*0048*/ 	.byte	0x04, 0x29
        /*004a*/ 	.short	(.L_2761 - .L_2760)


	//   ....[0]....
.L_2760:
        /*004c*/ 	.word	0x0500000d


	//   ....[1]....
        /*0050*/ 	.word	0x0500000d


	//   ....[2]....
        /*0054*/ 	.word	0x0500000d


	//   ....[3]....
        /*0058*/ 	.word	0x0500000d


	//   ....[4]....
        /*005c*/ 	.word	0x0500000d


	//----- nvinfo : EIATTR_COOP_GROUP_INSTR_OFFSETS
	.align		4
.L_2761:
        /*0060*/ 	.byte	0x04, 0x28
        /*0062*/ 	.short	(.L_2763 - .L_2762)


	//   ....[0]....
.L_2762:
        /*0064*/ 	.word	0x000001c0


	//   ....[1]....
        /*0068*/ 	.word	0x00000220


	//   ....[2]....
        /*006c*/ 	.word	0x00000260


	//   ....[3]....
        /*0070*/ 	.word	0x00000280


	//   ....[4]....
        /*0074*/ 	.word	0x000002a0


	//----- nvinfo : EIATTR_VRC_CTA_INIT_COUNT
	.align		4
.L_2763:
        /*0078*/ 	.byte	0x02, 0x4a
	.zero		1
	.zero		1


	//----- nvinfo : EIATTR_EXIT_INSTR_OFFSETS
	.align		4
        /*007c*/ 	.byte	0x04, 0x1c
        /*007e*/ 	.short	(.L_2765 - .L_2764)


	//   ....[0]....
.L_2764:
        /*0080*/ 	.word	0x000002e0


	//   ....[1]....
        /*0084*/ 	.word	0x000003b0


	//----- nvinfo : EIATTR_CRS_STACK_SIZE
	.align		4
.L_2765:
        /*0088*/ 	.byte	0x04, 0x1e
        /*008a*/ 	.short	(.L_2767 - .L_2766)
.L_2766:
        /*008c*/ 	.word	0x00000000


	//----- nvinfo : EIATTR_CBANK_PARAM_SIZE
	.align		4
.L_2767:
        /*0090*/ 	.byte	0x03, 0x19
        /*0092*/ 	.short	0x0014


	//----- nvinfo : EIATTR_PARAM_CBANK
	.align		4
        /*0094*/ 	.byte	0x04, 0x0a
        /*0096*/ 	.short	(.L_2769 - .L_2768)
	.align		4
.L_2768:
        /*0098*/ 	.word	index@(.nv.constant0._Z7reduce7IfLj8ELb1EEvPKT_PS0_j)
        /*009c*/ 	.short	0x0380
        /*009e*/ 	.short	0x0014


	//----- nvinfo : EIATTR_SW_WAR
	.align		4
.L_2769:
        /*00a0*/ 	.byte	0x04, 0x36
        /*00a2*/ 	.short	(.L_2771 - .L_2770)
.L_2770:
        /*00a4*/ 	.word	0x00000008
.L_2771:


//--------------------- .nv.info._Z7reduce7IfLj16ELb1EEvPKT_PS0_j --------------------------
	.section	.nv.info._Z7reduce7IfLj16ELb1EEvPKT_PS0_j,"",@"SHT_CUDA_INFO"
	.sectionflags	@""
	.align	4


	//----- nvinfo : EIATTR_CUDA_API_VERSION
	.align		4
        /*0000*/ 	.byte	0x04, 0x37
        /*0002*/ 	.short	(.L_2773 - .L_2772)
.L_2772:
        /*0004*/ 	.word	0x00000082


	//----- nvinfo : EIATTR_KPARAM_INFO
	.align		4
.L_2773:
        /*0008*/ 	.byte	0x04, 0x17
        /*000a*/ 	.short	(.L_2775 - .L_2774)
.L_2774:
        /*000c*/ 	.word	0x00000000
        /*0010*/ 	.short	0x0002
        /*0012*/ 	.short	0x0010
        /*0014*/ 	.byte	0x00, 0xf0, 0x11, 0x00


	//----- nvinfo : EIATTR_KPARAM_INFO
	.align		4
.L_2775:
        /*0018*/ 	.byte	0x04, 0x17
        /*001a*/ 	.short	(.L_2777 - .L_2776)
.L_2776:
        /*001c*/ 	.word	0x00000000
        /*0020*/ 	.short	0x0001
        /*0022*/ 	.short	0x0008
        /*0024*/ 	.byte	0x00, 0xf5, 0x21, 0x00


	//----- nvinfo : EIATTR_KPARAM_INFO
	.align		4
.L_2777:
        /*0028*/ 	.byte	0x04, 0x17
        /*002a*/ 	.short	(.L_2779 - .L_2778)
.L_2778:
        /*002c*/ 	.word	0x00000000
        /*0030*/ 	.short	0x0000
        /*0032*/ 	.short	0x0000
        /*0034*/ 	.byte	0x00, 0xf5, 0x21, 0x00


	//----- nvinfo : EIATTR_SPARSE_MMA_MASK
	.align		4
.L_2779:
        /*0038*/ 	.byte	0x03, 0x50
        /*003a*/ 	.short	0x0000


	//----- nvinfo : EIATTR_MAXREG_COUNT
	.align		4
        /*003c*/ 	.byte	0x03, 0x1b
        /*003e*/ 	.short	0x00ff


	//----- nvinfo : EIATTR_NUM_BARRIERS
	.align		4
        /*0040*/ 	.byte	0x02, 0x4c
        /*0042*/ 	.byte	0x01
	.zero		1


	//----- nvinfo : EIATTR_MERCURY_ISA_VERSION
	.align		4
        /*0044*/ 	.byte	0x03, 0x5f
        /*0046*/ 	.short	0x0101


	//----- nvinfo : EIATTR_COOP_GROUP_MASK_REGIDS
	.align		4
        /*0048*/ 	.byte	0x04, 0x29
        /*004a*/ 	.short	(.L_2781 - .L_2780)


	//   ....[0]....
.L_2780:
        /*004c*/ 	.word	0x0500000d


	//   ....[1]....
        /*0050*/ 	.word	0x0500000d


	//   ....[2]....
        /*0054*/ 	.word	0x0500000d


	//   ....[3]....
        /*0058*/ 	.word	0x0500000d


	//   ....[4]....
        /*005c*/ 	.word	0x0500000d


	//----- nvinfo : EIATTR_COOP_GROUP_INSTR_OFFSETS
	.align		4
.L_2781:
        /*0060*/ 	.byte	0x04, 0x28
        /*0062*/ 	.short	(.L_2783 - .L_2782)


	//   ....[0]....
.L_2782:
        /*0064*/ 	.word	0x000001c0


	//   ....[1]....
        /*0068*/ 	.word	0x00000220


	//   ....[2]....
        /*006c*/ 	.word	0x00000260


	//   ....[3]....
        /*0070*/ 	.word	0x00000280


	//   ....[4]....
        /*0074*/ 	.word	0x000002a0


	//----- nvinfo : EIATTR_VRC_CTA_INIT_COUNT
	.align		4
.L_2783:
        /*0078*/ 	.byte	0x02, 0x4a
	.zero		1
	.zero		1


	//----- nvinfo : EIATTR_EXIT_INSTR_OFFSETS
	.align		4
        /*007c*/ 	.byte	0x04, 0x1c
        /*007e*/ 	.short	(.L_2785 - .L_2784)


	//   ....[0]....
.L_2784:
        /*0080*/ 	.word	0x000002e0


	//   ....[1]....
        /*0084*/ 	.word	0x000003b0


	//----- nvinfo : EIATTR_CRS_STACK_SIZE
	.align		4
.L_2785:
        /*0088*/ 	.byte	0x04, 0x1e
        /*008a*/ 	.short	(.L_2787 - .L_2786)
.L_2786:
        /*008c*/ 	.word	0x00000000


	//----- nvinfo : EIATTR_CBANK_PARAM_SIZE
	.align		4
.L_2787:
        /*0090*/ 	.byte	0x03, 0x19
        /*0092*/ 	.short	0x0014


	//----- nvinfo : EIATTR_PARAM_CBANK
	.align		4
        /*0094*/ 	.byte	0x04, 0x0a
        /*0096*/ 	.short	(.L_2789 - .L_2788)
	.align		4
.L_2788:
        /*0098*/ 	.word	index@(.nv.constant0._Z7reduce7IfLj16ELb1EEvPKT_PS0_j)
        /*009c*/ 	.short	0x0380
        /*009e*/ 	.short	0x0014


	//----- nvinfo : EIATTR_SW_WAR
	.align		4
.L_2789:
        /*00a0*/ 	.byte	0x04, 0x36
        /*00a2*/ 	.short	(.L_2791 - .L_2790)
.L_2790:
        /*00a4*/ 	.word	0x00000008
.L_2791:


//--------------------- .nv.info._Z7reduce7IfLj32ELb1EEvPKT_PS0_j --------------------------
	.section	.nv.info._Z7reduce7IfLj32ELb1EEvPKT_PS0_j,"",@"SHT_CUDA_INFO"
	.sectionflags	@""
	.align	4


	//----- nvinfo : EIATTR_CUDA_API_VERSION
	.align		4
        /*0000*/ 	.byte	0x04, 0x37
        /*0002*/ 	.short	(.L_2793 - .L_2792)
.L_2792:
        /*0004*/ 	.word	0x00000082


	//----- nvinfo : EIATTR_KPARAM_INFO
	.align		4
.L_2793:
        /*0008*/ 	.byte	0x04, 0x17
        /*000a*/ 	.short	(.L_2795 - .L_2794)
.L_2794:
        /*000c*/ 	.word	0x00000000
        /*0010*/ 	.short	0x0002
        /*0012*/ 	.short	0x0010
        /*0014*/ 	.byte	0x00, 0xf0, 0x11, 0x00


	//----- nvinfo : EIATTR_KPARAM_INFO
	.align		4
.L_2795:
        /*0018*/ 	.byte	0x04, 0x17
        /*001a*/ 	.short	(.L_2797 - .L_2796)
.L_2796:
        /*001c*/ 	.word	0x00000000
        /*0020*/ 	.short	0x0001
        /*0022*/ 	.short	0x0008
        /*0024*/ 	.byte	0x00, 0xf5, 0x21, 0x00


	//----- nvinfo : EIATTR_KPARAM_INFO
	.align		4
.L_2797:
        /*0028*/ 	.byte	0x04, 0x17
        /*002a*/ 	.short	(.L_2799 - .L_2798)
.L_2798:
        /*002c*/ 	.word	0x00000000
        /*0030*/ 	.short	0x0000
        /*0032*/ 	.short	0x0000
        /*0034*/ 	.byte	0x00, 0xf5, 0x21, 0x00


	//----- nvinfo : EIATTR_SPARSE_MMA_MASK
	.align		4
.L_2799:
        /*0038*/ 	.byte	0x03, 0x50
        /*003a*/ 	.short	0x0000


	//----- nvinfo : EIATTR_MAXREG_COUNT
	.align		4
        /*003c*/ 	.byte	0x03, 0x1b
        /*003e*/ 	.short	0x00ff


	//----- nvinfo : EIATTR_NUM_BARRIERS
	.align		4
        /*0040*/ 	.byte	0x02, 0x4c
        /*0042*/ 	.byte	0x01
	.zero		1


	//----- nvinfo : EIATTR_MERCURY_ISA_VERSION
	.align		4
        /*0044*/ 	.byte	0x03, 0x5f
        /*0046*/ 	.short	0x0101


	//----- nvinfo : EIATTR_COOP_GROUP_MASK_REGIDS
	.align		4
        /*0048*/ 	.byte	0x04, 0x29
        /*004a*/ 	.short	(.L_2801 - .L_2800)


	//   ....[0]....
.L_2800:
        /*004c*/ 	.word	0xffffffff


	//   ....[1]....
        /*0050*/ 	.word	0xffffffff


	//   ....[2]....
        /*0054*/ 	.word	0xffffffff


	//   ....[3]....
        /*0058*/ 	.word	0xffffffff


	//   ....[4]....
        /*005c*/ 	.word	0xffffffff


	//----- nvinfo : EIATTR_COOP_GROUP_INSTR_OFFSETS
	.align		4
.L_2801:
        /*0060*/ 	.byte	0x04, 0x28
        /*0062*/ 	.short	(.L_2803 - .L_2802)


	//   ....[0]....
.L_2802:
        /*0064*/ 	.word	0x000001b0


	//   ....[1]....
        /*0068*/ 	.word	0x00000210


	//   ....[2]....
        /*006c*/ 	.word	0x00000250


	//   ....[3]....
        /*0070*/ 	.word	0x00000270


	//   ....[4]....
        /*0074*/ 	.word	0x00000290


	//----- nvinfo : EIATTR_VRC_CTA_INIT_COUNT
	.align		4
.L_2803:
        /*0078*/ 	.byte	0x02, 0x4a
	.zero		1
	.zero		1


	//----- nvinfo : EIATTR_EXIT_INSTR_OFFSETS
	.align		4
        /*007c*/ 	.byte	0x04, 0x1c
        /*007e*/ 	.short	(.L_2805 - .L_2804)


	//   ....[0]....
.L_2804:
        /*0080*/ 	.word	0x000002d0


	//   ....[1]....
        /*0084*/ 	.word	0x000003a0


	//----- nvinfo : EIATTR_CRS_STACK_SIZE
	.align		4
.L_2805:
        /*0088*/ 	.byte	0x04, 0x1e
        /*008a*/ 	.short	(.L_2807 - .L_2806)
.L_2806:
        /*008c*/ 	.word	0x00000000


	//----- nvinfo : EIATTR_CBANK_PARAM_SIZE
	.align		4
.L_2807:
        /*0090*/ 	.byte	0x03, 0x19
        /*0092*/ 	.short	0x0014


	//----- nvinfo : EIATTR_PARAM_CBANK
	.align		4
        /*0094*/ 	.byte	0x04, 0x0a
        /*0096*/ 	.short	(.L_2809 - .L_2808)
	.align		4
.L_2808:
        /*0098*/ 	.word	index@(.nv.constant0._Z7reduce7IfLj32ELb1EEvPKT_PS0_j)
        /*009c*/ 	.short	0x0380
        /*009e*/ 	.short	0x0014


	//----- nvinfo : EIATTR_SW_WAR
	.align		4
.L_2809:
        /*00a0*/ 	.byte	0x04, 0x36
        /*00a2*/ 	.short	(.L_2811 - .L_2810)
.L_2810:
        /*00a4*/ 	.word	0x00000008
.L_2811:


//--------------------- .nv.info._Z7reduce7IfLj64ELb1EEvPKT_PS0_j --------------------------
	.section	.nv.info._Z7reduce7IfLj64ELb1EEvPKT_PS0_j,"",@"SHT_CUDA_INFO"
	.sectionflags	@""
	.align	4


	//----- nvinfo : EIATTR_CUDA_API_VERSION
	.align		4
        /*0000*/ 	.byte	0x04, 0x37
        /*0002*/ 	.short	(.L_2813 - .L_2812)
.L_2812:
        /*0004*/ 	.word	0x00000082


	//----- nvinfo : EIATTR_KPARAM_INFO
	.align		4
.L_2813:
        /*0008*/ 	.byte	0x04, 0x17
        /*000a*/ 	.short	(.L_2815 - .L_2814)
.L_2814:
        /*000c*/ 	.word	0x00000000
        /*0010*/ 	.short	0x0002
        /*0012*/ 	.short	0x0010
        /*0014*/ 	.byte	0x00, 0xf0, 0x11, 0x00


	//----- nvinfo : EIATTR_KPARAM_INFO
	.align		4
.L_2815:
        /*0018*/ 	.byte	0x04, 0x17
        /*001a*/ 	.short	(.L_2817 - .L_2816)
.L_2816:
        /*001c*/ 	.word	0x00000000
        /*0020*/ 	.short	0x0001
        /*0022*/ 	.short	0x0008
        /*0024*/ 	.byte	0x00, 0xf5, 0x21, 0x00


	//----- nvinfo : EIATTR_KPARAM_INFO
	.align		4
.L_2817:
        /*0028*/ 	.byte	0x04, 0x17
        /*002a*/ 	.short	(.L_2819 - .L_2818)
.L_2818:
        /*002c*/ 	.word	0x00000000
        /*0030*/ 	.short	0x0000
        /*0032*/ 	.short	0x0000
        /*0034*/ 	.byte	0x00, 0xf5, 0x21, 0x00


	//----- nvinfo : EIATTR_SPARSE_MMA_MASK
	.align		4
.L_2819:
        /*0038*/ 	.byte	0x03, 0x50
        /*003a*/ 	.short	0x0000


	//----- nvinfo : EIATTR_MAXREG_COUNT
	.align		4
        /*003c*/ 	.byte	0x03, 0x1b
        /*003e*/ 	.short	0x00ff


	//----- nvinfo : EIATTR_NUM_BARRIERS
	.align		4
        /*0040*/ 	.byte	0x02, 0x4c
        /*0042*/ 	.byte	0x01
	.zero		1


	//----- nvinfo : EIATTR_MERCURY_ISA_VERSION
	.align		4
        /*0044*/ 	.byte	0x03, 0x5f
        /*0046*/ 	.short	0x0101


	//----- nvinfo : EIATTR_COOP_GROUP_MASK_REGIDS
	.align		4
        /*0048*/ 	.byte	0x04, 0x29
        /*004a*/ 	.short	(.L_2821 - .L_2820)


	//   ....[0]....
.L_2820:
        /*004c*/ 	.word	0xffffffff


	//   ....[1]....
        /*0050*/ 	.word	0xffffffff


	//   ....[2]....
        /*0054*/ 	.word	0xffffffff


	//   ....[3]....
        /*0058*/ 	.word	0xffffffff


	//   ....[4]....
        /*005c*/ 	.word	0xffffffff


	//   ....[5]....
        /*0060*/ 	.word	0xffffffff


	//   ....[6]....
        /*0064*/ 	.word	0x05000002


	//   ....[7]....
        /*0068*/ 	.word	0x05000002


	//   ....[8]....
        /*006c*/ 	.word	0x05000002


	//   ....[9]....
        /*0070*/ 	.word	0x05000002


	//   ....[10]....
        /*0074*/ 	.word	0x05000002


	//----- nvinfo : EIATTR_COOP_GROUP_INSTR_OFFSETS
	.align		4
.L_2821:
        /*0078*/ 	.byte	0x04, 0x28
        /*007a*/ 	.short	(.L_2823 - .L_2822)


	//   ....[0]....
.L_2822:
        /*007c*/ 	.word	0x000001a0


	//   ....[1]....
        /*0080*/ 	.word	0x00000210


	//   ....[2]....
        /*0084*/ 	.word	0x00000250


	//   ....[3]....
        /*0088*/ 	.word	0x00000270


	//   ....[4]....
        /*008c*/ 	.word	0x00000280


	//   ....[5]....
        /*0090*/ 	.word	0x000002a0


	//   ....[6]....
        /*0094*/ 	.word	0x00000350


	//   ....[7]....
        /*0098*/ 	.word	0x00000370


	//   ....[8]....
        /*009c*/ 	.word	0x00000390


	//   ....[9]....
        /*00a0*/ 	.word	0x000003b0


	//   ....[10]....
        /*00a4*/ 	.word	0x000003d0


	//----- nvinfo : EIATTR_VRC_CTA_INIT_COUNT
	.align		4
.L_2823:
        /*00a8*/ 	.byte	0x02, 0x4a
	.zero		1
	.zero		1


	//----- nvinfo : EIATTR_EXIT_INSTR_OFFSETS
	.align		4
        /*00ac*/ 	.byte	0x04, 0x1c
        /*00ae*/ 	.short	(.L_2825 - .L_2824)


	//   ....[0]....
.L_2824:
        /*00b0*/ 	.word	0x000002e0


	//   ....[1]....
        /*00b4*/ 	.word	0x000003e0


	//   ....[2]....
        /*00b8*/ 	.word	0x00000430


	//----- nvinfo : EIATTR_CRS_STACK_SIZE
	.align		4
.L_2825:
        /*00bc*/ 	.byte	0x04, 0x1e
        /*00be*/ 	.short	(.L_2827 - .L_2826)
.L_2826:
        /*00c0*/ 	.word	0x00000000


	//----- nvinfo : EIATTR_CBANK_PARAM_SIZE
	.align		4
.L_2827:
        /*00c4*/ 	.byte	0x03, 0x19
        /*00c6*/ 	.short	0x0014


	//----- nvinfo : EIATTR_PARAM_CBANK
	.align		4
        /*00c8*/ 	.byte	0x04, 0x0a
        /*00ca*/ 	.short	(.L_2829 - .L_2828)
	.align		4
.L_2828:
        /*00cc*/ 	.word	index@(.nv.constant0._Z7reduce7IfLj64ELb1EEvPKT_PS0_j)
        /*00d0*/ 	.short	0x0380
        /*00d2*/ 	.short	0x0014


	//----- nvinfo : EIATTR_SW_WAR
	.align		4
.L_2829:
        /*00d4*/ 	.byte	0x04, 0x36
        /*00d6*/ 	.short	(.L_2831 - .L_2830)
.L_2830:
        /*00d8*/ 	.word	0x00000008
.L_2831:


//--------------------- .nv.info._Z7reduce7IfLj128ELb1EEvPKT_PS0_j --------------------------
	.section	.nv.info._Z7reduce7IfLj128ELb1EEvPKT_PS0_j,"",@"SHT_CUDA_INFO"
	.sectionflags	@""
	.align	4


	//----- nvinfo : EIATTR_CUDA_API_VERSION
	.align		4
        /*0000*/ 	.byte	0x04, 0x37
        /*0002*/ 	.short	(.L_2833 - .L_2832)
.L_2832:
        /*0004*/ 	.word	0x00000082


	//----- nvinfo : EIATTR_KPARAM_INFO
	.align		4
.L_2833:
        /*0008*/ 	.byte	0x04, 0x17
        /*000a*/ 	.short	(.L_2835 - .L_2834)
.L_2834:
        /*000c*/ 	.word	0x00000000
        /*0010*/ 	.short	0x0002
        /*0012*/ 	.short	0x0010
        /*0014*/ 	.byte	0x00, 0xf0, 0x11, 0x00


	//----- nvinfo : EIATTR_KPARAM_INFO
	.align		4
.L_2835:
        /*0018*/ 	.byte	0x04, 0x17
        /*001a*/ 	.short	(.L_2837 - .L_2836)
.L_2836:
        /*001c*/ 	.word	0x00000000
        /*0020*/ 	.short	0x0001
        /*0022*/ 	.short	0x0008
        /*0024*/ 	.byte	0x00, 0xf5, 0x21, 0x00


	//----- nvinfo : EIATTR_KPARAM_INFO
	.align		4
.L_2837:
        /*0028*/ 	.byte	0x04, 0x17
        /*002a*/ 	.short	(.L_2839 - .L_2838)
.L_2838:
        /*002c*/ 	.word	0x00000000
        /*0030*/ 	.short	0x0000
        /*0032*/ 	.short	0x0000
        /*0034*/ 	.byte	0x00, 0xf5, 0x21, 0x00


	//----- nvinfo : EIATTR_SPARSE_MMA_MASK
	.align		4
.L_2839:
        /*0038*/ 	.byte	0x03, 0x50
        /*003a*/ 	.short	0x0000


	//----- nvinfo : EIATTR_MAXREG_COUNT
	.align		4
        /*003c*/ 	.byte	0x03, 0x1b
        /*003e*/ 	.short	0x00ff


	//----- nvinfo : EIATTR_NUM_BARRIERS
	.align		4
        /*0040*/ 	.byte	0x02, 0x4c
        /*0042*/ 	.byte	0x01
	.zero		1


	//----- nvinfo : EIATTR_MERCURY_ISA_VERSION
	.align		4
        /*0044*/ 	.byte	0x03, 0x5f
        /*0046*/ 	.short	0x0101


	//----- nvinfo : EIATTR_COOP_GROUP_MASK_REGIDS
	.align		4
        /*0048*/ 	.byte	0x04, 0x29
        /*004a*/ 	.short	(.L_2841 - .L_2840)


	//   ....[0]....
.L_2840:
        /*004c*/ 	.word	0xffffffff


	//   ....[1]....
        /*0050*/ 	.word	0xffffffff


	//   ....[2]....
        /*0054*/ 	.word	0xffffffff


	//   ....[3]....
        /*0058*/ 	.word	0xffffffff


	//   ....[4]....
        /*005c*/ 	.word	0xffffffff


	//   ....[5]....
        /*0060*/ 	.word	0xffffffff


	//   ....[6]....
        /*0064*/ 	.word	0x05000002


	//   ....[7]....
        /*0068*/ 	.word	0x05000002


	//   ....[8]....
        /*006c*/ 	.word	0x05000002


	//   ....[9]....
        /*0070*/ 	.word	0x05000002


	//   ....[10]....
        /*0074*/ 	.word	0x05000002


	//----- nvinfo : EIATTR_COOP_GROUP_INSTR_OFFSETS
	.align		4
.L_2841:
        /*0078*/ 	.byte	0x04, 0x28
        /*007a*/ 	.short	(.L_2843 - .L_2842)


	//   ....[0]....
.L_2842:
        /*007c*/ 	.word	0x000001a0


	//   ....[1]....
        /*0080*/ 	.word	0x00000210


	//   ....[2]....
        /*0084*/ 	.word	0x00000250


	//   ....[3]....
        /*0088*/ 	.word	0x00000270


	//   ....[4]....
        /*008c*/ 	.word	0x00000280


	//   ....[5]....
        /*0090*/ 	.word	0x000002a0


	//   ....[6]....
        /*0094*/ 	.word	0x00000350


	//   ....[7]....
        /*0098*/ 	.word	0x00000370


	//   ....[8]....
        /*009c*/ 	.word	0x00000390


	//   ....[9]....
        /*00a0*/ 	.word	0x000003b0


	//   ....[10]....
        /*00a4*/ 	.word	0x000003d0


	//----- nvinfo : EIATTR_VRC_CTA_INIT_COUNT
	.align		4
.L_2843:
        /*00a8*/ 	.byte	0x02, 0x4a
	.zero		1
	.zero		1


	//----- nvinfo : EIATTR_EXIT_INSTR_OFFSETS
	.align		4
        /*00ac*/ 	.byte	0x04, 0x1c
        /*00ae*/ 	.short	(.L_2845 - .L_2844)


	//   ....[0]....
.L_2844:
        /*00b0*/ 	.word	0x000002e0


	//   ....[1]....
        /*00b4*/ 	.word	0x000003e0


	//   ....[2]....
        /*00b8*/ 	.word	0x00000430


	//----- nvinfo : EIATTR_CRS_STACK_SIZE
	.align		4
.L_2845:
        /*00bc*/ 	.byte	0x04, 0x1e
        /*00be*/ 	.short	(.L_2847 - .L_2846)
.L_2846:
        /*00c0*/ 	.word	0x00000000


	//----- nvinfo : EIATTR_CBANK_PARAM_SIZE
	.align		4
.L_2847:
        /*00c4*/ 	.byte	0x03, 0x19
        /*00c6*/ 	.short	0x0014


	//----- nvinfo : EIATTR_PARAM_CBANK
	.align		4
        /*00c8*/ 	.byte	0x04, 0x0a
        /*00ca*/ 	.short	(.L_2849 - .L_2848)
	.align		4
.L_2848:
        /*00cc*/ 	.word	index@(.nv.constant0._Z7reduce7IfLj128ELb1EEvPKT_PS0_j)
        /*00d0*/ 	.short	0x0380
        /*00d2*/ 	.short	0x0014


	//----- nvinfo : EIATTR_SW_WAR
	.align		4
.L_2849:
        /*00d4*/ 	.byte	0x04, 0x36
        /*00d6*/ 	.short	(.L_2851 - .L_2850)
.L_2850:
        /*00d8*/ 	.word	0x00000008
.L_2851:


//--------------------- .nv.info._Z7reduce7IfLj256ELb1EEvPKT_PS0_j --------------------------
	.section	.nv.info._Z7reduce7IfLj256ELb1EEvPKT_PS0_j,"",@"SHT_CUDA_INFO"
	.sectionflags	@""
	.align	4


	//----- nvinfo : EIATTR_CUDA_API_VERSION
	.align		4
        /*0000*/ 	.byte	0x04, 0x37
        /*0002*/ 	.short	(.L_2853 - .L_2852)
.L_2852:
        /*0004*/ 	.word	0x00000082


	//----- nvinfo : EIATTR_KPARAM_INFO
	.align		4
.L_2853:
        /*0008*/ 	.byte	0x04, 0x17
        /*000a*/ 	.short	(.L_2855 - .L_2854)
.L_2854:
        /*000c*/ 	.word	0x00000000
        /*0010*/ 	.short	0x0002
        /*0012*/ 	.short	0x0010
        /*0014*/ 	.byte	0x00, 0xf0, 0x11, 0x00


	//----- nvinfo : EIATTR_KPARAM_INFO
	.align		4
.L_2855:
        /*0018*/ 	.byte	0x04, 0x17
        /*001a*/ 	.short	(.L_2857 - .L_2856)
.L_2856:
        /*001c*/ 	.word	0x00000000
        /*0020*/ 	.short	0x0001
        /*0022*/ 	.short	0x0008
        /*0024*/ 	.byte	0x00, 0xf5, 0x21, 0x00


	//----- nvinfo : EIATTR_KPARAM_INFO
	.align		4
.L_2857:
        /*0028*/ 	.byte	0x04, 0x17
        /*002a*/ 	.short	(.L_2859 - .L_2858)
.L_2858:
        /*002c*/ 	.word	0x00000000
        /*0030*/ 	.short	0x0000
        /*0032*/ 	.short	0x0000
        /*0034*/ 	.byte	0x00, 0xf5, 0x21, 0x00


	//----- nvinfo : EIATTR_SPARSE_MMA_MASK
	.align		4
.L_2859:
        /*0038*/ 	.byte	0x03, 0x50
        /*003a*/ 	.short	0x0000


	//----- nvinfo : EIATTR_MAXREG_COUNT
	.align		4
        /*003c*/ 	.byte	0x03, 0x1b
        /*003e*/ 	.short	0x00ff


	//----- nvinfo : EIATTR_NUM_BARRIERS
	.align		4
        /*0040*/ 	.byte	0x02, 0x4c
        /*0042*/ 	.byte	0x01
	.zero		1


	//----- nvinfo : EIATTR_MERCURY_ISA_VERSION
	.align		4
        /*0044*/ 	.byte	0x03, 0x5f
        /*0046*/ 	.short	0x0101


	//----- nvinfo : EIATTR_COOP_GROUP_MASK_REGIDS
	.align		4
        /*0048*/ 	.byte	0x04, 0x29
        /*004a*/ 	.short	(.L_2861 - .L_2860)


	//   ....[0]....
.L_2860:
        /*004c*/ 	.word	0xffffffff


	//   ....[1]....
        /*0050*/ 	.word	0xffffffff


	//   ....[2]....
        /*0054*/ 	.word	0xffffffff


	//   ....[3]....
        /*0058*/ 	.word	0xffffffff


	//   ....[4]....
        /*005c*/ 	.word	0xffffffff


	//   ....[5]....
        /*0060*/ 	.word	0xffffffff


	//   ....[6]....
        /*0064*/ 	.word	0x05000002


	//   ....[7]....
        /*0068*/ 	.word	0x05000002


	//   ....[8]....
        /*006c*/ 	.word	0x05000002


	//   ....[9]....
        /*0070*/ 	.word	0x05000002


	//   ....[10]....
        /*0074*/ 	.word	0x05000002


	//----- nvinfo : EIATTR_COOP_GROUP_INSTR_OFFSETS
	.align		4
.L_2861:
        /*0078*/ 	.byte	0x04, 0x28
        /*007a*/ 	.short	(.L_2863 - .L_2862)


	//   ....[0]....
.L_2862:
        /*007c*/ 	.word	0x000001a0


	//   ....[1]....
        /*0080*/ 	.word	0x00000210


	//   ....[2]....
        /*0084*/ 	.word	0x00000250


	//   ....[3]....
        /*0088*/ 	.word	0x00000270


	//   ....[4]....
        /*008c*/ 	.word	0x00000280


	//   ....[5]....
        /*0090*/ 	.word	0x000002a0


	//   ....[6]....
        /*0094*/ 	.word	0x00000350


	//   ....[7]....
        /*0098*/ 	.word	0x00000370


	//   ....[8]....
        /*009c*/ 	.word	0x00000390


	//   ....[9]....
        /*00a0*/ 	.word	0x000003b0


	//   ....[10]....
        /*00a4*/ 	.word	0x000003d0


	//----- nvinfo : EIATTR_VRC_CTA_INIT_COUNT
	.align		4
.L_2863:
        /*00a8*/ 	.byte	0x02, 0x4a
	.zero		1
	.zero		1


	//----- nvinfo : EIATTR_EXIT_INSTR_OFFSETS
	.align		4
        /*00ac*/ 	.byte	0x04, 0x1c
        /*00ae*/ 	.short	(.L_2865 - .L_2864)


	//   ....[0]....
.L_2864:
        /*00b0*/ 	.word	0x000002e0


	//   ....[1]....
        /*00b4*/ 	.word	0x000003e0


	//   ....[2]....
        /*00b8*/ 	.word	0x00000430


	//----- nvinfo : EIATTR_CRS_STACK_SIZE
	.align		4
.L_2865:
        /*00bc*/ 	.byte	0x04, 0x1e
        /*00be*/ 	.short	(.L_2867 - .L_2866)
.L_2866:
        /*00c0*/ 	.word	0x00000000


	//----- nvinfo : EIATTR_CBANK_PARAM_SIZE
	.align		4
.L_2867:
        /*00c4*/ 	.byte	0x03, 0x19
        /*00c6*/ 	.short	0x0014


	//----- nvinfo : EIATTR_PARAM_CBANK
	.align		4
        /*00c8*/ 	.byte	0x04, 0x0a
        /*00ca*/ 	.short	(.L_2869 - .L_2868)
	.align		4
.L_2868:
        /*00cc*/ 	.word	index@(.nv.constant0._Z7reduce7IfLj256ELb1EEvPKT_PS0_j)
        /*00d0*/ 	.short	0x0380
        /*00d2*/ 	.short	0x0014


	//----- nvinfo : EIATTR_SW_WAR
	.align		4
.L_2869:
        /*00d4*/ 	.byte	0x04, 0x36
        /*00d6*/ 	.short	(.L_2871 - .L_2870)
.L_2870:
        /*00d8*/ 	.word	0x00000008
.L_2871:


//--------------------- .nv.info._Z7reduce7IfLj512ELb1EEvPKT_PS0_j --------------------------
	.section	.nv.info._Z7reduce7IfLj512ELb1EEvPKT_PS0_j,"",@"SHT_CUDA_INFO"
	.sectionflags	@""
	.align	4


	//----- nvinfo : EIATTR_CUDA_API_VERSION
	.align		4
        /*0000*/ 	.byte	0x04, 0x37
        /*0002*/ 	.short	(.L_2873 - .L_2872)
.L_2872:
        /*0004*/ 	.word	0x00000082


	//----- nvinfo : EIATTR_KPARAM_INFO
	.align		4
.L_2873:
        /*0008*/ 	.byte	0x04, 0x17
        /*000a*/ 	.short	(.L_2875 - .L_2874)
.L_2874:
        /*000c*/ 	.word	0x00000000
        /*0010*/ 	.short	0x0002
        /*0012*/ 	.short	0x0010
        /*0014*/ 	.byte	0x00, 0xf0, 0x11, 0x00


	//----- nvinfo : EIATTR_KPARAM_INFO
	.align		4
.L_2875:
        /*0018*/ 	.byte	0x04, 0x17
        /*001a*/ 	.short	(.L_2877 - .L_2876)
.L_2876:
        /*001c*/ 	.word	0x00000000
        /*0020*/ 	.short	0x0001
        /*0022*/ 	.short	0x0008
        /*0024*/ 	.byte	0x00, 0xf5, 0x21, 0x00


	//----- nvinfo : EIATTR_KPARAM_INFO
	.align		4
.L_2877:
        /*0028*/ 	.byte	0x04, 0x17
        /*002a*/ 	.short	(.L_2879 - .L_2878)
.L_2878:
        /*002c*/ 	.word	0x00000000
        /*0030*/ 	.short	0x0000
        /*0032*/ 	.short	0x0000
        /*0034*/ 	.byte	0x00, 0xf5, 0x21, 0x00


	//----- nvinfo : EIATTR_SPARSE_MMA_MASK
	.align		4
.L_2879:
        /*0038*/ 	.byte	0x03, 0x50
        /*003a*/ 	.short	0x0000


	//----- nvinfo : EIATTR_MAXREG_COUNT
	.align		4
        /*003c*/ 	.byte	0x03, 0x1b
        /*003e*/ 	.short	0x00ff


	//----- nvinfo : EIATTR_NUM_BARRIERS
	.align		4
        /*0040*/ 	.byte	0x02, 0x4c
        /*0042*/ 	.byte	0x01
	.zero		1


	//----- nvinfo : EIATTR_MERCURY_ISA_VERSION
	.align		4
        /*0044*/ 	.byte	0x03, 0x5f
        /*0046*/ 	.short	0x0101


	//----- nvinfo : EIATTR_COOP_GROUP_MASK_REGIDS
	.align		4
        /*0048*/ 	.byte	0x04, 0x29
        /*004a*/ 	.short	(.L_2881 - .L_2880)


	//   ....[0]....
.L_2880:
        /*004c*/ 	.word	0xffffffff


	//   ....[1]....
        /*0050*/ 	.word	0xffffffff


	//   ....[2]....
        /*0054*/ 	.word	0xffffffff


	//   ....[3]....
        /*0058*/ 	.word	0xffffffff


	//   ....[4]....
        /*005c*/ 	.word	0xffffffff


	//   ....[5]....
        /*0060*/ 	.word	0xffffffff


	//   ....[6]....
        /*0064*/ 	.word	0x05000004


	//   ....[7]....
        /*0068*/ 	.word	0x05000004


	//   ....[8]....
        /*006c*/ 	.word	0x05000004


	//   ....[9]....
        /*0070*/ 	.word	0x05000004


	//   ....[10]....
        /*0074*/ 	.word	0x05000004


	//----- nvinfo : EIATTR_COOP_GROUP_INSTR_OFFSETS
	.align		4
.L_2881:
        /*0078*/ 	.byte	0x04, 0x28
        /*007a*/ 	.short	(.L_2883 - .L_2882)


	//   ....[0]....
.L_2882:
        /*007c*/ 	.word	0x000001b0


	//   ....[1]....
        /*0080*/ 	.word	0x00000220


	//   ....[2]....
        /*0084*/ 	.word	0x00000250


	//   ....[3]....
        /*0088*/ 	.word	0x00000280


	//   ....[4]....
        /*008c*/ 	.word	0x00000290


	//   ....[5]....
        /*0090*/ 	.word	0x000002b0


	//   ....[6]....
        /*0094*/ 	.word	0x00000360


	//   ....[7]....
        /*0098*/ 	.word	0x00000380


	//   ....[8]....
        /*009c*/ 	.word	0x000003a0


	//   ....[9]....
        /*00a0*/ 	.word	0x000003c0


	//   ....[10]....
        /*00a4*/ 	.word	0x000003e0


	//----- nvinfo : EIATTR_VRC_CTA_INIT_COUNT
	.align		4
.L_2883:
        /*00a8*/ 	.byte	0x02, 0x4a
	.zero		1
	.zero		1


	//----- nvinfo : EIATTR_EXIT_INSTR_OFFSETS
	.align		4
        /*00ac*/ 	.byte	0x04, 0x1c
        /*00ae*/ 	.short	(.L_2885 - .L_2884)


	//   ....[0]....
.L_2884:
        /*00b0*/ 	.word	0x000002f0


	//   ....[1]....
        /*00b4*/ 	.word	0x000003f0


	//   ....[2]....
        /*00b8*/ 	.word	0x00000440


	//----- nvinfo : EIATTR_CRS_STACK_SIZE
	.align		4
.L_2885:
        /*00bc*/ 	.byte	0x04, 0x1e
        /*00be*/ 	.short	(.L_2887 - .L_2886)
.L_2886:
        /*00c0*/ 	.word	0x00000000


	//----- nvinfo : EIATTR_CBANK_PARAM_SIZE
	.align		4
.L_2887:
        /*00c4*/ 	.byte	0x03, 0x19
        /*00c6*/ 	.short	0x0014


	//----- nvinfo : EIATTR_PARAM_CBANK
	.align		4
        /*00c8*/ 	.byte	0x04, 0x0a
        /*00ca*/ 	.short	(.L_2889 - .L_2888)
	.align		4
.L_2888:
        /*00cc*/ 	.word	index@(.nv.constant0._Z7reduce7IfLj512ELb1EEvPKT_PS0_j)
        /*00d0*/ 	.short	0x0380
        /*00d2*/ 	.short	0x0014


	//----- nvinfo : EIATTR_SW_WAR
	.align		4
.L_2889:
        /*00d4*/ 	.byte	0x04, 0x36
        /*00d6*/ 	.short	(.L_2891 - .L_2890)
.L_2890:
        /*00d8*/ 	.word	0x00000008
.L_2891:


//--------------------- .nv.info._Z7reduce6IfLj1ELb0EEvPT_S1_j --------------------------
	.section	.nv.info._Z7reduce6IfLj1ELb0EEvPT_S1_j,"",@"SHT_CUDA_INFO"
	.sectionflags	@""
	.align	4


	//----- nvinfo : EIATTR_CUDA_API_VERSION
	.align		4
        /*0000*/ 	.byte	0x04, 0x37
        /*0002*/ 	.short	(.L_2893 - .L_2892)
.L_2892:
        /*0004*/ 	.word	0x00000082


	//----- nvinfo : EIATTR_KPARAM_INFO
	.align		4
.L_2893:
        /*0008*/ 	.byte	0x04, 0x17
        /*000a*/ 	.short	(.L_2895 - .L_2894)
.L_2894:
        /*000c*/ 	.word	0x00000000
        /*0010*/ 	.short	0x0002
        /*0012*/ 	.short	0x0010
        /*0014*/ 	.byte	0x00, 0xf0, 0x11, 0x00


	//----- nvinfo : EIATTR_KPARAM_INFO
	.align		4
.L_2895:
        /*0018*/ 	.byte	0x04, 0x17
        /*001a*/ 	.short	(.L_2897 - .L_2896)
.L_2896:
        /*001c*/ 	.word	0x00000000
        /*0020*/ 	.short	0x0001
        /*0022*/ 	.short	0x0008
        /*0024*/ 	.byte	0x00, 0xf5, 0x21, 0x00


	//----- nvinfo : EIATTR_KPARAM_INFO
	.align		4
.L_2897:
        /*0028*/ 	.byte	0x04, 0x17
        /*002a*/ 	.short	(.L_2899 - .L_2898)
.L_2898:
        /*002c*/ 	.word	0x00000000
        /*0030*/ 	.short	0x0000
        /*0032*/ 	.short	0x0000
        /*0034*/ 	.byte	0x00, 0xf5, 0x21, 0x00


	//----- nvinfo : EIATTR_SPARSE_MMA_MASK
	.align		4
.L_2899:
        /*0038*/ 	.byte	0x03, 0x50
        /*003a*/ 	.short	0x0000


	//----- nvinfo : EIATTR_MAXREG_COUNT
	.align		4
        /*003c*/ 	.byte	0x03, 0x1b
        /*003e*/ 	.short	0x00ff


	//----- nvinfo : EIATTR_NUM_BARRIERS
	.align		4
        /*0040*/ 	.byte	0x02, 0x4c
        /*0042*/ 	.byte	0x01
	.zero		1


	//----- nvinfo : EIATTR_MERCURY_ISA_VERSION
	.align		4
        /*0044*/ 	.byte	0x03, 0x5f
        /*0046*/ 	.short	0x0101


	//----- nvinfo : EIATTR_COOP_GROUP_MASK_REGIDS
	.align		4
        /*0048*/ 	.byte	0x04, 0x29
        /*004a*/ 	.short	(.L_2901 - .L_2900)


	//   ....[0]....
.L_2900:
        /*004c*/ 	.word	0xffffffff


	//   ....[1]....
        /*0050*/ 	.word	0xffffffff


	//   ....[2]....
        /*0054*/ 	.word	0xffffffff


	//   ....[3]....
        /*0058*/ 	.word	0xffffffff


	//   ....[4]....
        /*005c*/ 	.word	0xffffffff


	//   ....[5]....
        /*0060*/ 	.word	0xffffffff


	//   ....[6]....
        /*0064*/ 	.word	0xffffffff


	//   ....[7]....
        /*0068*/ 	.word	0xffffffff


	//   ....[8]....
        /*006c*/ 	.word	0xffffffff


	//   ....[9]....
        /*0070*/ 	.word	0x0500000a


	//   ....[10]....
        /*0074*/ 	.word	0x0500000a


	//   ....[11]....
        /*0078*/ 	.word	0x0500000a


	//   ....[12]....
        /*007c*/ 	.word	0x0500000a


	//   ....[13]....
        /*0080*/ 	.word	0x0500000a


	//----- nvinfo : EIATTR_COOP_GROUP_INSTR_OFFSETS
	.align		4
.L_2901:
        /*0084*/ 	.byte	0x04, 0x28
        /*0086*/ 	.short	(.L_2903 - .L_2902)


	//   ....[0]....
.L_2902:
        /*0088*/ 	.word	0x00000210


	//   ....[1]....
        /*008c*/ 	.word	0x00000220


	//   ....[2]....
        /*0090*/ 	.word	0x00000230


	//   ....[3]....
        /*0094*/ 	.word	0x00000240


	//   ....[4]....
        /*0098*/ 	.word	0x00000290


	//   ....[5]....
        /*009c*/ 	.word	0x000002b0


	//   ....[6]....
        /*00a0*/ 	.word	0x000002d0


	//   ....[7]....
        /*00a4*/ 	.word	0x000002f0


	//   ....[8]....
        /*00a8*/ 	.word	0x00000310


	//   ....[9]....
        /*00ac*/ 	.word	0x000003e0


	//   ....[10]....
        /*00b0*/ 	.word	0x00000450


	//   ....[11]....
        /*00b4*/ 	.word	0x000004c0


	//   ....[12]....
        /*00b8*/ 	.word	0x00000530


	//   ....[13]....
        /*00bc*/ 	.word	0x000005a0


	//----- nvinfo : EIATTR_VRC_CTA_INIT_COUNT
	.align		4
.L_2903:
        /*00c0*/ 	.byte	0x02, 0x4a
	.zero		1
	.zero		1


	//----- nvinfo : EIATTR_EXIT_INSTR_OFFSETS
	.align		4
        /*00c4*/ 	.byte	0x04, 0x1c
        /*00c6*/ 	.short	(.L_2905 - .L_2904)


	//   ....[0]....
.L_2904:
        /*00c8*/ 	.word	0x00000350


	//   ....[1]....
        /*00cc*/ 	.word	0x00000390


	//----- nvinfo : EIATTR_CRS_STACK_SIZE
	.align		4
.L_2905:
        /*00d0*/ 	.byte	0x04, 0x1e
        /*00d2*/ 	.short	(.L_2907 - .L_2906)
.L_2906:
        /*00d4*/ 	.word	0x00000000


	//----- nvinfo : EIATTR_CBANK_PARAM_SIZE
	.align		4
.L_2907:
        /*00d8*/ 	.byte	0x03, 0x19
        /*00da*/ 	.short	0x0014


	//----- nvinfo : EIATTR_PARAM_CBANK
	.align		4
        /*00dc*/ 	.byte	0x04, 0x0a
        /*00de*/ 	.short	(.L_2909 - .L_2908)
	.align		4
.L_2908:
        /*00e0*/ 	.word	index@(.nv.constant0._Z7reduce6IfLj1ELb0EEvPT_S1_j)
        /*00e4*/ 	.short	0x0380
        /*00e6*/ 	.short	0x0014


	//----- nvinfo : EIATTR_SW_WAR
	.align		4
.L_2909:
        /*00e8*/ 	.byte	0x04, 0x36
        /*00ea*/ 	.short	(.L_2911 - .L_2910)
.L_2910:
        /*00ec*/ 	.word	0x00000008
.L_2911:


//--------------------- .nv.info._Z7reduce6IfLj2ELb0EEvPT_S1_j --------------------------
	.section	.nv.info._Z7reduce6IfLj2ELb0EEvPT_S1_j,"",@"SHT_CUDA_INFO"
	.sectionflags	@""
	.align	4


	//----- nvinfo : EIATTR_CUDA_API_VERSION
	.align		4
        /*0000*/ 	.byte	0x04, 0x37
        /*0002*/ 	.short	(.L_2913 - .L_2912)
.L_2912:
        /*0004*/ 	.word	0x00000082


	//----- nvinfo : EIATTR_KPARAM_INFO
	.align		4
.L_2913:
        /*0008*/ 	.byte	0x04, 0x17
        /*000a*/ 	.short	(.L_2915 - .L_2914)
.L_2914:
        /*000c*/ 	.word	0x00000000
        /*0010*/ 	.short	0x0002
        /*0012*/ 	.short	0x0010
        /*0014*/ 	.byte	0x00, 0xf0, 0x11, 0x00


	//----- nvinfo : EIATTR_KPARAM_INFO
	.align		4
.L_2915:
        /*0018*/ 	.byte	0x04, 0x17
        /*001a*/ 	.short	(.L_2917 - .L_2916)
.L_2916:
        /*001c*/ 	.word	0x00000000
        /*0020*/ 	.short	0x0001
        /*0022*/ 	.short	0x0008
        /*0024*/ 	.byte	0x00, 0xf5, 0x21, 0x00


	//----- nvinfo : EIATTR_KPARAM_INFO
	.align		4
.L_2917:
        /*0028*/ 	.byte	0x04, 0x17
        /*002a*/ 	.short	(.L_2919 - .L_2918)
.L_2918:
        /*002c*/ 	.word	0x00000000
        /*0030*/ 	.short	0x0000
        /*0032*/ 	.short	0x0000
        /*0034*/ 	.byte	0x00, 0xf5, 0x21, 0x00


	//----- nvinfo : EIATTR_SPARSE_MMA_MASK
	.align		4
.L_2919:
        /*0038*/ 	.byte	0x03, 0x50
        /*003a*/ 	.short	0x0000


	//----- nvinfo : EIATTR_MAXREG_COUNT
	.align		4
        /*003c*/ 	.byte	0x03, 0x1b
        /*003e*/ 	.short	0x00ff


	//----- nvinfo : EIATTR_NUM_BARRIERS
	.align		4
        /*0040*/ 	.byte	0x02, 0x4c
        /*0042*/ 	.byte	0x01
	.zero		1


	//----- nvinfo : EIATTR_MERCURY_ISA_VERSION
	.align		4
        /*0044*/ 	.byte	0x03, 0x5f
        /*0046*/ 	.short	0x0101


	//----- nvinfo : EIATTR_COOP_GROUP_MASK_REGIDS
	.align		4
        /*0048*/ 	.byte	0x04, 0x29
        /*004a*/ 	.short	(.L_2921 - .L_2920)


	//   ....[0]....
.L_2920:
        /*004c*/ 	.word	0xffffffff


	//   ....[1]....
        /*0050*/ 	.word	0xffffffff


	//   ....[2]....
        /*0054*/ 	.word	0xffffffff


	//   ....[3]....
        /*0058*/ 	.word	0xffffffff


	//   ....[4]....
        /*005c*/ 	.word	0xffffffff


	//   ....[5]....
        /*0060*/ 	.word	0xffffffff


	//   ....[6]....
        /*0064*/ 	.word	0xffffffff


	//   ....[7]....
        /*0068*/ 	.word	0xffffffff


	//   ....[8]....
        /*006c*/ 	.word	0xffffffff


	//   ....[9]....
        /*0070*/ 	.word	0x0500000a


	//   ....[10]....
        /*0074*/ 	.word	0x0500000a


	//   ....[11]....
        /*0078*/ 	.word	0x0500000a


	//   ....[12]....
        /*007c*/ 	.word	0x0500000a


	//   ....[13]....
        /*0080*/ 	.word	0x0500000a


	//----- nvinfo : EIATTR_COOP_GROUP_INSTR_OFFSETS
	.align		4
.L_2921:
        /*0084*/ 	.byte	0x04, 0x28
        /*0086*/ 	.short	(.L_2923 - .L_2922)


	//   ....[0]....
.L_2922:
        /*0088*/ 	.word	0x00000210


	//   ....[1]....
        /*008c*/ 	.word	0x00000220


	//   ....[2]....
        /*0090*/ 	.word	0x00000230


	//   ....[3]....
        /*0094*/ 	.word	0x00000240


	//   ....[4]....
        /*0098*/ 	.word	0x00000290


	//   ....[5]....
        /*009c*/ 	.word	0x000002b0


	//   ....[6]....
        /*00a0*/ 	.word	0x000002d0


	//   ....[7]....
        /*00a4*/ 	.word	0x000002f0


	//   ....[8]....
        /*00a8*/ 	.word	0x00000310


	//   ....[9]....
        /*00ac*/ 	.word	0x000003e0


	//   ....[10]....
        /*00b0*/ 	.word	0x00000450


	//   ....[11]....
        /*00b4*/ 	.word	0x000004c0


	//   ....[12]....
        /*00b8*/ 	.word	0x00000530


	//   ....[13]....
        /*00bc*/ 	.word	0x000005a0


	//----- nvinfo : EIATTR_VRC_CTA_INIT_COUNT
	.align		4
.L_2923:
        /*00c0*/ 	.byte	0x02, 0x4a
	.zero		1
	.zero		1


	//----- nvinfo : EIATTR_EXIT_INSTR_OFFSETS
	.align		4
        /*00c4*/ 	.byte	0x04, 0x1c
        /*00c6*/ 	.short	(.L_2925 - .L_2924)


	//   ....[0]....
.L_2924:
        /*00c8*/ 	.word	0x00000350


	//   ....[1]....
        /*00cc*/ 	.word	0x00000390


	//----- nvinfo : EIATTR_CRS_STACK_SIZE
	.align		4
.L_2925:
        /*00d0*/ 	.byte	0x04, 0x1e
        /*00d2*/ 	.short	(.L_2927 - .L_2926)
.L_2926:
        /*00d4*/ 	.word	0x00000000


	//----- nvinfo : EIATTR_CBANK_PARAM_SIZE
	.align		4
.L_2927:
        /*00d8*/ 	.byte	0x03, 0x19
        /*00da*/ 	.short	0x0014


	//----- nvinfo : EIATTR_PARAM_CBANK
	.align		4
        /*00dc*/ 	.byte	0x04, 0x0a
        /*00de*/ 	.short	(.L_2929 - .L_2928)
	.align		4
.L_2928:
        /*00e0*/ 	.word	index@(.nv.constant0._Z7reduce6IfLj2ELb0EEvPT_S1_j)
        /*00e4*/ 	.short	0x0380
        /*00e6*/ 	.short	0x0014


	//----- nvinfo : EIATTR_SW_WAR
	.align		4
.L_2929:
        /*00e8*/ 	.byte	0x04, 0x36
        /*00ea*/ 	.short	(.L_2931 - .L_2930)
.L_2930:
        /*00ec*/ 	.word	0x00000008
.L_2931:


//--------------------- .nv.info._Z7reduce6IfLj4ELb0EEvPT_S1_j --------------------------
	.section	.nv.info._Z7reduce6IfLj4ELb0EEvPT_S1_j,"",@"SHT_CUDA_INFO"
	.sectionflags	@""
	.align	4


	//----- nvinfo : EIATTR_CUDA_API_VERSION
	.align		4
        /*0000*/ 	.byte	0x04, 0x37
        /*0002*/ 	.short	(.L_2933 - .L_2932)
.L_2932:
        /*0004*/ 	.word	0x00000082


	//----- nvinfo : EIATTR_KPARAM_INFO
	.align		4
.L_2933:
        /*0008*/ 	.byte	0x04, 0x17
        /*000a*/ 	.short	(.L_2935 - .L_2934)
.L_2934:
        /*000c*/ 	.word	0x00000000
        /*0010*/ 	.short	0x0002
        /*0012*/ 	.short	0x0010
        /*0014*/ 	.byte	0x00, 0xf0, 0x11, 0x00


	//----- nvinfo : EIATTR_KPARAM_INFO
	.align		4
.L_2935:
        /*0018*/ 	.byte	0x04, 0x17
        /*001a*/ 	.short	(.L_2937 - .L_2936)
.L_2936:
        /*001c*/ 	.word	0x00000000
        /*0020*/ 	.short	0x0001
        /*0022*/ 	.short	0x0008
        /*0024*/ 	.byte	0x00, 0xf5, 0x21, 0x00


	//----- nvinfo : EIATTR_KPARAM_INFO
	.align		4
.L_2937:
        /*0028*/ 	.byte	0x04, 0x17
        /*002a*/ 	.short	(.L_2939 - .L_2938)
.L_2938:
        /*002c*/ 	.word	0x00000000
        /*0030*/ 	.short	0x0000
        /*0032*/ 	.short	0x0000
        /*0034*/ 	.byte	0x00, 0xf5, 0x21, 0x00


	//----- nvinfo : EIATTR_SPARSE_MMA_MASK
	.align		4
.L_2939:
        /*0038*/ 	.byte	0x03, 0x50
        /*003a*/ 	.short	0x0000


	//----- nvinfo : EIATTR_MAXREG_COUNT
	.align		4
        /*003c*/ 	.byte	0x03, 0x1b
        /*003e*/ 	.short	0x00ff


	//----- nvinfo : EIATTR_NUM_BARRIERS
	.align		4
        /*0040*/ 	.byte	0x02, 0x4c
        /*0042*/ 	.byte	0x01
	.zero		1


	//----- nvinfo : EIATTR_MERCURY_ISA_VERSION
	.align		4
        /*0044*/ 	.byte	0x03, 0x5f
        /*0046*/ 	.short	0x0101


	//----- nvinfo : EIATTR_COOP_GROUP_MASK_REGIDS
	.align		4
        /*0048*/ 	.byte	0x04, 0x29
        /*004a*/ 	.short	(.L_2941 - .L_2940)


	//   ....[0]....
.L_2940:
        /*004c*/ 	.word	0xffffffff


	//   ....[1]....
        /*0050*/ 	.word	0xffffffff


	//   ....[2]....
        /*0054*/ 	.word	0xffffffff


	//   ....[3]....
        /*0058*/ 	.word	0xffffffff


	//   ....[4]....
        /*005c*/ 	.word	0xffffffff


	//   ....[5]....
        /*0060*/ 	.word	0xffffffff


	//   ....[6]....
        /*0064*/ 	.word	0xffffffff


	//   ....[7]....
        /*0068*/ 	.word	0xffffffff


	//   ....[8]....
        /*006c*/ 	.word	0xffffffff


	//   ....[9]....
        /*0070*/ 	.word	0x0500000a


	//   ....[10]....
        /*0074*/ 	.word	0x0500000a


	//   ....[11]....
        /*0078*/ 	.word	0x0500000a


	//   ....[12]....
        /*007c*/ 	.word	0x0500000a


	//   ....[13]....
        /*0080*/ 	.word	0x0500000a


	//----- nvinfo : EIATTR_COOP_GROUP_INSTR_OFFSETS
	.align		4
.L_2941:
        /*0084*/ 	.byte	0x04, 0x28
        /*0086*/ 	.short	(.L_2943 - .L_2942)


	//   ....[0]....
.L_2942:
        /*0088*/ 	.word	0x00000210


	//   ....[1]....
        /*008c*/ 	.word	0x00000220


	//   ....[2]....
        /*0090*/ 	.word	0x00000230


	//   ....[3]....
        /*0094*/ 	.word	0x00000240


	//   ....[4]....
        /*0098*/ 	.word	0x00000290


	//   ....[5]....
        /*009c*/ 	.word	0x000002b0


	//   ....[6]....
        /*00a0*/ 	.word	0x000002d0


	//   ....[7]....
        /*00a4*/ 	.word	0x000002f0


	//   ....[8]....
        /*00a8*/ 	.word	0x00000310


	//   ....[9]....
        /*00ac*/ 	.word	0x000003e0


	//   ....[10]....
        /*00b0*/ 	.word	0x00000450


	//   ....[11]....
        /*00b4*/ 	.word	0x000004c0


	//   ....[12]....
        /*00b8*/ 	.word	0x00000530


	//   ....[13]....
        /*00bc*/ 	.word	0x000005a0


	//----- nvinfo : EIATTR_VRC_CTA_INIT_COUNT
	.align		4
.L_2943:
        /*00c0*/ 	.byte	0x02, 0x4a
	.zero		1
	.zero		1


	//----- nvinfo : EIATTR_EXIT_INSTR_OFFSETS
	.align		4
        /*00c4*/ 	.byte	0x04, 0x1c
        /*00c6*/ 	.short	(.L_2945 - .L_2944)


	//   ....[0]....
.L_2944:
        /*00c8*/ 	.word	0x00000350


	//   ....[1]....
        /*00cc*/ 	.word	0x00000390


	//----- nvinfo : EIATTR_CRS_STACK_SIZE
	.align		4
.L_2945:
        /*00d0*/ 	.byte	0x04, 0x1e
        /*00d2*/ 	.short	(.L_2947 - .L_2946)
.L_2946:
        /*00d4*/ 	.word	0x00000000


	//----- nvinfo : EIATTR_CBANK_PARAM_SIZE
	.align		4
.L_2947:
        /*00d8*/ 	.byte	0x03, 0x19
        /*00da*/ 	.short	0x0014


	//----- nvinfo : EIATTR_PARAM_CBANK
	.align		4
        /*00dc*/ 	.byte	0x04, 0x0a
        /*00de*/ 	.short	(.L_2949 - .L_2948)
	.align		4
.L_2948:
        /*00e0*/ 	.word	index@(.nv.constant0._Z7reduce6IfLj4ELb0EEvPT_S1_j)
        /*00e4*/ 	.short	0x0380
        /*00e6*/ 	.short	0x0014


	//----- nvinfo : EIATTR_SW_WAR
	.align		4
.L_2949:
        /*00e8*/ 	.byte	0x04, 0x36
        /*00ea*/ 	.short	(.L_2951 - .L_2950)
.L_2950:
        /*00ec*/ 	.word	0x00000008
.L_2951:


//--------------------- .nv.info._Z7reduce6IfLj8ELb0EEvPT_S1_j --------------------------
	.section	.nv.info._Z7reduce6IfLj8ELb0EEvPT_S1_j,"",@"SHT_CUDA_INFO"
	.sectionflags	@""
	.align	4


	//----- nvinfo : EIATTR_CUDA_API_VERSION
	.align		4
        /*0000*/ 	.byte	0x04, 0x37
        /*0002*/ 	.short	(.L_2953 - .L_2952)
.L_2952:
        /*0004*/ 	.word	0x00000082


	//----- nvinfo : EIATTR_KPARAM_INFO
	.align		4
.L_2953:
        /*0008*/ 	.byte	0x04, 0x17
        /*000a*/ 	.short	(.L_2955 - .L_2954)
.L_2954:
        /*000c*/ 	.word	0x00000000
        /*0010*/ 	.short	0x0002
        /*0012*/ 	.short	0x0010
        /*0014*/ 	.byte	0x00, 0xf0, 0x11, 0x00


	//----- nvinfo : EIATTR_KPARAM_INFO
	.align		4
.L_2955:
        /*0018*/ 	.byte	0x04, 0x17
        /*001a*/ 	.short	(.L_2957 - .L_2956)
.L_2956:
        /*001c*/ 	.word	0x00000000
        /*0020*/ 	.short	0x0001
        /*0022*/ 	.short	0x0008
        /*0024*/ 	.byte	0x00, 0xf5, 0x21, 0x00


	//----- nvinfo : EIATTR_KPARAM_INFO
	.align		4
.L_2957:
        /*0028*/ 	.byte	0x04, 0x17
        /*002a*/ 	.short	(.L_2959 - .L_2958)
.L_2958:
        /*002c*/ 	.word	0x00000000
        /*0030*/ 	.short	0x0000
        /*0032*/ 	.short	0x0000
        /*0034*/ 	.byte	0x00, 0xf5, 0x21, 0x00


	//----- nvinfo : EIATTR_SPARSE_MMA_MASK
	.align		4
.L_2959:
        /*0038*/ 	.byte	0x03, 0x50
        /*003a*/ 	.short	0x0000


	//----- nvinfo : EIATTR_MAXREG_COUNT
	.align		4
        /*003c*/ 	.byte	0x03, 0x1b
        /*003e*/ 	.short	0x00ff


	//----- nvinfo : EIATTR_NUM_BARRIERS
	.align		4
        /*0040*/ 	.byte	0x02, 0x4c
        /*0042*/ 	.byte	0x01
	.zero		1


	//----- nvinfo : EIATTR_MERCURY_ISA_VERSION
	.align		4
        /*0044*/ 	.byte	0x03, 0x5f
        /*0046*/ 	.short	0x0101


	//----- nvinfo : EIATTR_COOP_GROUP_MASK_REGIDS
	.align		4
        /*0048*/ 	.byte	0x04, 0x29
        /*004a*/ 	.short	(.L_2961 - .L_2960)


	//   ....[0]....
.L_2960:
        /*004c*/ 	.word	0xffffffff


	//   ....[1]....
        /*0050*/ 	.word	0xffffffff


	//   ....[2]....
        /*0054*/ 	.word	0xffffffff


	//   ....[3]....
        /*0058*/ 	.word	0xffffffff


	//   ....[4]....
        /*005c*/ 	.word	0xffffffff


	//   ....[5]....
        /*0060*/ 	.word	0xffffffff


	//   ....[6]....
        /*0064*/ 	.word	0xffffffff


	//   ....[7]....
        /*0068*/ 	.word	0xffffffff


	//   ....[8]....
        /*006c*/ 	.word	0xffffffff


	//   ....[9]....
        /*0070*/ 	.word	0x0500000a


	//   ....[10]....
        /*0074*/ 	.word	0x0500000a


	//   ....[11]....
        /*0078*/ 	.word	0x0500000a


	//   ....[12]....
        /*007c*/ 	.word	0x0500000a


	//   ....[13]....
        /*0080*/ 	.word	0x0500000a


	//----- nvinfo : EIATTR_COOP_GROUP_INSTR_OFFSETS
	.align		4
.L_2961:
        /*0084*/ 	.byte	0x04, 0x28
        /*0086*/ 	.short	(.L_2963 - .L_2962)


	//   ....[0]....
.L_2962:
        /*0088*/ 	.word	0x00000210


	//   ....[1]....
        /*008c*/ 	.word	0x00000220


	//   ....[2]....
        /*0090*/ 	.word	0x00000230


	//   ....[3]....
        /*0094*/ 	.word	0x00000240


	//   ....[4]....
        /*0098*/ 	.word	0x00000290


	//   ....[5]....
        /*009c*/ 	.word	0x000002b0


	//   ....[6]....
        /*00a0*/ 	.word	0x000002d0


	//   ....[7]....
        /*00a4*/ 	.word	0x000002f0


	//   ....[8]....
        /*00a8*/ 	.word	0x00000310


	//   ....[9]....
        /*00ac*/ 	.word	0x000003e0


	//   ....[10]....
        /*00b0*/ 	.word	0x00000450


	//   ....[11]....
        /*00b4*/ 	.word	0x000004c0


	//   ....[12]....
        /*00b8*/ 	.word	0x00000530


	//   ....[13]....
        /*00bc*/ 	.word	0x000005a0


	//----- nvinfo : EIATTR_VRC_CTA_INIT_COUNT
	.align		4
.L_2963:
        /*00c0*/ 	.byte	0x02, 0x4a
	.zero		1
	.zero		1


	//----- nvinfo : EIATTR_EXIT_INSTR_OFFSETS
	.align		4
        /*00c4*/ 	.byte	0x04, 0x1c
        /*00c6*/ 	.short	(.L_2965 - .L_2964)


	//   ....[0]....
.L_2964:
        /*00c8*/ 	.word	0x00000350


	//   ....[1]....
        /*00cc*/ 	.word	0x00000390


	//----- nvinfo : EIATTR_CRS_STACK_SIZE
	.align		4
.L_2965:
        /*00d0*/ 	.byte	0x04, 0x1e
        /*00d2*/ 	.short	(.L_2967 - .L_2966)
.L_2966:
        /*00d4*/ 	.word	0x00000000


	//----- nvinfo : EIATTR_CBANK_PARAM_SIZE
	.align		4
.L_2967:
        /*00d8*/ 	.byte	0x03, 0x19
        /*00da*/ 	.short	0x0014


	//----- nvinfo : EIATTR_PARAM_CBANK
	.align		4
        /*00dc*/ 	.byte	0x04, 0x0a
        /*00de*/ 	.short	(.L_2969 - .L_2968)
	.align		4
.L_2968:
        /*00e0*/ 	.word	index@(.nv.constant0._Z7reduce6IfLj8ELb0EEvPT_S1_j)
        /*00e4*/ 	.short	0x0380
        /*00e6*/ 	.short	0x0014


	//----- nvinfo : EIATTR_SW_WAR
	.align		4
.L_2969:
        /*00e8*/ 	.byte	0x04, 0x36
        /*00ea*/ 	.short	(.L_2971 - .L_2970)
.L_2970:
        /*00ec*/ 	.word	0x00000008
.L_2971:


//--------------------- .nv.info._Z7reduce6IfLj16ELb0EEvPT_S1_j --------------------------
	.section	.nv.info._Z7reduce6IfLj16ELb0EEvPT_S1_j,"",@"SHT_CUDA_INFO"
	.sectionflags	@""
	.align	4


	//----- nvinfo : EIATTR_CUDA_API_VERSION
	.align		4
        /*0000*/ 	.byte	0x04, 0x37
        /*0002*/ 	.short	(.L_2973 - .L_2972)
.L_2972:
        /*0004*/ 	.word	0x00000082


	//----- nvinfo : EIATTR_KPARAM_INFO
	.align		4
.L_2973:
        /*0008*/ 	.byte	0x04, 0x17
        /*000a*/ 	.short	(.L_2975 - .L_2974)
.L_2974:
        /*000c*/ 	.word	0x00000000
        /*0010*/ 	.short	0x0002
        /*0012*/ 	.short	0x0010
        /*0014*/ 	.byte	0x00, 0xf0, 0x11, 0x00


	//----- nvinfo : EIATTR_KPARAM_INFO
	.align		4
.L_2975:
        /*0018*/ 	.byte	0x04, 0x17
        /*001a*/ 	.short	(.L_2977 - .L_2976)
.L_2976:
        /*001c*/ 	.word	0x00000000
        /*0020*/ 	.short	0x0001
        /*0022*/ 	.short	0x0008
        /*0024*/ 	.byte	0x00, 0xf5, 0x21, 0x00


	//----- nvinfo : EIATTR_KPARAM_INFO
	.align		4
.L_2977:
        /*0028*/ 	.byte	0x04, 0x17
        /*002a*/ 	.short	(.L_2979 - .L_2978)
.L_2978:
        /*002c*/ 	.word	0x00000000
        /*0030*/ 	.short	0x0000
        /*0032*/ 	.short	0x0000
        /*0034*/ 	.byte	0x00, 0xf5, 0x21, 0x00


	//----- nvinfo : EIATTR_SPARSE_MMA_MASK
	.align		4
.L_2979:
        /*0038*/ 	.byte	0x03, 0x50
        /*003a*/ 	.short	0x0000


	//----- nvinfo : EIATTR_MAXREG_COUNT
	.align		4
        /*003c*/ 	.byte	0x03, 0x1b
        /*003e*/ 	.short	0x00ff


	//----- nvinfo : EIATTR_NUM_BARRIERS
	.align		4
        /*0040*/ 	.byte	0x02, 0x4c
        /*0042*/ 	.byte	0x01
	.zero		1


	//----- nvinfo : EIATTR_MERCURY_ISA_VERSION
	.align		4
        /*0044*/ 	.byte	0x03, 0x5f
        /*0046*/ 	.short	0x0101


	//----- nvinfo : EIATTR_COOP_GROUP_MASK_REGIDS
	.align		4
        /*0048*/ 	.byte	0x04, 0x29
        /*004a*/ 	.short	(.L_2981 - .L_2980)


	//   ....[0]....
.L_2980:
        /*004c*/ 	.word	0xffffffff


	//   ....[1]....
        /*0050*/ 	.word	0xffffffff


	//   ....[2]....
        /*0054*/ 	.word	0xffffffff


	//   ....[3]....
        /*0058*/ 	.word	0xffffffff


	//   ....[4]....
        /*005c*/ 	.word	0xffffffff


	//   ....[5]....
        /*0060*/ 	.word	0xffffffff


	//   ....[6]....
        /*0064*/ 	.word	0xffffffff


	//   ....[7]....
        /*0068*/ 	.word	0xffffffff


	//   ....[8]....
        /*006c*/ 	.word	0xffffffff


	//   ....[9]....
        /*0070*/ 	.word	0x0500000a


	//   ....[10]....
        /*0074*/ 	.word	0x0500000a


	//   ....[11]....
        /*0078*/ 	.word	0x0500000a


	//   ....[12]....
        /*007c*/ 	.word	0x0500000a


	//   ....[13]....
        /*0080*/ 	.word	0x0500000a


	//----- nvinfo : EIATTR_COOP_GROUP_INSTR_OFFSETS
	.align		4
.L_2981:
        /*0084*/ 	.byte	0x04, 0x28
        /*0086*/ 	.short	(.L_2983 - .L_2982)


	//   ....[0]....
.L_2982:
        /*0088*/ 	.word	0x00000210


	//   ....[1]....
        /*008c*/ 	.word	0x00000220


	//   ....[2]....
        /*0090*/ 	.word	0x00000230


	//   ....[3]....
        /*0094*/ 	.word	0x00000240


	//   ....[4]....
        /*0098*/ 	.word	0x00000290


	//   ....[5]....
        /*009c*/ 	.word	0x000002b0


	//   ....[6]....
        /*00a0*/ 	.word	0x000002d0


	//   ....[7]....
        /*00a4*/ 	.word	0x000002f0


	//   ....[8]....
        /*00a8*/ 	.word	0x00000310


	//   ....[9]....
        /*00ac*/ 	.word	0x000003e0


	//   ....[10]....
        /*00b0*/ 	.word	0x00000450


	//   ....[11]....
        /*00b4*/ 	.word	0x000004c0


	//   ....[12]....
        /*00b8*/ 	.word	0x00000530


	//   ....[13]....
        /*00bc*/ 	.word	0x000005a0


	//----- nvinfo : EIATTR_VRC_CTA_INIT_COUNT
	.align		4
.L_2983:
        /*00c0*/ 	.byte	0x02, 0x4a
	.zero		1
	.zero		1


	//----- nvinfo : EIATTR_EXIT_INSTR_OFFSETS
	.align		4
        /*00c4*/ 	.byte	0x04, 0x1c
        /*00c6*/ 	.short	(.L_2985 - .L_2984)


	//   ....[0]....
.L_2984:
        /*00c8*/ 	.word	0x00000350


	//   ....[1]....
        /*00cc*/ 	.word	0x00000390


	//----- nvinfo : EIATTR_CRS_STACK_SIZE
	.align		4
.L_2985:
        /*00d0*/ 	.byte	0x04, 0x1e
        /*00d2*/ 	.short	(.L_2987 - .L_2986)
.L_2986:
        /*00d4*/ 	.word	0x00000000


	//----- nvinfo : EIATTR_CBANK_PARAM_SIZE
	.align		4
.L_2987:
        /*00d8*/ 	.byte	0x03, 0x19
        /*00da*/ 	.short	0x0014


	//----- nvinfo : EIATTR_PARAM_CBANK
	.align		4
        /*00dc*/ 	.byte	0x04, 0x0a
        /*00de*/ 	.short	(.L_2989 - .L_2988)
	.align		4
.L_2988:
        /*00e0*/ 	.word	index@(.nv.constant0._Z7reduce6IfLj16ELb0EEvPT_S1_j)
        /*00e4*/ 	.short	0x0380
        /*00e6*/ 	.short	0x0014


	//----- nvinfo : EIATTR_SW_WAR
	.align		4
.L_2989:
        /*00e8*/ 	.byte	0x04, 0x36
        /*00ea*/ 	.short	(.L_2991 - .L_2990)
.L_2990:
        /*00ec*/ 	.word	0x00000008
.L_2991:


//--------------------- .nv.info._Z7reduce6IfLj32ELb0EEvPT_S1_j --------------------------
	.section	.nv.info._Z7reduce6IfLj32ELb0EEvPT_S1_j,"",@"SHT_CUDA_INFO"
	.sectionflags	@""
	.align	4


	//----- nvinfo : EIATTR_CUDA_API_VERSION
	.align		4
        /*0000*/ 	.byte	0x04, 0x37
        /*0002*/ 	.short	(.L_2993 - .L_2992)
.L_2992:
        /*0004*/ 	.word	0x00000082


	//----- nvinfo : EIATTR_KPARAM_INFO
	.align		4
.L_2993:
        /*0008*/ 	.byte	0x04, 0x17
        /*000a*/ 	.short	(.L_2995 - .L_2994)
.L_2994:
        /*000c*/ 	.word	0x00000000
        /*0010*/ 	.short	0x0002
        /*0012*/ 	.short	0x0010
        /*0014*/ 	.byte	0x00, 0xf0, 0x11, 0x00


	//----- nvinfo : EIATTR_KPARAM_INFO
	.align		4
.L_2995:
        /*0018*/ 	.byte	0x04, 0x17
        /*001a*/ 	.short	(.L_2997 - .L_2996)
.L_2996:
        /*001c*/ 	.word	0x00000000
        /*0020*/ 	.short	0x0001
        /*0022*/ 	.short	0x0008
        /*0024*/ 	.byte	0x00, 0xf5, 0x21, 0x00


	//----- nvinfo : EIATTR_KPARAM_INFO
	.align		4
.L_2997:
        /*0028*/ 	.byte	0x04, 0x17
        /*002a*/ 	.short	(.L_2999 - .L_2998)
.L_2998:
        /*002c*/ 	.word	0x00000000
        /*0030*/ 	.short	0x0000
        /*0032*/ 	.short	0x0000
        /*0034*/ 	.byte	0x00, 0xf5, 0x21, 0x00


	//----- nvinfo : EIATTR_SPARSE_MMA_MASK
	.align		4
.L_2999:
        /*0038*/ 	.byte	0x03, 0x50
        /*003a*/ 	.short	0x0000


	//----- nvinfo : EIATTR_MAXREG_COUNT
	.align		4
        /*003c*/ 	.byte	0x03, 0x1b
        /*003e*/ 	.short	0x00ff


	//----- nvinfo : EIATTR_NUM_BARRIERS
	.align		4
        /*0040*/ 	.byte	0x02, 0x4c
        /*0042*/ 	.byte	0x01
	.zero		1


	//----- nvinfo : EIATTR_MERCURY_ISA_VERSION
	.align		4
        /*0044*/ 	.byte	0x03, 0x5f
        /*0046*/ 	.short	0x0101


	//----- nvinfo : EIATTR_COOP_GROUP_MASK_REGIDS
	.align		4
        /*0048*/ 	.byte	0x04, 0x29
        /*004a*/ 	.short	(.L_3001 - .L_3000)


	//   ....[0]....
.L_3000:
        /*004c*/ 	.word	0xffffffff


	//   ....[1]....
        /*0050*/ 	.word	0xffffffff


	//   ....[2]....
        /*0054*/ 	.word	0xffffffff


	//   ....[3]....
        /*0058*/ 	.word	0xffffffff


	//   ....[4]....
        /*005c*/ 	.word	0xffffffff


	//   ....[5]....
        /*0060*/ 	.word	0xffffffff


	//   ....[6]....
        /*0064*/ 	.word	0xffffffff


	//   ....[7]....
        /*0068*/ 	.word	0xffffffff


	//   ....[8]....
        /*006c*/ 	.word	0xffffffff


	//   ....[9]....
        /*0070*/ 	.word	0x0500000a


	//   ....[10]....
        /*0074*/ 	.word	0x0500000a


	//   ....[11]....
        /*0078*/ 	.word	0x0500000a


	//   ....[12]....
        /*007c*/ 	.word	0x0500000a


	//   ....[13]....
        /*0080*/ 	.word	0x0500000a


	//----- nvinfo : EIATTR_COOP_GROUP_INSTR_OFFSETS
	.align		4
.L_3001:
        /*0084*/ 	.byte	0x04, 0x28
        /*0086*/ 	.short	(.L_3003 - .L_3002)


	//   ....[0]....
.L_3002:
        /*0088*/ 	.word	0x00000210


	//   ....[1]....
        /*008c*/ 	.word	0x00000220


	//   ....[2]....
        /*0090*/ 	.word	0x00000230


	//   ....[3]....
        /*0094*/ 	.word	0x00000240


	//   ....[4]....
        /*0098*/ 	.word	0x00000290


	//   ....[5]....
        /*009c*/ 	.word	0x000002b0


	//   ....[6]....
        /*00a0*/ 	.word	0x000002d0


	//   ....[7]....
        /*00a4*/ 	.word	0x000002f0


	//   ....[8]....
        /*00a8*/ 	.word	0x00000310


	//   ....[9]....
        /*00ac*/ 	.word	0x000003e0


	//   ....[10]....
        /*00b0*/ 	.word	0x00000450


	//   ....[11]....
        /*00b4*/ 	.word	0x000004c0


	//   ....[12]....
        /*00b8*/ 	.word	0x00000530


	//   ....[13]....
        /*00bc*/ 	.word	0x000005a0


	//----- nvinfo : EIATTR_VRC_CTA_INIT_COUNT
	.align		4
.L_3003:
        /*00c0*/ 	.byte	0x02, 0x4a
	.zero		1
	.zero		1


	//----- nvinfo : EIATTR_EXIT_INSTR_OFFSETS
	.align		4
        /*00c4*/ 	.byte	0x04, 0x1c
        /*00c6*/ 	.short	(.L_3005 - .L_3004)


	//   ....[0]....
.L_3004:
        /*00c8*/ 	.word	0x00000350


	//   ....[1]....
        /*00cc*/ 	.word	0x00000390


	//----- nvinfo : EIATTR_CRS_STACK_SIZE
	.align		4
.L_3005:
        /*00d0*/ 	.byte	0x04, 0x1e
        /*00d2*/ 	.short	(.L_3007 - .L_3006)
.L_3006:
        /*00d4*/ 	.word	0x00000000


	//----- nvinfo : EIATTR_CBANK_PARAM_SIZE
	.align		4
.L_3007:
        /*00d8*/ 	.byte	0x03, 0x19
        /*00da*/ 	.short	0x0014


	//----- nvinfo : EIATTR_PARAM_CBANK
	.align		4
        /*00dc*/ 	.byte	0x04, 0x0a
        /*00de*/ 	.short	(.L_3009 - .L_3008)
	.align		4
.L_3008:
        /*00e0*/ 	.word	index@(.nv.constant0._Z7reduce6IfLj32ELb0EEvPT_S1_j)
        /*00e4*/ 	.short	0x0380
        /*00e6*/ 	.short	0x0014


	//----- nvinfo : EIATTR_SW_WAR
	.align		4
.L_3009:
        /*00e8*/ 	.byte	0x04, 0x36
        /*00ea*/ 	.short	(.L_3011 - .L_3010)
.L_3010:
        /*00ec*/ 	.word	0x00000008
.L_3011:


//--------------------- .nv.info._Z7reduce6IfLj64ELb0EEvPT_S1_j --------------------------
	.section	.nv.info._Z7reduce6IfLj64ELb0EEvPT_S1_j,"",@"SHT_CUDA_INFO"
	.sectionflags	@""
	.align	4


	//----- nvinfo : EIATTR_CUDA_API_VERSION
	.align		4
        /*0000*/ 	.byte	0x04, 0x37
        /*0002*/ 	.short	(.L_3013 - .L_3012)
.L_3012:
        /*0004*/ 	.word	0x00000082


	//----- nvinfo : EIATTR_KPARAM_INFO
	.align		4
.L_3013:
        /*0008*/ 	.byte	0x04, 0x17
        /*000a*/ 	.short	(.L_3015 - .L_3014)
.L_3014:
        /*000c*/ 	.word	0x00000000
        /*0010*/ 	.short	0x0002
        /*0012*/ 	.short	0x0010
        /*0014*/ 	.byte	0x00, 0xf0, 0x11, 0x00


	//----- nvinfo : EIATTR_KPARAM_INFO
	.align		4
.L_3015:
        /*0018*/ 	.byte	0x04, 0x17
        /*001a*/ 	.short	(.L_3017 - .L_3016)
.L_3016:
        /*001c*/ 	.word	0x00000000
        /*0020*/ 	.short	0x0001
        /*0022*/ 	.short	0x0008
        /*0024*/ 	.byte	0x00, 0xf5, 0x21, 0x00


	//----- nvinfo : EIATTR_KPARAM_INFO
	.align		4
.L_3017:
        /*0028*/ 	.byte	0x04, 0x17
        /*002a*/ 	.short	(.L_3019 - .L_3018)
.L_3018:
        /*002c*/ 	.word	0x00000000
        /*0030*/ 	.short	0x0000
        /*0032*/ 	.short	0x0000
        /*0034*/ 	.byte	0x00, 0xf5, 0x21, 0x00


	//----- nvinfo : EIATTR_SPARSE_MMA_MASK
	.align		4
.L_3019:
        /*0038*/ 	.byte	0x03, 0x50
        /*003a*/ 	.short	0x0000


	//----- nvinfo : EIATTR_MAXREG_COUNT
	.align		4
        /*003c*/ 	.byte	0x03, 0x1b
        /*003e*/ 	.short	0x00ff


	//----- nvinfo : EIATTR_NUM_BARRIERS
	.align		4
        /*0040*/ 	.byte	0x02, 0x4c
        /*0042*/ 	.byte	0x01
	.zero		1


	//----- nvinfo : EIATTR_MERCURY_ISA_VERSION
	.align		4
        /*0044*/ 	.byte	0x03, 0x5f
        /*0046*/ 	.short	0x0101


	//----- nvinfo : EIATTR_COOP_GROUP_MASK_REGIDS
	.align		4
        /*0048*/ 	.byte	0x04, 0x29
        /*004a*/ 	.short	(.L_3021 - .L_3020)


	//   ....[0]....
.L_3020:
        /*004c*/ 	.word	0xffffffff


	//   ....[1]....
        /*0050*/ 	.word	0xffffffff


	//   ....[2]....
        /*0054*/ 	.word	0xffffffff


	//   ....[3]....
        /*0058*/ 	.word	0xffffffff


	//   ....[4]....
        /*005c*/ 	.word	0xffffffff


	//   ....[5]....
        /*0060*/ 	.word	0xffffffff


	//   ....[6]....
        /*0064*/ 	.word	0xffffffff


	//   ....[7]....
        /*0068*/ 	.word	0xffffffff


	//   ....[8]....
        /*006c*/ 	.word	0xffffffff


	//   ....[9]....
        /*0070*/ 	.word	0x0500000a


	//   ....[10]....
        /*0074*/ 	.word	0x0500000a


	//   ....[11]....
        /*0078*/ 	.word	0x0500000a


	//   ....[12]....
        /*007c*/ 	.word	0x0500000a


	//   ....[13]....
        /*0080*/ 	.word	0x0500000a


	//----- nvinfo : EIATTR_COOP_GROUP_INSTR_OFFSETS
	.align		4
.L_3021:
        /*0084*/ 	.byte	0x04, 0x28
        /*0086*/ 	.short	(.L_3023 - .L_3022)


	//   ....[0]....
.L_3022:
        /*0088*/ 	.word	0x00000210


	//   ....[1]....
        /*008c*/ 	.word	0x00000220


	//   ....[2]....
        /*0090*/ 	.word	0x00000230


	//   ....[3]....
        /*0094*/ 	.word	0x00000240


	//   ....[4]....
        /*0098*/ 	.word	0x000002b0


	//   ....[5]....
        /*009c*/ 	.word	0x000002d0


	//   ....[6]....
        /*00a0*/ 	.word	0x000002f0


	//   ....[7]....
        /*00a4*/ 	.word	0x00000310


	//   ....[8]....
        /*00a8*/ 	.word	0x00000330


	//   ....[9]....
        /*00ac*/ 	.word	0x00000400


	//   ....[10]....
        /*00b0*/ 	.word	0x00000470


	//   ....[11]....
        /*00b4*/ 	.word	0x000004e0


	//   ....[12]....
        /*00b8*/ 	.word	0x00000550


	//   ....[13]....
        /*00bc*/ 	.word	0x000005c0


	//----- nvinfo : EIATTR_VRC_CTA_INIT_COUNT
	.align		4
.L_3023:
        /*00c0*/ 	.byte	0x02, 0x4a
	.zero		1
	.zero		1


	//----- nvinfo : EIATTR_EXIT_INSTR_OFFSETS
	.align		4
        /*00c4*/ 	.byte	0x04, 0x1c
        /*00c6*/ 	.short	(.L_3025 - .L_3024)


	//   ....[0]....
.L_3024:
        /*00c8*/ 	.word	0x00000370


	//   ....[1]....
        /*00cc*/ 	.word	0x000003b0


	//----- nvinfo : EIATTR_CRS_STACK_SIZE
	.align		4
.L_3025:
        /*00d0*/ 	.byte	0x04, 0x1e
        /*00d2*/ 	.short	(.L_3027 - .L_3026)
.L_3026:
        /*00d4*/ 	.word	0x00000000


	//----- nvinfo : EIATTR_CBANK_PARAM_SIZE
	.align		4
.L_3027:
        /*00d8*/ 	.byte	0x03, 0x19
        /*00da*/ 	.short	0x0014


	//----- nvinfo : EIATTR_PARAM_CBANK
	.align		4
        /*00dc*/ 	.byte	0x04, 0x0a
        /*00de*/ 	.short	(.L_3029 - .L_3028)
	.align		4
.L_3028:
        /*00e0*/ 	.word	index@(.nv.constant0._Z7reduce6IfLj64ELb0EEvPT_S1_j)
        /*00e4*/ 	.short	0x0380
        /*00e6*/ 	.short	0x0014


	//----- nvinfo : EIATTR_SW_WAR
	.align		4
.L_3029:
        /*00e8*/ 	.byte	0x04, 0x36
        /*00ea*/ 	.short	(.L_3031 - .L_3030)
.L_3030:
        /*00ec*/ 	.word	0x00000008
.L_3031:


//--------------------- .nv.info._Z7reduce6IfLj128ELb0EEvPT_S1_j --------------------------
	.section	.nv.info._Z7reduce6IfLj128ELb0EEvPT_S1_j,"",@"SHT_CUDA_INFO"
	.sectionflags	@""
	.align	4


	//----- nvinfo : EIATTR_CUDA_API_VERSION
	.align		4
        /*0000*/ 	.byte	0x04, 0x37
        /*0002*/ 	.short	(.L_3033 - .L_3032)
.L_3032:
        /*0004*/ 	.word	0x00000082


	//----- nvinfo : EIATTR_KPARAM_INFO
	.align		4
.L_3033:
        /*0008*/ 	.byte	0x04, 0x17
        /*000a*/ 	.short	(.L_3035 - .L_3034)
.L_3034:
        /*000c*/ 	.word	0x00000000
        /*0010*/ 	.short	0x0002
        /*0012*/ 	.short	0x0010
        /*0014*/ 	.byte	0x00, 0xf0, 0x11, 0x00


	//----- nvinfo : EIATTR_KPARAM_INFO
	.align		4
.L_3035:
        /*0018*/ 	.byte	0x04, 0x17
        /*001a*/ 	.short	(.L_3037 - .L_3036)
.L_3036:
        /*001c*/ 	.word	0x00000000
        /*0020*/ 	.short	0x0001
        /*0022*/ 	.short	0x0008
        /*0024*/ 	.byte	0x00, 0xf5, 0x21, 0x00


	//----- nvinfo : EIATTR_KPARAM_INFO
	.align		4
.L_3037:
        /*0028*/ 	.byte	0x04, 0x17
        /*002a*/ 	.short	(.L_3039 - .L_3038)
.L_3038:
        /*002c*/ 	.word	0x00000000
        /*0030*/ 	.short	0x0000
        /*0032*/ 	.short	0x0000
        /*0034*/ 	.byte	0x00, 0xf5, 0x21, 0x00


	//----- nvinfo : EIATTR_SPARSE_MMA_MASK
	.align		4
.L_3039:
        /*0038*/ 	.byte	0x03, 0x50
        /*003a*/ 	.short	0x0000


	//----- nvinfo : EIATTR_MAXREG_COUNT
	.align		4
        /*003c*/ 	.byte	0x03, 0x1b
        /*003e*/ 	.short	0x00ff


	//----- nvinfo : EIATTR_NUM_BARRIERS
	.align		4
        /*0040*/ 	.byte	0x02, 0x4c
        /*0042*/ 	.byte	0x01
	.zero		1


	//----- nvinfo : EIATTR_MERCURY_ISA_VERSION
	.align		4
        /*0044*/ 	.byte	0x03, 0x5f
        /*0046*/ 	.short	0x0101


	//----- nvinfo : EIATTR_COOP_GROUP_MASK_REGIDS
	.align		4
        /*0048*/ 	.byte	0x04, 0x29
        /*004a*/ 	.short	(.L_3041 - .L_3040)


	//   ....[0]....
.L_3040:
        /*004c*/ 	.word	0xffffffff


	//   ....[1]....
        /*0050*/ 	.word	0xffffffff


	//   ....[2]....
        /*0054*/ 	.word	0xffffffff


	//   ....[3]....
        /*0058*/ 	.word	0xffffffff


	//   ....[4]....
        /*005c*/ 	.word	0xffffffff


	//   ....[5]....
        /*0060*/ 	.word	0xffffffff


	//   ....[6]....
        /*0064*/ 	.word	0xffffffff


	//   ....[7]....
        /*0068*/ 	.word	0xffffffff


	//   ....[8]....
        /*006c*/ 	.word	0xffffffff


	//   ....[9]....
        /*0070*/ 	.word	0x0500000a


	//   ....[10]....
        /*0074*/ 	.word	0x0500000a


	//   ....[11]....
        /*0078*/ 	.word	0x0500000a


	//   ....[12]....
        /*007c*/ 	.word	0x0500000a


	//   ....[13]....
        /*0080*/ 	.word	0x0500000a


	//----- nvinfo : EIATTR_COOP_GROUP_INSTR_OFFSETS
	.align		4
.L_3041:
        /*0084*/ 	.byte	0x04, 0x28
        /*0086*/ 	.short	(.L_3043 - .L_3042)


	//   ....[0]....
.L_3042:
        /*0088*/ 	.word	0x000001f0


	//   ....[1]....
        /*008c*/ 	.word	0x00000200


	//   ....[2]....
        /*0090*/ 	.word	0x00000210


	//   ....[3]....
        /*0094*/ 	.word	0x00000280


	//   ....[4]....
        /*0098*/ 	.word	0x000002f0


	//   ....[5]....
        /*009c*/ 	.word	0x00000310


	//   ....[6]....
        /*00a0*/ 	.word	0x00000330


	//   ....[7]....
        /*00a4*/ 	.word	0x00000350


	//   ....[8]....
        /*00a8*/ 	.word	0x00000370


	//   ....[9]....
        /*00ac*/ 	.word	0x00000440


	//   ....[10]....
        /*00b0*/ 	.word	0x000004b0


	//   ....[11]....
        /*00b4*/ 	.word	0x00000520


	//   ....[12]....
        /*00b8*/ 	.word	0x00000590


	//   ....[13]....
        /*00bc*/ 	.word	0x00000600


	//----- nvinfo : EIATTR_VRC_CTA_INIT_COUNT
	.align		4
.L_3043:
        /*00c0*/ 	.byte	0x02, 0x4a
	.zero		1
	.zero		1


	//----- nvinfo : EIATTR_EXIT_INSTR_OFFSETS
	.align		4
        /*00c4*/ 	.byte	0x04, 0x1c
        /*00c6*/ 	.short	(.L_3045 - .L_3044)


	//   ....[0]....
.L_3044:
        /*00c8*/ 	.word	0x000003b0


	//   ....[1]....
        /*00cc*/ 	.word	0x000003f0


	//----- nvinfo : EIATTR_CRS_STACK_SIZE
	.align		4
.L_3045:
        /*00d0*/ 	.byte	0x04, 0x1e
        /*00d2*/ 	.short	(.L_3047 - .L_3046)
.L_3046:
        /*00d4*/ 	.word	0x00000000


	//----- nvinfo : EIATTR_CBANK_PARAM_SIZE
	.align		4
.L_3047:
        /*00d8*/ 	.byte	0x03, 0x19
        /*00da*/ 	.short	0x0014


	//----- nvinfo : EIATTR_PARAM_CBANK
	.align		4
        /*00dc*/ 	.byte	0x04, 0x0a
        /*00de*/ 	.short	(.L_3049 - .L_3048)
	.align		4
.L_3048:
        /*00e0*/ 	.word	index@(.nv.constant0._Z7reduce6IfLj128ELb0EEvPT_S1_j)
        /*00e4*/ 	.short	0x0380
        /*00e6*/ 	.short	0x0014


	//----- nvinfo : EIATTR_SW_WAR
	.align		4
.L_3049:
        /*00e8*/ 	.byte	0x04, 0x36
        /*00ea*/ 	.short	(.L_3051 - .L_3050)
.L_3050:
        /*00ec*/ 	.word	0x00000008
.L_3051:


//--------------------- .nv.info._Z7reduce6IfLj256ELb0EEvPT_S1_j --------------------------
	.section	.nv.info._Z7reduce6IfLj256ELb0EEvPT_S1_j,"",@"SHT_CUDA_INFO"
	.sectionflags	@""
	.align	4


	//----- nvinfo : EIATTR_CUDA_API_VERSION
	.align		4
        /*0000*/ 	.byte	0x04, 0x37
        /*0002*/ 	.short	(.L_3053 - .L_3052)
.L_3052:
        /*0004*/ 	.word	0x00000082


	//----- nvinfo : EIATTR_KPARAM_INFO
	.align		4
.L_3053:
        /*0008*/ 	.byte	0x04, 0x17
        /*000a*/ 	.short	(.L_3055 - .L_3054)
.L_3054:
        /*000c*/ 	.word	0x00000000
        /*0010*/ 	.short	0x0002
        /*0012*/ 	.short	0x0010
        /*0014*/ 	.byte	0x00, 0xf0, 0x11, 0x00


	//----- nvinfo : EIATTR_KPARAM_INFO
	.align		4
.L_3055:
        /*0018*/ 	.byte	0x04, 0x17
        /*001a*/ 	.short	(.L_3057 - .L_3056)
.L_3056:
        /*001c*/ 	.word	0x00000000
        /*0020*/ 	.short	0x0001
        /*0022*/ 	.short	0x0008
        /*0024*/ 	.byte	0x00, 0xf5, 0x21, 0x00


	//----- nvinfo : EIATTR_KPARAM_INFO
	.align		4
.L_3057:
        /*0028*/ 	.byte	0x04, 0x17
        /*002a*/ 	.short	(.L_3059 - .L_3058)
.L_3058:
        /*002c*/ 	.word	0x00000000
        /*0030*/ 	.short	0x0000
        /*0032*/ 	.short	0x0000
        /*0034*/ 	.byte	0x00, 0xf5, 0x21, 0x00


	//----- nvinfo : EIATTR_SPARSE_MMA_MASK
	.align		4
.L_3059:
        /*0038*/ 	.byte	0x03, 0x50
        /*003a*/ 	.short	0x0000


	//----- nvinfo : EIATTR_MAXREG_COUNT
	.align		4
        /*003c*/ 	.byte	0x03, 0x1b
        /*003e*/ 	.short	0x00ff


	//----- nvinfo : EIATTR_NUM_BARRIERS
	.align		4
        /*0040*/ 	.byte	0x02, 0x4c
        /*0042*/ 	.byte	0x01
	.zero		1


	//----- nvinfo : EIATTR_MERCURY_ISA_VERSION
	.align		4
        /*0044*/ 	.byte	0x03, 0x5f
        /*0046*/ 	.short	0x0101


	//----- nvinfo : EIATTR_COOP_GROUP_MASK_REGIDS
	.align		4
        /*0048*/ 	.byte	0x04, 0x29
        /*004a*/ 	.short	(.L_3061 - .L_3060)


	//   ....[0]....
.L_3060:
        /*004c*/ 	.word	0xffffffff


	//   ....[1]....
        /*0050*/ 	.word	0xffffffff


	//   ....[2]....
        /*0054*/ 	.word	0xffffffff


	//   ....[3]....
        /*0058*/ 	.word	0xffffffff


	//   ....[4]....
        /*005c*/ 	.word	0xffffffff


	//   ....[5]....
        /*0060*/ 	.word	0xffffffff


	//   ....[6]....
        /*0064*/ 	.word	0xffffffff


	//   ....[7]....
        /*0068*/ 	.word	0xffffffff


	//   ....[8]....
        /*006c*/ 	.word	0xffffffff


	//   ....[9]....
        /*0070*/ 	.word	0x0500000a


	//   ....[10]....
        /*0074*/ 	.word	0x0500000a


	//   ....[11]....
        /*0078*/ 	.word	0x0500000a


	//   ....[12]....
        /*007c*/ 	.word	0x0500000a


	//   ....[13]....
        /*0080*/ 	.word	0x0500000a


	//----- nvinfo : EIATTR_COOP_GROUP_INSTR_OFFSETS
	.align		4
.L_3061:
        /*0084*/ 	.byte	0x04, 0x28
        /*0086*/ 	.short	(.L_3063 - .L_3062)


	//   ....[0]....
.L_3062:
        /*0088*/ 	.word	0x00000200


	//   ....[1]....
        /*008c*/ 	.word	0x00000210


	//   ....[2]....
        /*0090*/ 	.word	0x00000250


	//   ....[3]....
        /*0094*/ 	.word	0x000002c0


	//   ....[4]....
        /*0098*/ 	.word	0x00000330


	//   ....[5]....
        /*009c*/ 	.word	0x00000350


	//   ....[6]....
        /*00a0*/ 	.word	0x00000370


	//   ....[7]....
        /*00a4*/ 	.word	0x00000390


	//   ....[8]....
        /*00a8*/ 	.word	0x000003b0


	//   ....[9]....
        /*00ac*/ 	.word	0x00000480


	//   ....[10]....
        /*00b0*/ 	.word	0x000004f0


	//   ....[11]....
        /*00b4*/ 	.word	0x00000560


	//   ....[12]....
        /*00b8*/ 	.word	0x000005d0


	//   ....[13]....
        /*00bc*/ 	.word	0x00000640


	//----- nvinfo : EIATTR_VRC_CTA_INIT_COUNT
	.align		4
.L_3063:
        /*00c0*/ 	.byte	0x02, 0x4a
	.zero		1
	.zero		1


	//----- nvinfo : EIATTR_EXIT_INSTR_OFFSETS
	.align		4
        /*00c4*/ 	.byte	0x04, 0x1c
        /*00c6*/ 	.short	(.L_3065 - .L_3064)


	//   ....[0]....
.L_3064:
        /*00c8*/ 	.word	0x000003f0


	//   ....[1]....
        /*00cc*/ 	.word	0x00000430


	//----- nvinfo : EIATTR_CRS_STACK_SIZE
	.align		4
.L_3065:
        /*00d0*/ 	.byte	0x04, 0x1e
        /*00d2*/ 	.short	(.L_3067 - .L_3066)
.L_3066:
        /*00d4*/ 	.word	0x00000000


	//----- nvinfo : EIATTR_CBANK_PARAM_SIZE
	.align		4
.L_3067:
        /*00d8*/ 	.byte	0x03, 0x19
        /*00da*/ 	.short	0x0014


	//----- nvinfo : EIATTR_PARAM_CBANK
	.align		4
        /*00dc*/ 	.byte	0x04, 0x0a
        /*00de*/ 	.short	(.L_3069 - .L_3068)
	.align		4
.L_3068:
        /*00e0*/ 	.word	index@(.nv.constant0._Z7reduce6IfLj256ELb0EEvPT_S1_j)
        /*00e4*/ 	.short	0x0380
        /*00e6*/ 	.short	0x0014


	//----- nvinfo : EIATTR_SW_WAR
	.align		4
.L_3069:
        /*00e8*/ 	.byte	0x04, 0x36
        /*00ea*/ 	.short	(.L_3071 - .L_3070)
.L_3070:
        /*00ec*/ 	.word	0x00000008
.L_3071:


//--------------------- .nv.info._Z7reduce6IfLj512ELb0EEvPT_S1_j --------------------------
	.section	.nv.info._Z7reduce6IfLj512ELb0EEvPT_S1_j,"",@"SHT_CUDA_INFO"
	.sectionflags	@""
	.align	4


	//----- nvinfo : EIATTR_CUDA_API_VERSION
	.align		4
        /*0000*/ 	.byte	0x04, 0x37
        /*0002*/ 	.short	(.L_3073 - .L_3072)
.L_3072:
        /*0004*/ 	.word	0x00000082


	//----- nvinfo : EIATTR_KPARAM_INFO
	.align		4
.L_3073:
        /*0008*/ 	.byte	0x04, 0x17
        /*000a*/ 	.short	(.L_3075 - .L_3074)
.L_3074:
        /*000c*/ 	.word	0x00000000
        /*0010*/ 	.short	0x0002
        /*0012*/ 	.short	0x0010
        /*0014*/ 	.byte	0x00, 0xf0, 0x11, 0x00


	//----- nvinfo : EIATTR_KPARAM_INFO
	.align		4
.L_3075:
        /*0018*/ 	.byte	0x04, 0x17
        /*001a*/ 	.short	(.L_3077 - .L_3076)
.L_3076:
        /*001c*/ 	.word	0x00000000
        /*0020*/ 	.short	0x0001
        /*0022*/ 	.short	0x0008
        /*0024*/ 	.byte	0x00, 0xf5, 0x21, 0x00


	//----- nvinfo : EIATTR_KPARAM_INFO
	.align		4
.L_3077:
        /*0028*/ 	.byte	0x04, 0x17
        /*002a*/ 	.short	(.L_3079 - .L_3078)
.L_3078:
        /*002c*/ 	.word	0x00000000
        /*0030*/ 	.short	0x0000
        /*0032*/ 	.short	0x0000
        /*0034*/ 	.byte	0x00, 0xf5, 0x21, 0x00


	//----- nvinfo : EIATTR_SPARSE_MMA_MASK
	.align		4
.L_3079:
        /*0038*/ 	.byte	0x03, 0x50
        /*003a*/ 	.short	0x0000


	//----- nvinfo : EIATTR_MAXREG_COUNT
	.align		4
        /*003c*/ 	.byte	0x03, 0x1b
        /*003e*/ 	.short	0x00ff


	//----- nvinfo : EIATTR_NUM_BARRIERS
	.align		4
        /*0040*/ 	.byte	0x02, 0x4c
        /*0042*/ 	.byte	0x01
	.zero		1


	//----- nvinfo : EIATTR_MERCURY_ISA_VERSION
	.align		4
        /*0044*/ 	.byte	0x03, 0x5f
        /*0046*/ 	.short	0x0101


	//----- nvinfo : EIATTR_COOP_GROUP_MASK_REGIDS
	.align		4
        /*0048*/ 	.byte	0x04, 0x29
        /*004a*/ 	.short	(.L_3081 - .L_3080)


	//   ....[0]....
.L_3080:
        /*004c*/ 	.word	0xffffffff


	//   ....[1]....
        /*0050*/ 	.word	0xffffffff


	//   ....[2]....
        /*0054*/ 	.word	0xffffffff


	//   ....[3]....
        /*0058*/ 	.word	0xffffffff


	//   ....[4]....
        /*005c*/ 	.word	0xffffffff


	//   ....[5]....
        /*0060*/ 	.word	0xffffffff


	//   ....[6]....
        /*0064*/ 	.word	0xffffffff


	//   ....[7]....
        /*0068*/ 	.word	0xffffffff


	//   ....[8]....
        /*006c*/ 	.word	0xffffffff


	//   ....[9]....
        /*0070*/ 	.word	0x0500000a


	//   ....[10]....
        /*0074*/ 	.word	0x0500000a


	//   ....[11]....
        /*0078*/ 	.word	0x0500000a


	//   ....[12]....
        /*007c*/ 	.word	0x0500000a


	//   ....[13]....
        /*0080*/ 	.word	0x0500000a


	//----- nvinfo : EIATTR_COOP_GROUP_INSTR_OFFSETS
	.align		4
.L_3081:
        /*0084*/ 	.byte	0x04, 0x28
        /*0086*/ 	.short	(.L_3083 - .L_3082)


	//   ....[0]....
.L_3082:
        /*0088*/ 	.word	0x000001f0


	//   ....[1]....
        /*008c*/ 	.word	0x00000240


	//   ....[2]....
        /*0090*/ 	.word	0x00000290


	//   ....[3]....
        /*0094*/ 	.word	0x00000300


	//   ....[4]....
        /*0098*/ 	.word	0x00000370


	//   ....[5]....
        /*009c*/ 	.word	0x00000390


	//   ....[6]....
        /*00a0*/ 	.word	0x000003b0


	//   ....[7]....
        /*00a4*/ 	.word	0x000003d0


	//   ....[8]....
        /*00a8*/ 	.word	0x000003f0


	//   ....[9]....
        /*00ac*/ 	.word	0x000004c0


	//   ....[10]....
        /*00b0*/ 	.word	0x00000530


	//   ....[11]....
        /*00b4*/ 	.word	0x000005a0


	//   ....[12]....
        /*00b8*/ 	.word	0x00000610


	//   ....[13]....
        /*00bc*/ 	.word	0x00000680


	//----- nvinfo : EIATTR_VRC_CTA_INIT_COUNT
	.align		4
.L_3083:
        /*00c0*/ 	.byte	0x02, 0x4a
	.zero		1
	.zero		1


	//----- nvinfo : EIATTR_EXIT_INSTR_OFFSETS
	.align		4
        /*00c4*/ 	.byte	0x04, 0x1c
        /*00c6*/ 	.short	(.L_3085 - .L_3084)


	//   ....[0]....
.L_3084:
        /*00c8*/ 	.word	0x00000430


	//   ....[1]....
        /*00cc*/ 	.word	0x00000470


	//----- nvinfo : EIATTR_CRS_STACK_SIZE
	.align		4
.L_3085:
        /*00d0*/ 	.byte	0x04, 0x1e
        /*00d2*/ 	.short	(.L_3087 - .L_3086)
.L_3086:
        /*00d4*/ 	.word	0x00000000


	//----- nvinfo : EIATTR_CBANK_PARAM_SIZE
	.align		4
.L_3087:
        /*00d8*/ 	.byte	0x03, 0x19
        /*00da*/ 	.short	0x0014


	//----- nvinfo : EIATTR_PARAM_CBANK
	.align		4
        /*00dc*/ 	.byte	0x04, 0x0a
        /*00de*/ 	.short	(.L_3089 - .L_3088)
	.align		4
.L_3088:
        /*00e0*/ 	.word	index@(.nv.constant0._Z7reduce6IfLj512ELb0EEvPT_S1_j)
        /*00e4*/ 	.short	0x0380
        /*00e6*/ 	.short	0x0014


	//----- nvinfo : EIATTR_SW_WAR
	.align		4
.L_3089:
        /*00e8*/ 	.byte	0x04, 0x36
        /*00ea*/ 	.short	(.L_3091 - .L_3090)
.L_3090:
        /*00ec*/ 	.word	0x00000008
.L_3091:


//--------------------- .nv.info._Z7reduce6IfLj1ELb1EEvPT_S1_j --------------------------
	.section	.nv.info._Z7reduce6IfLj1ELb1EEvPT_S1_j,"",@"SHT_CUDA_INFO"
	.sectionflags	@""
	.align	4


	//----- nvinfo : EIATTR_CUDA_API_VERSION
	.align		4
        /*0000*/ 	.byte	0x04, 0x37
        /*0002*/ 	.short	(.L_3093 - .L_3092)
.L_3092:
        /*0004*/ 	.word	0x00000082


	//----- nvinfo : EIATTR_KPARAM_INFO
	.align		4
.L_3093:
        /*0008*/ 	.byte	0x04, 0x17
        /*000a*/ 	.short	(.L_3095 - .L_3094)
.L_3094:
        /*000c*/ 	.word	0x00000000
        /*0010*/ 	.short	0x0002
        /*0012*/ 	.short	0x0010
        /*0014*/ 	.byte	0x00, 0xf0, 0x11, 0x00


	//----- nvinfo : EIATTR_KPARAM_INFO
	.align		4
.L_3095:
        /*0018*/ 	.byte	0x04, 0x17
        /*001a*/ 	.short	(.L_3097 - .L_3096)
.L_3096:
        /*001c*/ 	.word	0x00000000
        /*0020*/ 	.short	0x0001
        /*0022*/ 	.short	0x0008
        /*0024*/ 	.byte	0x00, 0xf5, 0x21, 0x00


	//----- nvinfo : EIATTR_KPARAM_INFO
	.align		4
.L_3097:
        /*0028*/ 	.byte	0x04, 0x17
        /*002a*/ 	.short	(.L_3099 - .L_3098)
.L_3098:
        /*002c*/ 	.word	0x00000000
        /*0030*/ 	.short	0x0000
        /*0032*/ 	.short	0x0000
        /*0034*/ 	.byte	0x00, 0xf5, 0x21, 0x00


	//----- nvinfo : EIATTR_SPARSE_MMA_MASK
	.align		4
.L_3099:
        /*0038*/ 	.byte	0x03, 0x50
        /*003a*/ 	.short	0x0000


	//----- nvinfo : EIATTR_MAXREG_COUNT
	.align		4
        /*003c*/ 	.byte	0x03, 0x1b
        /*003e*/ 	.short	0x00ff


	//----- nvinfo : EIATTR_NUM_BARRIERS
	.align		4
        /*0040*/ 	.byte	0x02, 0x4c
        /*0042*/ 	.byte	0x01
	.zero		1


	//----- nvinfo : EIATTR_MERCURY_ISA_VERSION
	.align		4
        /*0044*/ 	.byte	0x03, 0x5f
        /*0046*/ 	.short	0x0101


	//----- nvinfo : EIATTR_COOP_GROUP_MASK_REGIDS
	.align		4
        /*0048*/ 	.byte	0x04, 0x29
        /*004a*/ 	.short	(.L_3101 - .L_3100)


	//   ....[0]....
.L_3100:
        /*004c*/ 	.word	0xffffffff


	//   ....[1]....
        /*0050*/ 	.word	0xffffffff


	//   ....[2]....
        /*0054*/ 	.word	0xffffffff


	//   ....[3]....
        /*0058*/ 	.word	0xffffffff


	//   ....[4]....
        /*005c*/ 	.word	0xffffffff


	//   ....[5]....
        /*0060*/ 	.word	0xffffffff


	//   ....[6]....
        /*0064*/ 	.word	0xffffffff


	//   ....[7]....
        /*0068*/ 	.word	0xffffffff


	//   ....[8]....
        /*006c*/ 	.word	0xffffffff


	//   ....[9]....
        /*0070*/ 	.word	0x0500000a


	//   ....[10]....
        /*0074*/ 	.word	0x0500000a


	//   ....[11]....
        /*0078*/ 	.word	0x0500000a


	//   ....[12]....
        /*007c*/ 	.word	0x0500000a


	//   ....[13]....
        /*0080*/ 	.word	0x0500000a


	//----- nvinfo : EIATTR_COOP_GROUP_INSTR_OFFSETS
	.align		4
.L_3101:
        /*0084*/ 	.byte	0x04, 0x28
        /*0086*/ 	.short	(.L_3103 - .L_3102)


	//   ....[0]....
.L_3102:
        /*0088*/ 	.word	0x00000270


	//   ....[1]....
        /*008c*/ 	.word	0x00000280


	//   ....[2]....
        /*0090*/ 	.word	0x00000290


	//   ....[3]....
        /*0094*/ 	.word	0x000002a0


	//   ....[4]....
        /*0098*/ 	.word	0x000002f0


	//   ....[5]....
        /*009c*/ 	.word	0x00000310


	//   ....[6]....
        /*00a0*/ 	.word	0x00000330


	//   ....[7]....
        /*00a4*/ 	.word	0x00000350


	//   ....[8]....
        /*00a8*/ 	.word	0x00000370


	//   ....[9]....
        /*00ac*/ 	.word	0x00000440


	//   ....[10]....
        /*00b0*/ 	.word	0x000004b0


	//   ....[11]....
        /*00b4*/ 	.word	0x00000520


	//   ....[12]....
        /*00b8*/ 	.word	0x00000590


	//   ....[13]....
        /*00bc*/ 	.word	0x00000600


	//----- nvinfo : EIATTR_VRC_CTA_INIT_COUNT
	.align		4
.L_3103:
        /*00c0*/ 	.byte	0x02, 0x4a
	.zero		1
	.zero		1


	//----- nvinfo : EIATTR_EXIT_INSTR_OFFSETS
	.align		4
        /*00c4*/ 	.byte	0x04, 0x1c
        /*00c6*/ 	.short	(.L_3105 - .L_3104)


	//   ....[0]....
.L_3104:
        /*00c8*/ 	.word	0x000003b0


	//   ....[1]....
        /*00cc*/ 	.word	0x000003f0


	//----- nvinfo : EIATTR_CRS_STACK_SIZE
	.align		4
.L_3105:
        /*00d0*/ 	.byte	0x04, 0x1e
        /*00d2*/ 	.short	(.L_3107 - .L_3106)
.L_3106:
        /*00d4*/ 	.word	0x00000000


	//----- nvinfo : EIATTR_CBANK_PARAM_SIZE
	.align		4
.L_3107:
        /*00d8*/ 	.byte	0x03, 0x19
        /*00da*/ 	.short	0x0014


	//----- nvinfo : EIATTR_PARAM_CBANK
	.align		4
        /*00dc*/ 	.byte	0x04, 0x0a
        /*00de*/ 	.short	(.L_3109 - .L_3108)
	.align		4
.L_3108:
        /*00e0*/ 	.word	index@(.nv.constant0._Z7reduce6IfLj1ELb1EEvPT_S1_j)
        /*00e4*/ 	.short	0x0380
        /*00e6*/ 	.short	0x0014


	//----- nvinfo : EIATTR_SW_WAR
	.align		4
.L_3109:
        /*00e8*/ 	.byte	0x04, 0x36
        /*00ea*/ 	.short	(.L_3111 - .L_3110)
.L_3110:
        /*00ec*/ 	.word	0x00000008
.L_3111:


//--------------------- .nv.info._Z7reduce6IfLj2ELb1EEvPT_S1_j --------------------------
	.section	.nv.info._Z7reduce6IfLj2ELb1EEvPT_S1_j,"",@"SHT_CUDA_INFO"
	.sectionflags	@""
	.align	4


	//----- nvinfo : EIATTR_CUDA_API_VERSION
	.align		4
        /*0000*/ 	.byte	0x04, 0x37
        /*0002*/ 	.short	(.L_3113 - .L_3112)
.L_3112:
        /*0004*/ 	.word	0x00000082


	//----- nvinfo : EIATTR_KPARAM_INFO
	.align		4
.L_3113:
        /*0008*/ 	.byte	0x04, 0x17
        /*000a*/ 	.short	(.L_3115 - .L_3114)
.L_3114:
        /*000c*/ 	.word	0x00000000
        /*0010*/ 	.short	0x0002
        /*0012*/ 	.short	0x0010
        /*0014*/ 	.byte	0x00, 0xf0, 0x11, 0x00


	//----- nvinfo : EIATTR_KPARAM_INFO
	.align		4
.L_3115:
        /*0018*/ 	.byte	0x04, 0x17
        /*001a*/ 	.short	(.L_3117 - .L_3116)
.L_3116:
        /*001c*/ 	.word	0x00000000
        /*0020*/ 	.short	0x0001
        /*0022*/ 	.short	0x0008
        /*0024*/ 	.byte	0x00, 0xf5, 0x21, 0x00


	//----- nvinfo : EIATTR_KPARAM_INFO
	.align		4
.L_3117:
        /*0028*/ 	.byte	0x04, 0x17
        /*002a*/ 	.short	(.L_3119 - .L_3118)
.L_3118:
        /*002c*/ 	.word	0x00000000
        /*0030*/ 	.short	0x0000
        /*0032*/ 	.short	0x0000
        /*0034*/ 	.byte	0x00, 0xf5, 0x21, 0x00


	//----- nvinfo : EIATTR_SPARSE_MMA_MASK
	.align		4
.L_3119:
        /*0038*/ 	.byte	0x03, 0x50
        /*003a*/ 	.short	0x0000


	//----- nvinfo : EIATTR_MAXREG_COUNT
	.align		4
        /*003c*/ 	.byte	0x03, 0x1b
        /*003e*/ 	.short	0x00ff


	//----- nvinfo : EIATTR_NUM_BARRIERS
	.align		4
        /*0040*/ 	.byte	0x02, 0x4c
        /*0042*/ 	.byte	0x01
	.zero		1


	//----- nvinfo : EIATTR_MERCURY_ISA_VERSION
	.align		4
        /*0044*/ 	.byte	0x03, 0x5f
        /*0046*/ 	.short	0x0101


	//----- nvinfo : EIATTR_COOP_GROUP_MASK_REGIDS
	.align		4
        /*0048*/ 	.byte	0x04, 0x29
        /*004a*/ 	.short	(.L_3121 - .L_3120)


	//   ....[0]....
.L_3120:
        /*004c*/ 	.word	0xffffffff


	//   ....[1]....
        /*0050*/ 	.word	0xffffffff


	//   ....[2]....
        /*0054*/ 	.word	0xffffffff


	//   ....[3]....
        /*0058*/ 	.word	0xffffffff


	//   ....[4]....
        /*005c*/ 	.word	0xffffffff


	//   ....[5]....
        /*0060*/ 	.word	0xffffffff


	//   ....[6]....
        /*0064*/ 	.word	0xffffffff


	//   ....[7]....
        /*0068*/ 	.word	0xffffffff


	//   ....[8]....
        /*006c*/ 	.word	0xffffffff


	//   ....[9]....
        /*0070*/ 	.word	0x0500000a


	//   ....[10]....
        /*0074*/ 	.word	0x0500000a


	//   ....[11]....
        /*0078*/ 	.word	0x0500000a


	//   ....[12]....
        /*007c*/ 	.word	0x0500000a


	//   ....[13]....
        /*0080*/ 	.word	0x0500000a


	//----- nvinfo : EIATTR_COOP_GROUP_INSTR_OFFSETS
	.align		4
.L_3121:
        /*0084*/ 	.byte	0x04, 0x28
        /*0086*/ 	.short	(.L_3123 - .L_3122)


	//   ....[0]....
.L_3122:
        /*0088*/ 	.word	0x00000280


	//   ....[1]....
        /*008c*/ 	.word	0x00000290


	//   ....[2]....
        /*0090*/ 	.word	0x000002a0


	//   ....[3]....
        /*0094*/ 	.word	0x000002b0


	//   ....[4]....
        /*0098*/ 	.word	0x00000300


	//   ....[5]....
        /*009c*/ 	.word	0x00000320


	//   ....[6]....
        /*00a0*/ 	.word	0x00000340


	//   ....[7]....
        /*00a4*/ 	.word	0x00000360


	//   ....[8]....
        /*00a8*/ 	.word	0x00000380


	//   ....[9]....
        /*00ac*/ 	.word	0x00000450


	//   ....[10]....
        /*00b0*/ 	.word	0x000004c0


	//   ....[11]....
        /*00b4*/ 	.word	0x00000530


	//   ....[12]....
        /*00b8*/ 	.word	0x000005a0


	//   ....[13]....
        /*00bc*/ 	.word	0x00000610


	//----- nvinfo : EIATTR_VRC_CTA_INIT_COUNT
	.align		4
.L_3123:
        /*00c0*/ 	.byte	0x02, 0x4a
	.zero		1
	.zero		1


	//----- nvinfo : EIATTR_EXIT_INSTR_OFFSETS
	.align		4
        /*00c4*/ 	.byte	0x04, 0x1c
        /*00c6*/ 	.short	(.L_3125 - .L_3124)


	//   ....[0]....
.L_3124:
        /*00c8*/ 	.word	0x000003c0


	//   ....[1]....
        /*00cc*/ 	.word	0x00000400


	//----- nvinfo : EIATTR_CRS_STACK_SIZE
	.align		4
.L_3125:
        /*00d0*/ 	.byte	0x04, 0x1e
        /*00d2*/ 	.short	(.L_3127 - .L_3126)
.L_3126:
        /*00d4*/ 	.word	0x00000000


	//----- nvinfo : EIATTR_CBANK_PARAM_SIZE
	.align		4
.L_3127:
        /*00d8*/ 	.byte	0x03, 0x19
        /*00da*/ 	.short	0x0014


	//----- nvinfo : EIATTR_PARAM_CBANK
	.align		4
        /*00dc*/ 	.byte	0x04, 0x0a
        /*00de*/ 	.short	(.L_3129 - .L_3128)
	.align		4
.L_3128:
        /*00e0*/ 	.word	index@(.nv.constant0._Z7reduce6IfLj2ELb1EEvPT_S1_j)
        /*00e4*/ 	.short	0x0380
        /*00e6*/ 	.short	0x0014


	//----- nvinfo : EIATTR_SW_WAR
	.align		4
.L_3129:
        /*00e8*/ 	.byte	0x04, 0x36
        /*00ea*/ 	.short	(.L_3131 - .L_3130)
.L_3130:
        /*00ec*/ 	.word	0x00000008
.L_3131:


//--------------------- .nv.info._Z7reduce6IfLj4ELb1EEvPT_S1_j --------------------------
	.section	.nv.info._Z7reduce6IfLj4ELb1EEvPT_S1_j,"",@"SHT_CUDA_INFO"
	.sectionflags	@""
	.align	4


	//----- nvinfo : EIATTR_CUDA_API_VERSION
	.align		4
        /*0000*/ 	.byte	0x04, 0x37
        /*0002*/ 	.short	(.L_3133 - .L_3132)
.L_3132:
        /*0004*/ 	.word	0x00000082


	//----- nvinfo : EIATTR_KPARAM_INFO
	.align		4
.L_3133:
        /*0008*/ 	.byte	0x04, 0x17
        /*000a*/ 	.short	(.L_3135 - .L_3134)
.L_3134:
        /*000c*/ 	.word	0x00000000
        /*0010*/ 	.short	0x0002
        /*0012*/ 	.short	0x0010
        /*0014*/ 	.byte	0x00, 0xf0, 0x11, 0x00


	//----- nvinfo : EIATTR_KPARAM_INFO
	.align		4
.L_3135:
        /*0018*/ 	.byte	0x04, 0x17
        /*001a*/ 	.short	(.L_3137 - .L_3136)
.L_3136:
        /*001c*/ 	.word	0x00000000
        /*0020*/ 	.short	0x0001
        /*0022*/ 	.short	0x0008
        /*0024*/ 	.byte	0x00, 0xf5, 0x21, 0x00


	//----- nvinfo : EIATTR_KPARAM_INFO
	.align		4
.L_3137:
        /*0028*/ 	.byte	0x04, 0x17
        /*002a*/ 	.short	(.L_3139 - .L_3138)
.L_3138:
        /*002c*/ 	.word	0x00000000
        /*0030*/ 	.short	0x0000
        /*0032*/ 	.short	0x0000
        /*0034*/ 	.byte	0x00, 0xf5, 0x21, 0x00


	//----- nvinfo : EIATTR_SPARSE_MMA_MASK
	.align		4
.L_3139:
        /*0038*/ 	.byte	0x03, 0x50
        /*003a*/ 	.short	0x0000


	//----- nvinfo : EIATTR_MAXREG_COUNT
	.align		4
        /*003c*/ 	.byte	0x03, 0x1b
        /*003e*/ 	.short	0x00ff


	//----- nvinfo : EIATTR_NUM_BARRIERS
	.align		4
        /*0040*/ 	.byte	0x02, 0x4c
        /*0042*/ 	.byte	0x01
	.zero		1


	//----- nvinfo : EIATTR_MERCURY_ISA_VERSION
	.align		4
        /*0044*/ 	.byte	0x03, 0x5f
        /*0046*/ 	.short	0x0101


	//----- nvinfo : EIATTR_COOP_GROUP_MASK_REGIDS
	.align		4
        /*0048*/ 	.byte	0x04, 0x29
        /*004a*/ 	.short	(.L_3141 - .L_3140)


	//   ....[0]....
.L_3140:
        /*004c*/ 	.word	0xffffffff


	//   ....[1]....
        /*0050*/ 	.word	0xffffffff


	//   ....[2]....
        /*0054*/ 	.word	0xffffffff


	//   ....[3]....
        /*0058*/ 	.word	0xffffffff


	//   ....[4]....
        /*005c*/ 	.word	0xffffffff


	//   ....[5]....
        /*0060*/ 	.word	0xffffffff


	//   ....[6]....
        /*0064*/ 	.word	0xffffffff


	//   ....[7]....
        /*0068*/ 	.word	0xffffffff


	//   ....[8]....
        /*006c*/ 	.word	0xffffffff


	//   ....[9]....
        /*0070*/ 	.word	0x0500000a


	//   ....[10]....
        /*0074*/ 	.word	0x0500000a


	//   ....[11]....
        /*0078*/ 	.word	0x0500000a


	//   ....[12]....
        /*007c*/ 	.word	0x0500000a


	//   ....[13]....
        /*0080*/ 	.word	0x0500000a


	//----- nvinfo : EIATTR_COOP_GROUP_INSTR_OFFSETS
	.align		4
.L_3141:
        /*0084*/ 	.byte	0x04, 0x28
        /*0086*/ 	.short	(.L_3143 - .L_3142)


	//   ....[0]....
.L_3142:
        /*0088*/ 	.word	0x00000280


	//   ....[1]....
        /*008c*/ 	.word	0x00000290


	//   ....[2]....
        /*0090*/ 	.word	0x000002a0


	//   ....[3]....
        /*0094*/ 	.word	0x000002b0


	//   ....[4]....
        /*0098*/ 	.word	0x00000300


	//   ....[5]....
        /*009c*/ 	.word	0x00000320


	//   ....[6]....
        /*00a0*/ 	.word	0x00000340


	//   ....[7]....
        /*00a4*/ 	.word	0x00000360


	//   ....[8]....
        /*00a8*/ 	.word	0x00000380


	//   ....[9]....
        /*00ac*/ 	.word	0x00000450


	//   ....[10]....
        /*00b0*/ 	.word	0x000004c0


	//   ....[11]....
        /*00b4*/ 	.word	0x00000530


	//   ....[12]....
        /*00b8*/ 	.word	0x000005a0


	//   ....[13]....
        /*00bc*/ 	.word	0x00000610


	//----- nvinfo : EIATTR_VRC_CTA_INIT_COUNT
	.align		4
.L_3143:
        /*00c0*/ 	.byte	0x02, 0x4a
	.zero		1
	.zero		1


	//----- nvinfo : EIATTR_EXIT_INSTR_OFFSETS
	.align		4
        /*00c4*/ 	.byte	0x04, 0x1c
        /*00c6*/ 	.short	(.L_3145 - .L_3144)


	//   ....[0]....
.L_3144:
        /*00c8*/ 	.word	0x000003c0


	//   ....[1]....
        /*00cc*/ 	.word	0x00000400


	//----- nvinfo : EIATTR_CRS_STACK_SIZE
	.align		4
.L_3145:
        /*00d0*/ 	.byte	0x04, 0x1e
        /*00d2*/ 	.short	(.L_3147 - .L_3146)
.L_3146:
        /*00d4*/ 	.word	0x00000000


	//----- nvinfo : EIATTR_CBANK_PARAM_SIZE
	.align		4
.L_3147:
        /*00d8*/ 	.byte	0x03, 0x19
        /*00da*/ 	.short	0x0014


	//----- nvinfo : EIATTR_PARAM_CBANK
	.align		4
        /*00dc*/ 	.byte	0x04, 0x0a
        /*00de*/ 	.short	(.L_3149 - .L_3148)
	.align		4
.L_3148:
        /*00e0*/ 	.word	index@(.nv.constant0._Z7reduce6IfLj4ELb1EEvPT_S1_j)
        /*00e4*/ 	.short	0x0380
        /*00e6*/ 	.short	0x0014


	//----- nvinfo : EIATTR_SW_WAR
	.align		4
.L_3149:
        /*00e8*/ 	.byte	0x04, 0x36
        /*00ea*/ 	.short	(.L_3151 - .L_3150)
.L_3150:
        /*00ec*/ 	.word	0x00000008
.L_3151:


//--------------------- .nv.info._Z7reduce6IfLj8ELb1EEvPT_S1_j --------------------------
	.section	.nv.info._Z7reduce6IfLj8ELb1EEvPT_S1_j,"",@"SHT_CUDA_INFO"
	.sectionflags	@""
	.align	4


	//----- nvinfo : EIATTR_CUDA_API_VERSION
	.align		4
        /*0000*/ 	.byte	0x04, 0x37
        /*0002*/ 	.short	(.L_3153 - .L_3152)
.L_3152:
        /*0004*/ 	.word	0x00000082


	//----- nvinfo : EIATTR_KPARAM_INFO
	.align		4
.L_3153:
        /*0008*/ 	.byte	0x04, 0x17
        /*000a*/ 	.short	(.L_3155 - .L_3154)
.L_3154:
        /*000c*/ 	.word	0x00000000
        /*0010*/ 	.short	0x0002
        /*0012*/ 	.short	0x0010
        /*0014*/ 	.byte	0x00, 0xf0, 0x11, 0x00


	//----- nvinfo : EIATTR_KPARAM_INFO
	.align		4
.L_3155:
        /*0018*/ 	.byte	0x04, 0x17
        /*001a*/ 	.short	(.L_3157 - .L_3156)
.L_3156:
        /*001c*/ 	.word	0x00000000
        /*0020*/ 	.short	0x0001
        /*0022*/ 	.short	0x0008
        /*0024*/ 	.byte	0x00, 0xf5, 0x21, 0x00


	//----- nvinfo : EIATTR_KPARAM_INFO
	.align		4
.L_3157:
        /*0028*/ 	.byte	0x04, 0x17
        /*002a*/ 	.short	(.L_3159 - .L_3158)
.L_3158:
        /*002c*/ 	.word	0x00000000
        /*0030*/ 	.short	0x0000
        /*0032*/ 	.short	0x0000
        /*0034*/ 	.byte	0x00, 0xf5, 0x21, 0x00


	//----- nvinfo : EIATTR_SPARSE_MMA_MASK
	.align		4
.L_3159:
        /*0038*/ 	.byte	0x03, 0x50
        /*003a*/ 	.short	0x0000


	//----- nvinfo : EIATTR_MAXREG_COUNT
	.align		4
        /*003c*/ 	.byte	0x03, 0x1b
        /*003e*/ 	.short	0x00ff


	//----- nvinfo : EIATTR_NUM_BARRIERS
	.align		4
        /*0040*/ 	.byte	0x02, 0x4c
        /*0042*/ 	.byte	0x01
	.zero		1


	//----- nvinfo : EIATTR_MERCURY_ISA_VERSION
	.align		4
        /*0044*/ 	.byte	0x03, 0x5f
        /*0046*/ 	.short	0x0101


	//----- nvinfo : EIATTR_COOP_GROUP_MASK_REGIDS
	.align		4
        /*0048*/ 	.byte	0x04, 0x29
        /*004a*/ 	.short	(.L_3161 - .L_3160)


	//   ....[0]....
.L_3160:
        /*004c*/ 	.word	0xffffffff


	//   ....[1]....
        /*0050*/ 	.word	0xffffffff


	//   ....[2]....
        /*0054*/ 	.word	0xffffffff


	//   ....[3]....
        /*0058*/ 	.word	0xffffffff


	//   ....[4]....
        /*005c*/ 	.word	0xffffffff


	//   ....[5]....
        /*0060*/ 	.word	0xffffffff


	//   ....[6]....
        /*0064*/ 	.word	0xffffffff


	//   ....[7]....
        /*0068*/ 	.word	0xffffffff


	//   ....[8]....
        /*006c*/ 	.word	0xffffffff


	//   ....[9]....
        /*0070*/ 	.word	0x0500000a


	//   ....[10]....
        /*0074*/ 	.word	0x0500000a


	//   ....[11]....
        /*0078*/ 	.word	0x0500000a


	//   ....[12]....
        /*007c*/ 	.word	0x0500000a


	//   ....[13]....
        /*0080*/ 	.word	0x0500000a


	//----- nvinfo : EIATTR_COOP_GROUP_INSTR_OFFSETS
	.align		4
.L_3161:
        /*0084*/ 	.byte	0x04, 0x28
        /*0086*/ 	.short	(.L_3163 - .L_3162)


	//   ....[0]....
.L_3162:
        /*0088*/ 	.word	0x00000280


	//   ....[1]....
        /*008c*/ 	.word	0x00000290


	//   ....[2]....
        /*0090*/ 	.word	0x000002a0


	//   ....[3]....
        /*0094*/ 	.word	0x000002b0


	//   ....[4]....
        /*0098*/ 	.word	0x00000300


	//   ....[5]....
        /*009c*/ 	.word	0x00000320


	//   ....[6]....
        /*00a0*/ 	.word	0x00000340


	//   ....[7]....
        /*00a4*/ 	.word	0x00000360


	//   ....[8]....
        /*00a8*/ 	.word	0x00000380


	//   ....[9]....
        /*00ac*/ 	.word	0x00000450


	//   ....[10]....
        /*00b0*/ 	.word	0x000004c0


	//   ....[11]....
        /*00b4*/ 	.word	0x00000530


	//   ....[12]....
        /*00b8*/ 	.word	0x000005a0


	//   ....[13]....
        /*00bc*/ 	.word	0x00000610


	//----- nvinfo : EIATTR_VRC_CTA_INIT_COUNT
	.align		4
.L_3163:
        /*00c0*/ 	.byte	0x02, 0x4a
	.zero		1
	.zero		1


	//----- nvinfo : EIATTR_EXIT_INSTR_OFFSETS
	.align		4
        /*00c4*/ 	.byte	0x04, 0x1c
        /*00c6*/ 	.short	(.L_3165 - .L_3164)


	//   ....[0]....
.L_3164:
        /*00c8*/ 	.word	0x000003c0


	//   ....[1]....
        /*00cc*/ 	.word	0x00000400


	//----- nvinfo : EIATTR_CRS_STACK_SIZE
	.align		4
.L_3165:
        /*00d0*/ 	.byte	0x04, 0x1e
        /*00d2*/ 	.short	(.L_3167 - .L_3166)
.L_3166:
        /*00d4*/ 	.word	0x00000000


	//----- nvinfo : EIATTR_CBANK_PARAM_SIZE
	.align		4
.L_3167:
        /*00d8*/ 	.byte	0x03, 0x19
        /*00da*/ 	.short	0x0014


	//----- nvinfo : EIATTR_PARAM_CBANK
	.align		4
        /*00dc*/ 	.byte	0x04, 0x0a
        /*00de*/ 	.short	(.L_3169 - .L_3168)
	.align		4
.L_3168:
        /*00e0*/ 	.word	index@(.nv.constant0._Z7reduce6IfLj8ELb1EEvPT_S1_j)
        /*00e4*/ 	.short	0x0380
        /*00e6*/ 	.short	0x0014


	//----- nvinfo : EIATTR_SW_WAR
	.align		4
.L_3169:
        /*00e8*/ 	.byte	0x04, 0x36
        /*00ea*/ 	.short	(.L_3171 - .L_3170)
.L_3170:
        /*00ec*/ 	.word	0x00000008
.L_3171:


//--------------------- .nv.info._Z7reduce6IfLj16ELb1EEvPT_S1_j --------------------------
	.section	.nv.info._Z7reduce6IfLj16ELb1EEvPT_S1_j,"",@"SHT_CUDA_INFO"
	.sectionflags	@""
	.align	4


	//----- nvinfo : EIATTR_CUDA_API_VERSION
	.align		4
        /*0000*/ 	.byte	0x04, 0x37
        /*0002*/ 	.short	(.L_3173 - .L_3172)
.L_3172:
        /*0004*/ 	.word	0x00000082


	//----- nvinfo : EIATTR_KPARAM_INFO
	.align		4
.L_3173:
        /*0008*/ 	.byte	0x04, 0x17
        /*000a*/ 	.short	(.L_3175 - .L_3174)
.L_3174:
        /*000c*/ 	.word	0x00000000
        /*0010*/ 	.short	0x0002
        /*0012*/ 	.short	0x0010
        /*0014*/ 	.byte	0x00, 0xf0, 0x11, 0x00


	//----- nvinfo : EIATTR_KPARAM_INFO
	.align		4
.L_3175:
        /*0018*/ 	.byte	0x04, 0x17
        /*001a*/ 	.short	(.L_3177 - .L_3176)
.L_3176:
        /*001c*/ 	.word	0x00000000
        /*0020*/ 	.short	0x0001
        /*0022*/ 	.short	0x0008
        /*0024*/ 	.byte	0x00, 0xf5, 0x21, 0x00


	//----- nvinfo : EIATTR_KPARAM_INFO
	.align		4
.L_3177:
        /*0028*/ 	.byte	0x04, 0x17
        /*002a*/ 	.short	(.L_3179 - .L_3178)
.L_3178:
        /*002c*/ 	.word	0x00000000
        /*0030*/ 	.short	0x0000
        /*0032*/ 	.short	0x0000
        /*0034*/ 	.byte	0x00, 0xf5, 0x21, 0x00


	//----- nvinfo : EIATTR_SPARSE_MMA_MASK
	.align		4
.L_3179:
        /*0038*/ 	.byte	0x03, 0x50
        /*003a*/ 	.short	0x0000


	//----- nvinfo : EIATTR_MAXREG_COUNT
	.align		4
        /*003c*/ 	.byte	0x03, 0x1b
        /*003e*/ 	.short	0x00ff


	//----- nvinfo : EIATTR_NUM_BARRIERS
	.align		4
        /*0040*/ 	.byte	0x02, 0x4c
        /*0042*/ 	.byte	0x01
	.zero		1


	//----- nvinfo : EIATTR_MERCURY_ISA_VERSION
	.align		4
        /*0044*/ 	.byte	0x03, 0x5f
        /*0046*/ 	.short	0x0101


	//----- nvinfo : EIATTR_COOP_GROUP_MASK_REGIDS
	.align		4
        /*0048*/ 	.byte	0x04, 0x29
        /*004a*/ 	.short	(.L_3181 - .L_3180)


	//   ....[0]....
.L_3180:
        /*004c*/ 	.word	0xffffffff


	//   ....[1]....
        /*0050*/ 	.word	0xffffffff


	//   ....[2]....
        /*0054*/ 	.word	0xffffffff


	//   ....[3]....
        /*0058*/ 	.word	0xffffffff


	//   ....[4]....
        /*005c*/ 	.word	0xffffffff


	//   ....[5]....
        /*0060*/ 	.word	0xffffffff


	//   ....[6]....
        /*0064*/ 	.word	0xffffffff


	//   ....[7]....
        /*0068*/ 	.word	0xffffffff


	//   ....[8]....
        /*006c*/ 	.word	0xffffffff


	//   ....[9]....
        /*0070*/ 	.word	0x0500000a


	//   ....[10]....
        /*0074*/ 	.word	0x0500000a


	//   ....[11]....
        /*0078*/ 	.word	0x0500000a


	//   ....[12]....
        /*007c*/ 	.word	0x0500000a


	//   ....[13]....
        /*0080*/ 	.word	0x0500000a


	//----- nvinfo : EIATTR_COOP_GROUP_INSTR_OFFSETS
	.align		4
.L_3181:
        /*0084*/ 	.byte	0x04, 0x28
        /*0086*/ 	.short	(.L_3183 - .L_3182)


	//   ....[0]....
.L_3182:
        /*0088*/ 	.word	0x00000280


	//   ....[1]....
        /*008c*/ 	.word	0x00000290


	//   ....[2]....
        /*0090*/ 	.word	0x000002a0


	//   ....[3]....
        /*0094*/ 	.word	0x000002b0


	//   ....[4]....
        /*0098*/ 	.word	0x00000300


	//   ....[5]....
        /*009c*/ 	.word	0x00000320


	//   ....[6]....
        /*00a0*/ 	.word	0x00000340


	//   ....[7]....
        /*00a4*/ 	.word	0x00000360


	//   ....[8]....
        /*00a8*/ 	.word	0x00000380


	//   ....[9]....
        /*00ac*/ 	.word	0x00000450


	//   ....[10]....
        /*00b0*/ 	.word	0x000004c0


	//   ....[11]....
        /*00b4*/ 	.word	0x00000530


	//   ....[12]....
        /*00b8*/ 	.word	0x000005a0


	//   ....[13]....
        /*00bc*/ 	.word	0x00000610


	//----- nvinfo : EIATTR_VRC_CTA_INIT_COUNT
	.align		4
.L_3183:
        /*00c0*/ 	.byte	0x02, 0x4a
	.zero		1
	.zero		1


	//----- nvinfo : EIATTR_EXIT_INSTR_OFFSETS
	.align		4
        /*00c4*/ 	.byte	0x04, 0x1c
        /*00c6*/ 	.short	(.L_3185 - .L_3184)


	//   ....[0]....
.L_3184:
        /*00c8*/ 	.word	0x000003c0


	//   ....[1]....
        /*00cc*/ 	.word	0x00000400


	//----- nvinfo : EIATTR_CRS_STACK_SIZE
	.align		4
.L_3185:
        /*00d0*/ 	.byte	0x04, 0x1e
        /*00d2*/ 	.short	(.L_3187 - .L_3186)
.L_3186:
        /*00d4*/ 	.word	0x00000000


	//----- nvinfo : EIATTR_CBANK_PARAM_SIZE
	.align		4
.L_3187:
        /*00d8*/ 	.byte	0x03, 0x19
        /*00da*/ 	.short	0x0014


	//----- nvinfo : EIATTR_PARAM_CBANK
	.align		4
        /*00dc*/ 	.byte	0x04, 0x0a
        /*00de*/ 	.short	(.L_3189 - .L_3188)
	.align		4
.L_3188:
        /*00e0*/ 	.word	index@(.nv.constant0._Z7reduce6IfLj16ELb1EEvPT_S1_j)
        /*00e4*/ 	.short	0x0380
        /*00e6*/ 	.short	0x0014


	//----- nvinfo : EIATTR_SW_WAR
	.align		4
.L_3189:
        /*00e8*/ 	.byte	0x04, 0x36
        /*00ea*/ 	.short	(.L_3191 - .L_3190)
.L_3190:
        /*00ec*/ 	.word	0x00000008
.L_3191:


//--------------------- .nv.info._Z7reduce6IfLj32ELb1EEvPT_S1_j --------------------------
	.section	.nv.info._Z7reduce6IfLj32ELb1EEvPT_S1_j,"",@"SHT_CUDA_INFO"
	.sectionflags	@""
	.align	4


	//----- nvinfo : EIATTR_CUDA_API_VERSION
	.align		4
        /*0000*/ 	.byte	0x04, 0x37
        /*0002*/ 	.short	(.L_3193 - .L_3192)
.L_3192:
        /*0004*/ 	.word	0x00000082


	//----- nvinfo : EIATTR_KPARAM_INFO
	.align		4
.L_3193:
        /*0008*/ 	.byte	0x04, 0x17
        /*000a*/ 	.short	(.L_3195 - .L_3194)
.L_3194:
        /*000c*/ 	.word	0x00000000
        /*0010*/ 	.short	0x0002
        /*0012*/ 	.short	0x0010
        /*0014*/ 	.byte	0x00, 0xf0, 0x11, 0x00


	//----- nvinfo : EIATTR_KPARAM_INFO
	.align		4
.L_3195:
        /*0018*/ 	.byte	0x04, 0x17
        /*001a*/ 	.short	(.L_3197 - .L_3196)
.L_3196:
        /*001c*/ 	.word	0x00000000
        /*0020*/ 	.short	0x0001
        /*0022*/ 	.short	0x0008
        /*0024*/ 	.byte	0x00, 0xf5, 0x21, 0x00


	//----- nvinfo : EIATTR_KPARAM_INFO
	.align		4
.L_3197:
        /*0028*/ 	.byte	0x04, 0x17
        /*002a*/ 	.short	(.L_3199 - .L_3198)
.L_3198:
        /*002c*/ 	.word	0x00000000
        /*0030*/ 	.short	0x0000
        /*0032*/ 	.short	0x0000
        /*0034*/ 	.byte	0x00, 0xf5, 0x21, 0x00


	//----- nvinfo : EIATTR_SPARSE_MMA_MASK
	.align		4
.L_3199:
        /*0038*/ 	.byte	0x03, 0x50
        /*003a*/ 	.short	0x0000


	//----- nvinfo : EIATTR_MAXREG_COUNT
	.align		4
        /*003c*/ 	.byte	0x03, 0x1b
        /*003e*/ 	.short	0x00ff


	//----- nvinfo : EIATTR_NUM_BARRIERS
	.align		4
        /*0040*/ 	.byte	0x02, 0x4c
        /*0042*/ 	.byte	0x01
	.zero		1


	//----- nvinfo : EIATTR_MERCURY_ISA_VERSION
	.align		4
        /*0044*/ 	.byte	0x03, 0x5f
        /*0046*/ 	.short	0x0101


	//----- nvinfo : EIATTR_COOP_GROUP_MASK_REGIDS
	.align		4
        /*0048*/ 	.byte	0x04, 0x29
        /*004a*/ 	.short	(.L_3201 - .L_3200)


	//   ....[0]....
.L_3200:
        /*004c*/ 	.word	0xffffffff


	//   ....[1]....
        /*0050*/ 	.word	0xffffffff


	//   ....[2]....
        /*0054*/ 	.word	0xffffffff


	//   ....[3]....
        /*0058*/ 	.word	0xffffffff


	//   ....[4]....
        /*005c*/ 	.word	0xffffffff


	//   ....[5]....
        /*0060*/ 	.word	0xffffffff


	//   ....[6]....
        /*0064*/ 	.word	0xffffffff


	//   ....[7]....
        /*0068*/ 	.word	0xffffffff


	//   ....[8]....
        /*006c*/ 	.word	0xffffffff


	//   ....[9]....
        /*0070*/ 	.word	0x0500000a


	//   ....[10]....
        /*0074*/ 	.word	0x0500000a


	//   ....[11]....
        /*0078*/ 	.word	0x0500000a


	//   ....[12]....
        /*007c*/ 	.word	0x0500000a


	//   ....[13]....
        /*0080*/ 	.word	0x0500000a


	//----- nvinfo : EIATTR_COOP_GROUP_INSTR_OFFSETS
	.align		4
.L_3201:
        /*0084*/ 	.byte	0x04, 0x28
        /*0086*/ 	.short	(.L_3203 - .L_3202)


	//   ....[0]....
.L_3202:
        /*0088*/ 	.word	0x00000280


	//   ....[1]....
        /*008c*/ 	.word	0x00000290


	//   ....[2]....
        /*0090*/ 	.word	0x000002a0


	//   ....[3]....
        /*0094*/ 	.word	0x000002b0


	//   ....[4]....
        /*0098*/ 	.word	0x00000300


	//   ....[5]....
        /*009c*/ 	.word	0x00000320


	//   ....[6]....
        /*00a0*/ 	.word	0x00000340


	//   ....[7]....
        /*00a4*/ 	.word	0x00000360


	//   ....[8]....
        /*00a8*/ 	.word	0x00000380


	//   ....[9]....
        /*00ac*/ 	.word	0x00000450


	//   ....[10]....
        /*00b0*/ 	.word	0x000004c0


	//   ....[11]....
        /*00b4*/ 	.word	0x00000530


	//   ....[12]....
        /*00b8*/ 	.word	0x000005a0


	//   ....[13]....
        /*00bc*/ 	.word	0x00000610


	//----- nvinfo : EIATTR_VRC_CTA_INIT_COUNT
	.align		4
.L_3203:
        /*00c0*/ 	.byte	0x02, 0x4a
	.zero		1
	.zero		1


	//----- nvinfo : EIATTR_EXIT_INSTR_OFFSETS
	.align		4
        /*00c4*/ 	.byte	0x04, 0x1c
        /*00c6*/ 	.short	(.L_3205 - .L_3204)


	//   ....[0]....
.L_3204:
        /*00c8*/ 	.word	0x000003c0


	//   ....[1]....
        /*00cc*/ 	.word	0x00000400


	//----- nvinfo : EIATTR_CRS_STACK_SIZE
	.align		4
.L_3205:
        /*00d0*/ 	.byte	0x04, 0x1e
        /*00d2*/ 	.short	(.L_3207 - .L_3206)
.L_3206:
        /*00d4*/ 	.word	0x00000000


	//----- nvinfo : EIATTR_CBANK_PARAM_SIZE
	.align		4
.L_3207:
        /*00d8*/ 	.byte	0x03, 0x19
        /*00da*/ 	.short	0x0014


	//----- nvinfo : EIATTR_PARAM_CBANK
	.align		4
        /*00dc*/ 	.byte	0x04, 0x0a
        /*00de*/ 	.short	(.L_3209 - .L_3208)
	.align		4
.L_3208:
        /*00e0*/ 	.word	index@(.nv.constant0._Z7reduce6IfLj32ELb1EEvPT_S1_j)
        /*00e4*/ 	.short	0x0380
        /*00e6*/ 	.short	0x0014


	//----- nvinfo : EIATTR_SW_WAR
	.align		4
.L_3209:
        /*00e8*/ 	.byte	0x04, 0x36
        /*00ea*/ 	.short	(.L_3211 - .L_3210)
.L_3210:
        /*00ec*/ 	.word	0x00000008
.L_3211:


//--------------------- .nv.info._Z7reduce6IfLj64ELb1EEvPT_S1_j --------------------------
	.section	.nv.info._Z7reduce6IfLj64ELb1EEvPT_S1_j,"",@"SHT_CUDA_INFO"
	.sectionflags	@""
	.align	4


	//----- nvinfo : EIATTR_CUDA_API_VERSION
	.align		4
        /*0000*/ 	.byte	0x04, 0x37
        /*0002*/ 	.short	(.L_3213 - .L_3212)
.L_3212:
        /*0004*/ 	.word	0x00000082


	//----- nvinfo : EIATTR_KPARAM_INFO
	.align		4
.L_3213:
        /*0008*/ 	.byte	0x04, 0x17
        /*000a*/ 	.short	(.L_3215 - .L_3214)
.L_3214:
        /*000c*/ 	.word	0x00000000
        /*0010*/ 	.short	0x0002
        /*0012*/ 	.short	0x0010
        /*0014*/ 	.byte	0x00, 0xf0, 0x11, 0x00


	//----- nvinfo : EIATTR_KPARAM_INFO
	.align		4
.L_3215:
        /*0018*/ 	.byte	0x04, 0x17
        /*001a*/ 	.short	(.L_3217 - .L_3216)
.L_3216:
        /*001c*/ 	.word	0x00000000
        /*0020*/ 	.short	0x0001
        /*0022*/ 	.short	0x0008
        /*0024*/ 	.byte	0x00, 0xf5, 0x21, 0x00


	//----- nvinfo : EIATTR_KPARAM_INFO
	.align		4
.L_3217:
        /*0028*/ 	.byte	0x04, 0x17
        /*002a*/ 	.short	(.L_3219 - .L_3218)
.L_3218:
        /*002c*/ 	.word	0x00000000
        /*0030*/ 	.short	0x0000
        /*0032*/ 	.short	0x0000
        /*0034*/ 	.byte	0x00, 0xf5, 0x21, 0x00


	//----- nvinfo : EIATTR_SPARSE_MMA_MASK
	.align		4
.L_3219:
        /*0038*/ 	.byte	0x03, 0x50
        /*003a*/ 	.short	0x0000


	//----- nvinfo : EIATTR_MAXREG_COUNT
	.align		4
        /*003c*/ 	.byte	0x03, 0x1b
        /*003e*/ 	.short	0x00ff


	//----- nvinfo : EIATTR_NUM_BARRIERS
	.align		4
        /*0040*/ 	.byte	0x02, 0x4c
        /*0042*/ 	.byte	0x01
	.zero		1


	//----- nvinfo : EIATTR_MERCURY_ISA_VERSION
	.align		4
        /*0044*/ 	.byte	0x03, 0x5f
        /*0046*/ 	.short	0x0101


	//----- nvinfo : EIATTR_COOP_GROUP_MASK_REGIDS
	.align		4
        /*0048*/ 	.byte	0x04, 0x29
        /*004a*/ 	.short	(.L_3221 - .L_3220)


	//   ....[0]....
.L_3220:
        /*004c*/ 	.word	0xffffffff


	//   ....[1]....
        /*0050*/ 	.word	0xffffffff


	//   ....[2]....
        /*0054*/ 	.word	0xffffffff


	//   ....[3]....
        /*0058*/ 	.word	0xffffffff


	//   ....[4]....
        /*005c*/ 	.word	0xffffffff


	//   ....[5]....
        /*0060*/ 	.word	0xffffffff


	//   ....[6]....
        /*0064*/ 	.word	0xffffffff


	//   ....[7]....
        /*0068*/ 	.word	0xffffffff


	//   ....[8]....
        /*006c*/ 	.word	0xffffffff


	//   ....[9]....
        /*0070*/ 	.word	0x0500000a


	//   ....[10]....
        /*0074*/ 	.word	0x0500000a


	//   ....[11]....
        /*0078*/ 	.word	0x0500000a


	//   ....[12]....
        /*007c*/ 	.word	0x0500000a


	//   ....[13]....
        /*0080*/ 	.word	0x0500000a


	//----- nvinfo : EIATTR_COOP_GROUP_INSTR_OFFSETS
	.align		4
.L_3221:
        /*0084*/ 	.byte	0x04, 0x28
        /*0086*/ 	.short	(.L_3223 - .L_3222)


	//   ....[0]....
.L_3222:
        /*0088*/ 	.word	0x00000270


	//   ....[1]....
        /*008c*/ 	.word	0x00000280


	//   ....[2]....
        /*0090*/ 	.word	0x00000290


	//   ....[3]....
        /*0094*/ 	.word	0x000002a0


	//   ....[4]....
        /*0098*/ 	.word	0x00000320


	//   ....[5]....
        /*009c*/ 	.word	0x00000340


	//   ....[6]....
        /*00a0*/ 	.word	0x00000360


	//   ....[7]....
        /*00a4*/ 	.word	0x00000380


	//   ....[8]....
        /*00a8*/ 	.word	0x000003a0


	//   ....[9]....
        /*00ac*/ 	.word	0x00000470


	//   ....[10]....
        /*00b0*/ 	.word	0x000004e0


	//   ....[11]....
        /*00b4*/ 	.word	0x00000550


	//   ....[12]....
        /*00b8*/ 	.word	0x000005c0


	//   ....[13]....
        /*00bc*/ 	.word	0x00000630


	//----- nvinfo : EIATTR_VRC_CTA_INIT_COUNT
	.align		4
.L_3223:
        /*00c0*/ 	.byte	0x02, 0x4a
	.zero		1
	.zero		1


	//----- nvinfo : EIATTR_EXIT_INSTR_OFFSETS
	.align		4
        /*00c4*/ 	.byte	0x04, 0x1c
        /*00c6*/ 	.short	(.L_3225 - .L_3224)


	//   ....[0]....
.L_3224:
        /*00c8*/ 	.word	0x000003e0


	//   ....[1]....
        /*00cc*/ 	.word	0x00000420


	//----- nvinfo : EIATTR_CRS_STACK_SIZE
	.align		4
.L_3225:
        /*00d0*/ 	.byte	0x04, 0x1e
        /*00d2*/ 	.short	(.L_3227 - .L_3226)
.L_3226:
        /*00d4*/ 	.word	0x00000000


	//----- nvinfo : EIATTR_CBANK_PARAM_SIZE
	.align		4
.L_3227:
        /*00d8*/ 	.byte	0x03, 0x19
        /*00da*/ 	.short	0x0014


	//----- nvinfo : EIATTR_PARAM_CBANK
	.align		4
        /*00dc*/ 	.byte	0x04, 0x0a
        /*00de*/ 	.short	(.L_3229 - .L_3228)
	.align		4
.L_3228:
        /*00e0*/ 	.word	index@(.nv.constant0._Z7reduce6IfLj64ELb1EEvPT_S1_j)
        /*00e4*/ 	.short	0x0380
        /*00e6*/ 	.short	0x0014


	//----- nvinfo : EIATTR_SW_WAR
	.align		4
.L_3229:
        /*00e8*/ 	.byte	0x04, 0x36
        /*00ea*/ 	.short	(.L_3231 - .L_3230)
.L_3230:
        /*00ec*/ 	.word	0x00000008
.L_3231:


//--------------------- .nv.info._Z7reduce6IfLj128ELb1EEvPT_S1_j --------------------------
	.section	.nv.info._Z7reduce6IfLj128ELb1EEvPT_S1_j,"",@"SHT_CUDA_INFO"
	.sectionflags	@""
	.align	4


	//----- nvinfo : EIATTR_CUDA_API_VERSION
	.align		4
        /*0000*/ 	.byte	0x04, 0x37
        /*0002*/ 	.short	(.L_3233 - .L_3232)
.L_3232:
        /*0004*/ 	.word	0x00000082


	//----- nvinfo : EIATTR_KPARAM_INFO
	.align		4
.L_3233:
        /*0008*/ 	.byte	0x04, 0x17
        /*000a*/ 	.short	(.L_3235 - .L_3234)
.L_3234:
        /*000c*/ 	.word	0x00000000
        /*0010*/ 	.short	0x0002
        /*0012*/ 	.short	0x0010
        /*0014*/ 	.byte	0x00, 0xf0, 0x11, 0x00


	//----- nvinfo : EIATTR_KPARAM_INFO
	.align		4
.L_3235:
        /*0018*/ 	.byte	0x04, 0x17
        /*001a*/ 	.short	(.L_3237 - .L_3236)
.L_3236:
        /*001c*/ 	.word	0x00000000
        /*0020*/ 	.short	0x0001
        /*0022*/ 	.short	0x0008
        /*0024*/ 	.byte	0x00, 0xf5, 0x21, 0x00


	//----- nvinfo : EIATTR_KPARAM_INFO
	.align		4
.L_3237:
        /*0028*/ 	.byte	0x04, 0x17
        /*002a*/ 	.short	(.L_3239 - .L_3238)
.L_3238:
        /*002c*/ 	.word	0x00000000
        /*0030*/ 	.short	0x0000
        /*0032*/ 	.short	0x0000
        /*0034*/ 	.byte	0x00, 0xf5, 0x21, 0x00


	//----- nvinfo : EIATTR_SPARSE_MMA_MASK
	.align		4
.L_3239:
        /*0038*/ 	.byte	0x03, 0x50
        /*003a*/ 	.short	0x0000


	//----- nvinfo : EIATTR_MAXREG_COUNT
	.align		4
        /*003c*/ 	.byte	0x03, 0x1b
        /*003e*/ 	.short	0x00ff


	//----- nvinfo : EIATTR_NUM_BARRIERS
	.align		4
        /*0040*/ 	.byte	0x02, 0x4c
        /*0042*/ 	.byte	0x01
	.zero		1


	//----- nvinfo : EIATTR_MERCURY_ISA_VERSION
	.align		4
        /*0044*/ 	.byte	0x03, 0x5f
        /*0046*/ 	.short	0x0101


	//----- nvinfo : EIATTR_COOP_GROUP_MASK_REGIDS
	.align		4
        /*0048*/ 	.byte	0x04, 0x29
        /*004a*/ 	.short	(.L_3241 - .L_3240)


	//   ....[0]....
.L_3240:
        /*004c*/ 	.word	0xffffffff


	//   ....[1]....
        /*0050*/ 	.word	0xffffffff


	//   ....[2]....
        /*0054*/ 	.word	0xffffffff


	//   ....[3]....
        /*0058*/ 	.word	0xffffffff


	//   ....[4]....
        /*005c*/ 	.word	0xffffffff


	//   ....[5]....
        /*0060*/ 	.word	0xffffffff


	//   ....[6]....
        /*0064*/ 	.word	0xffffffff


	//   ....[7]....
        /*0068*/ 	.word	0xffffffff


	//   ....[8]....
        /*006c*/ 	.word	0xffffffff


	//   ....[9]....
        /*0070*/ 	.word	0x0500000a


	//   ....[10]....
        /*0074*/ 	.word	0x0500000a


	//   ....[11]....
        /*0078*/ 	.word	0x0500000a


	//   ....[12]....
        /*007c*/ 	.word	0x0500000a


	//   ....[13]....
        /*0080*/ 	.word	0x0500000a


	//----- nvinfo : EIATTR_COOP_GROUP_INSTR_OFFSETS
	.align		4
.L_3241:
        /*0084*/ 	.byte	0x04, 0x28
        /*0086*/ 	.short	(.L_3243 - .L_3242)


	//   ....[0]....
.L_3242:
        /*0088*/ 	.word	0x00000260


	//   ....[1]....
        /*008c*/ 	.word	0x00000270


	//   ....[2]....
        /*0090*/ 	.word	0x00000280


	//   ....[3]....
        /*0094*/ 	.word	0x000002f0


	//   ....[4]....
        /*0098*/ 	.word	0x00000360


	//   ....[5]....
        /*009c*/ 	.word	0x00000380


	//   ....[6]....
        /*00a0*/ 	.word	0x000003a0


	//   ....[7]....
        /*00a4*/ 	.word	0x000003c0


	//   ....[8]....
        /*00a8*/ 	.word	0x000003e0


	//   ....[9]....
        /*00ac*/ 	.word	0x000004b0


	//   ....[10]....
        /*00b0*/ 	.word	0x00000520


	//   ....[11]....
        /*00b4*/ 	.word	0x00000590


	//   ....[12]....
        /*00b8*/ 	.word	0x00000600


	//   ....[13]....
        /*00bc*/ 	.word	0x00000670


	//----- nvinfo : EIATTR_VRC_CTA_INIT_COUNT
	.align		4
.L_3243:
        /*00c0*/ 	.byte	0x02, 0x4a
	.zero		1
	.zero		1


	//----- nvinfo : EIATTR_EXIT_INSTR_OFFSETS
	.align		4
        /*00c4*/ 	.byte	0x04, 0x1c
        /*00c6*/ 	.short	(.L_3245 - .L_3244)


	//   ....[0]....
.L_3244:
        /*00c8*/ 	.word	0x00000420


	//   ....[1]....
        /*00cc*/ 	.word	0x00000460


	//----- nvinfo : EIATTR_CRS_STACK_SIZE
	.align		4
.L_3245:
        /*00d0*/ 	.byte	0x04, 0x1e
        /*00d2*/ 	.short	(.L_3247 - .L_3246)
.L_3246:
        /*00d4*/ 	.word	0x00000000


	//----- nvinfo : EIATTR_CBANK_PARAM_SIZE
	.align		4
.L_3247:
        /*00d8*/ 	.byte	0x03, 0x19
        /*00da*/ 	.short	0x0014


	//----- nvinfo : EIATTR_PARAM_CBANK
	.align		4
        /*00dc*/ 	.byte	0x04, 0x0a
        /*00de*/ 	.short	(.L_3249 - .L_3248)
	.align		4
.L_3248:
        /*00e0*/ 	.word	index@(.nv.constant0._Z7reduce6IfLj128ELb1EEvPT_S1_j)
        /*00e4*/ 	.short	0x0380
        /*00e6*/ 	.short	0x0014


	//----- nvinfo : EIATTR_SW_WAR
	.align		4
.L_3249:
        /*00e8*/ 	.byte	0x04, 0x36
        /*00ea*/ 	.short	(.L_3251 - .L_3250)
.L_3250:
        /*00ec*/ 	.word	0x00000008
.L_3251:


//--------------------- .nv.info._Z7reduce6IfLj256ELb1EEvPT_S1_j --------------------------
	.section	.nv.info._Z7reduce6IfLj256ELb1EEvPT_S1_j,"",@"SHT_CUDA_INFO"
	.sectionflags	@""
	.align	4


	//----- nvinfo : EIATTR_CUDA_API_VERSION
	.align		4
        /*0000*/ 	.byte	0x04, 0x37
        /*0002*/ 	.short	(.L_3253 - .L_3252)
.L_3252:
        /*0004*/ 	.word	0x00000082


	//----- nvinfo : EIATTR_KPARAM_INFO
	.align		4
.L_3253:
        /*0008*/ 	.byte	0x04, 0x17
        /*000a*/ 	.short	(.L_3255 - .L_3254)
.L_3254:
        /*000c*/ 	.word	0x00000000
        /*0010*/ 	.short	0x0002
        /*0012*/ 	.short	0x0010
        /*0014*/ 	.byte	0x00, 0xf0, 0x11, 0x00


	//----- nvinfo : EIATTR_KPARAM_INFO
	.align		4
.L_3255:
        /*0018*/ 	.byte	0x04, 0x17
        /*001a*/ 	.short	(.L_3257 - .L_3256)
.L_3256:
        /*001c*/ 	.word	0x00000000
        /*0020*/ 	.short	0x0001
        /*0022*/ 	.short	0x0008
        /*0024*/ 	.byte	0x00, 0xf5, 0x21, 0x00


	//----- nvinfo : EIATTR_KPARAM_INFO
	.align		4
.L_3257:
        /*0028*/ 	.byte	0x04, 0x17
        /*002a*/ 	.short	(.L_3259 - .L_3258)
.L_3258:
        /*002c*/ 	.word	0x00000000
        /*0030*/ 	.short	0x0000
        /*0032*/ 	.short	0x0000
        /*0034*/ 	.byte	0x00, 0xf5, 0x21, 0x00


	//----- nvinfo : EIATTR_SPARSE_MMA_MASK
	.align		4
.L_3259:
        /*0038*/ 	.byte	0x03, 0x50
        /*003a*/ 	.short	0x0000


	//----- nvinfo : EIATTR_MAXREG_COUNT
	.align		4
        /*003c*/ 	.byte	0x03, 0x1b
        /*003e*/ 	.short	0x00ff


	//----- nvinfo : EIATTR_NUM_BARRIERS
	.align		4
        /*0040*/ 	.byte	0x02, 0x4c
        /*0042*/ 	.byte	0x01
	.zero		1


	//----- nvinfo : EIATTR_MERCURY_ISA_VERSION
	.align		4
        /*0044*/ 	.byte	0x03, 0x5f
        /*0046*/ 	.short	0x0101


	//----- nvinfo : EIATTR_COOP_GROUP_MASK_REGIDS
	.align		4
        /*0048*/ 	.byte	0x04, 0x29
        /*004a*/ 	.short	(.L_3261 - .L_3260)


	//   ....[0]....
.L_3260:
        /*004c*/ 	.word	0xffffffff


	//   ....[1]....
        /*0050*/ 	.word	0xffffffff


	//   ....[2]....
        /*0054*/ 	.word	0xffffffff


	//   ....[3]....
        /*0058*/ 	.word	0xffffffff


	//   ....[4]....
        /*005c*/ 	.word	0xffffffff


	//   ....[5]....
        /*0060*/ 	.word	0xffffffff


	//   ....[6]....
        /*0064*/ 	.word	0xffffffff


	//   ....[7]....
        /*0068*/ 	.word	0xffffffff


	//   ....[8]....
        /*006c*/ 	.word	0xffffffff


	//   ....[9]....
        /*0070*/ 	.word	0x0500000a


	//   ....[10]....
        /*0074*/ 	.word	0x0500000a


	//   ....[11]....
        /*0078*/ 	.word	0x0500000a


	//   ....[12]....
        /*007c*/ 	.word	0x0500000a


	//   ....[13]....
        /*0080*/ 	.word	0x0500000a


	//----- nvinfo : EIATTR_COOP_GROUP_INSTR_OFFSETS
	.align		4
.L_3261:
        /*0084*/ 	.byte	0x04, 0x28
        /*0086*/ 	.short	(.L_3263 - .L_3262)


	//   ....[0]....
.L_3262:
        /*0088*/ 	.word	0x00000270


	//   ....[1]....
        /*008c*/ 	.word	0x00000280


	//   ....[2]....
        /*0090*/ 	.word	0x000002c0


	//   ....[3]....
        /*0094*/ 	.word	0x00000330


	//   ....[4]....
        /*0098*/ 	.word	0x000003a0


	//   ....[5]....
        /*009c*/ 	.word	0x000003c0


	//   ....[6]....
        /*00a0*/ 	.word	0x000003e0


	//   ....[7]....
        /*00a4*/ 	.word	0x00000400


	//   ....[8]....
        /*00a8*/ 	.word	0x00000420


	//   ....[9]....
        /*00ac*/ 	.word	0x000004f0


	//   ....[10]....
        /*00b0*/ 	.word	0x00000560


	//   ....[11]....
        /*00b4*/ 	.word	0x000005d0


	//   ....[12]....
        /*00b8*/ 	.word	0x00000640


	//   ....[13]....
        /*00bc*/ 	.word	0x000006b0


	//----- nvinfo : EIATTR_VRC_CTA_INIT_COUNT
	.align		4
.L_3263:
        /*00c0*/ 	.byte	0x02, 0x4a
	.zero		1
	.zero		1


	//----- nvinfo : EIATTR_EXIT_INSTR_OFFSETS
	.align		4
        /*00c4*/ 	.byte	0x04, 0x1c
        /*00c6*/ 	.short	(.L_3265 - .L_3264)


	//   ....[0]....
.L_3264:
        /*00c8*/ 	.word	0x00000460


	//   ....[1]....
        /*00cc*/ 	.word	0x000004a0


	//----- nvinfo : EIATTR_CRS_STACK_SIZE
	.align		4
.L_3265:
        /*00d0*/ 	.byte	0x04, 0x1e
        /*00d2*/ 	.short	(.L_3267 - .L_3266)
.L_3266:
        /*00d4*/ 	.word	0x00000000


	//----- nvinfo : EIATTR_CBANK_PARAM_SIZE
	.align		4
.L_3267:
        /*00d8*/ 	.byte	0x03, 0x19
        /*00da*/ 	.short	0x0014


	//----- nvinfo : EIATTR_PARAM_CBANK
	.align		4
        /*00dc*/ 	.byte	0x04, 0x0a
        /*00de*/ 	.short	(.L_3269 - .L_3268)
	.align		4
.L_3268:
        /*00e0*/ 	.word	index@(.nv.constant0._Z7reduce6IfLj256ELb1EEvPT_S1_j)
        /*00e4*/ 	.short	0x0380
        /*00e6*/ 	.short	0x0014


	//----- nvinfo : EIATTR_SW_WAR
	.align		4
.L_3269:
        /*00e8*/ 	.byte	0x04, 0x36
        /*00ea*/ 	.short	(.L_3271 - .L_3270)
.L_3270:
        /*00ec*/ 	.word	0x00000008
.L_3271:


//--------------------- .nv.info._Z7reduce6IfLj512ELb1EEvPT_S1_j --------------------------
	.section	.nv.info._Z7reduce6IfLj512ELb1EEvPT_S1_j,"",@"SHT_CUDA_INFO"
	.sectionflags	@""
	.align	4


	//----- nvinfo : EIATTR_CUDA_API_VERSION
	.align		4
        /*0000*/ 	.byte	0x04, 0x37
        /*0002*/ 	.short	(.L_3273 - .L_3272)
.L_3272:
        /*0004*/ 	.word	0x00000082


	//----- nvinfo : EIATTR_KPARAM_INFO
	.align		4
.L_3273:
        /*0008*/ 	.byte	0x04, 0x17
        /*000a*/ 	.short	(.L_3275 - .L_3274)
.L_3274:
        /*000c*/ 	.word	0x00000000
        /*0010*/ 	.short	0x0002
        /*0012*/ 	.short	0x0010
        /*0014*/ 	.byte	0x00, 0xf0, 0x11, 0x00


	//----- nvinfo : EIATTR_KPARAM_INFO
	.align		4
.L_3275:
        /*0018*/ 	.byte	0x04, 0x17
        /*001a*/ 	.short	(.L_3277 - .L_3276)
.L_3276:
        /*001c*/ 	.word	0x00000000
        /*0020*/ 	.short	0x0001
        /*0022*/ 	.short	0x0008
        /*0024*/ 	.byte	0x00, 0xf5, 0x21, 0x00


	//----- nvinfo : EIATTR_KPARAM_INFO
	.align		4
.L_3277:
        /*0028*/ 	.byte	0x04, 0x17
        /*002a*/ 	.short	(.L_3279 - .L_3278)
.L_3278:
        /*002c*/ 	.word	0x00000000
        /*0030*/ 	.short	0x0000
        /*0032*/ 	.short	0x0000
        /*0034*/ 	.byte	0x00, 0xf5, 0x21, 0x00


	//----- nvinfo : EIATTR_SPARSE_MMA_MASK
	.align		4
.L_3279:
        /*0038*/ 	.byte	0x03, 0x50
        /*003a*/ 	.short	0x0000


	//----- nvinfo : EIATTR_MAXREG_COUNT
	.align		4
        /*003c*/ 	.byte	0x03, 0x1b
        /*003e*/ 	.short	0x00ff


	//----- nvinfo : EIATTR_NUM_BARRIERS
	.align		4
        /*0040*/ 	.byte	0x02, 0x4c
        /*0042*/ 	.byte	0x01
	.zero		1


	//----- nvinfo : EIATTR_MERCURY_ISA_VERSION
	.align		4
        /*0044*/ 	.byte	0x03, 0x5f
        /*0046*/ 	.short	0x0101


	//----- nvinfo : EIATTR_COOP_GROUP_MASK_REGIDS
	.align		4
        /*0048*/ 	.byte	0x04, 0x29
        /*004a*/ 	.short	(.L_3281 - .L_3280)


	//   ....[0]....
.L_3280:
        /*004c*/ 	.word	0xffffffff


	//   ....[1]....
        /*0050*/ 	.word	0xffffffff


	//   ....[2]....
        /*0054*/ 	.word	0xffffffff


	//   ....[3]....
        /*0058*/ 	.word	0xffffffff


	//   ....[4]....
        /*005c*/ 	.word	0xffffffff


	//   ....[5]....
        /*0060*/ 	.word	0xffffffff


	//   ....[6]....
        /*0064*/ 	.word	0xffffffff


	//   ....[7]....
        /*0068*/ 	.word	0xffffffff


	//   ....[8]....
        /*006c*/ 	.word	0xffffffff


	//   ....[9]....
        /*0070*/ 	.word	0x0500000a


	//   ....[10]....
        /*0074*/ 	.word	0x0500000a


	//   ....[11]....
        /*0078*/ 	.word	0x0500000a


	//   ....[12]....
        /*007c*/ 	.word	0x0500000a


	//   ....[13]....
        /*0080*/ 	.word	0x0500000a


	//----- nvinfo : EIATTR_COOP_GROUP_INSTR_OFFSETS
	.align		4
.L_3281:
        /*0084*/ 	.byte	0x04, 0x28
        /*0086*/ 	.short	(.L_3283 - .L_3282)


	//   ....[0]....
.L_3282:
        /*0088*/ 	.word	0x00000270


	//   ....[1]....
        /*008c*/ 	.word	0x000002c0


	//   ....[2]....
        /*0090*/ 	.word	0x00000310


	//   ....[3]....
        /*0094*/ 	.word	0x00000380


	//   ....[4]....
        /*0098*/ 	.word	0x000003f0


	//   ....[5]....
        /*009c*/ 	.word	0x00000410


	//   ....[6]....
        /*00a0*/ 	.word	0x00000430


	//   ....[7]....
        /*00a4*/ 	.word	0x00000450


	//   ....[8]....
        /*00a8*/ 	.word	0x00000470


	//   ....[9]....
        /*00ac*/ 	.word	0x00000540


	//   ....[10]....
        /*00b0*/ 	.word	0x000005b0


	//   ....[11]....
        /*00b4*/ 	.word	0x00000620


	//   ....[12]....
        /*00b8*/ 	.word	0x00000690


	//   ....[13]....
        /*00bc*/ 	.word	0x00000700


	//----- nvinfo : EIATTR_VRC_CTA_INIT_COUNT
	.align		4
.L_3283:
        /*00c0*/ 	.byte	0x02, 0x4a
	.zero		1
	.zero		1


	//----- nvinfo : EIATTR_EXIT_INSTR_OFFSETS
	.align		4
        /*00c4*/ 	.byte	0x04, 0x1c
        /*00c6*/ 	.short	(.L_3285 - .L_3284)


	//   ....[0]....
.L_3284:
        /*00c8*/ 	.word	0x000004b0


	//   ....[1]....
        /*00cc*/ 	.word	0x000004f0


	//----- nvinfo : EIATTR_CRS_STACK_SIZE
	.align		4
.L_3285:
        /*00d0*/ 	.byte	0x04, 0x1e
        /*00d2*/ 	.short	(.L_3287 - .L_3286)
.L_3286:
        /*00d4*/ 	.word	0x00000000


	//----- nvinfo : EIATTR_CBANK_PARAM_SIZE
	.align		4
.L_3287:
        /*00d8*/ 	.byte	0x03, 0x19
        /*00da*/ 	.short	0x0014


	//----- nvinfo : EIATTR_PARAM_CBANK
	.align		4
        /*00dc*/ 	.byte	0x04, 0x0a
        /*00de*/ 	.short	(.L_3289 - .L_3288)
	.align		4
.L_3288:
        /*00e0*/ 	.word	index@(.nv.constant0._Z7reduce6IfLj512ELb1EEvPT_S1_j)
        /*00e4*/ 	.short	0x0380
        /*00e6*/ 	.short	0x0014


	//----- nvinfo : EIATTR_SW_WAR
	.align		4
.L_3289:
        /*00e8*/ 	.byte	0x04, 0x36
        /*00ea*/ 	.short	(.L_3291 - .L_3290)
.L_3290:
        /*00ec*/ 	.word	0x00000008
.L_3291:


//--------------------- .nv.info._Z7reduce5IfLj1EEvPT_S1_j --------------------------
	.section	.nv.info._Z7reduce5IfLj1EEvPT_S1_j,"",@"SHT_CUDA_INFO"
	.sectionflags	@""
	.align	4


	//----- nvinfo : EIATTR_CUDA_API_VERSION
	.align		4
        /*0000*/ 	.byte	0x04, 0x37
        /*0002*/ 	.short	(.L_3293 - .L_3292)
.L_3292:
        /*0004*/ 	.word	0x00000082


	//----- nvinfo : EIATTR_KPARAM_INFO
	.align		4
.L_3293:
        /*0008*/ 	.byte	0x04, 0x17
        /*000a*/ 	.short	(.L_3295 - .L_3294)
.L_3294:
        /*000c*/ 	.word	0x00000000
        /*0010*/ 	.short	0x0002
        /*0012*/ 	.short	0x0010
        /*0014*/ 	.byte	0x00, 0xf0, 0x11, 0x00


	//----- nvinfo : EIATTR_KPARAM_INFO
	.align		4
.L_3295:
        /*0018*/ 	.byte	0x04, 0x17
        /*001a*/ 	.short	(.L_3297 - .L_3296)
.L_3296:
        /*001c*/ 	.word	0x00000000
        /*0020*/ 	.short	0x0001
        /*0022*/ 	.short	0x0008
        /*0024*/ 	.byte	0x00, 0xf5, 0x21, 0x00


	//----- nvinfo : EIATTR_KPARAM_INFO
	.align		4
.L_3297:
        /*0028*/ 	.byte	0x04, 0x17
        /*002a*/ 	.short	(.L_3299 - .L_3298)
.L_3298:
        /*002c*/ 	.word	0x00000000
        /*0030*/ 	.short	0x0000
        /*0032*/ 	.short	0x0000
        /*0034*/ 	.byte	0x00, 0xf5, 0x21, 0x00


	//----- nvinfo : EIATTR_SPARSE_MMA_MASK
	.align		4
.L_3299:
        /*0038*/ 	.byte	0x03, 0x50
        /*003a*/ 	.short	0x0000


	//----- nvinfo : EIATTR_MAXREG_COUNT
	.align		4
        /*003c*/ 	.byte	0x03, 0x1b
        /*003e*/ 	.short	0x00ff


	//----- nvinfo : EIATTR_NUM_BARRIERS
	.align		4
        /*0040*/ 	.byte	0x02, 0x4c
        /*0042*/ 	.byte	0x01
	.zero		1


	//----- nvinfo : EIATTR_MERCURY_ISA_VERSION
	.align		4
        /*0044*/ 	.byte	0x03, 0x5f
        /*0046*/ 	.short	0x0101


	//----- nvinfo : EIATTR_COOP_GROUP_MASK_REGIDS
	.align		4
        /*0048*/ 	.byte	0x04, 0x29
        /*004a*/ 	.short	(.L_3301 - .L_3300)


	//   ....[0]....
.L_3300:
        /*004c*/ 	.word	0xffffffff


	//   ....[1]....
        /*0050*/ 	.word	0xffffffff


	//   ....[2]....
        /*0054*/ 	.word	0xffffffff


	//   ....[3]....
        /*0058*/ 	.word	0xffffffff


	//   ....[4]....
        /*005c*/ 	.word	0xffffffff


	//   ....[5]....
        /*0060*/ 	.word	0xffffffff


	//   ....[6]....
        /*0064*/ 	.word	0xffffffff


	//   ....[7]....
        /*0068*/ 	.word	0xffffffff


	//   ....[8]....
        /*006c*/ 	.word	0xffffffff


	//   ....[9]....
        /*0070*/ 	.word	0x0500000a


	//   ....[10]....
        /*0074*/ 	.word	0x0500000a


	//   ....[11]....
        /*0078*/ 	.word	0x0500000a


	//   ....[12]....
        /*007c*/ 	.word	0x0500000a


	//   ....[13]....
        /*0080*/ 	.word	0x0500000a


	//----- nvinfo : EIATTR_COOP_GROUP_INSTR_OFFSETS
	.align		4
.L_3301:
        /*0084*/ 	.byte	0x04, 0x28
        /*0086*/ 	.short	(.L_3303 - .L_3302)


	//   ....[0]....
.L_3302:
        /*0088*/ 	.word	0x000001f0


	//   ....[1]....
        /*008c*/ 	.word	0x00000200


	//   ....[2]....
        /*0090*/ 	.word	0x00000210


	//   ....[3]....
        /*0094*/ 	.word	0x00000220


	//   ....[4]....
        /*0098*/ 	.word	0x00000260


	//   ....[5]....
        /*009c*/ 	.word	0x00000280


	//   ....[6]....
        /*00a0*/ 	.word	0x000002a0


	//   ....[7]....
        /*00a4*/ 	.word	0x000002c0


	//   ....[8]....
        /*00a8*/ 	.word	0x000002e0


	//   ....[9]....
        /*00ac*/ 	.word	0x000003b0


	//   ....[10]....
        /*00b0*/ 	.word	0x00000420


	//   ....[11]....
        /*00b4*/ 	.word	0x00000490


	//   ....[12]....
        /*00b8*/ 	.word	0x00000500


	//   ....[13]....
        /*00bc*/ 	.word	0x00000570


	//----- nvinfo : EIATTR_VRC_CTA_INIT_COUNT
	.align		4
.L_3303:
        /*00c0*/ 	.byte	0x02, 0x4a
	.zero		1
	.zero		1


	//----- nvinfo : EIATTR_EXIT_INSTR_OFFSETS
	.align		4
        /*00c4*/ 	.byte	0x04, 0x1c
        /*00c6*/ 	.short	(.L_3305 - .L_3304)


	//   ....[0]....
.L_3304:
        /*00c8*/ 	.word	0x00000320


	//   ....[1]....
        /*00cc*/ 	.word	0x00000360


	//----- nvinfo : EIATTR_CRS_STACK_SIZE
	.align		4
.L_3305:
        /*00d0*/ 	.byte	0x04, 0x1e
        /*00d2*/ 	.short	(.L_3307 - .L_3306)
.L_3306:
        /*00d4*/ 	.word	0x00000000


	//----- nvinfo : EIATTR_CBANK_PARAM_SIZE
	.align		4
.L_3307:
        /*00d8*/ 	.byte	0x03, 0x19
        /*00da*/ 	.short	0x0014


	//----- nvinfo : EIATTR_PARAM_CBANK
	.align		4
        /*00dc*/ 	.byte	0x04, 0x0a
        /*00de*/ 	.short	(.L_3309 - .L_3308)
	.align		4
.L_3308:
        /*00e0*/ 	.word	index@(.nv.constant0._Z7reduce5IfLj1EEvPT_S1_j)
        /*00e4*/ 	.short	0x0380
        /*00e6*/ 	.short	0x0014


	//----- nvinfo : EIATTR_SW_WAR
	.align		4
.L_3309:
        /*00e8*/ 	.byte	0x04, 0x36
        /*00ea*/ 	.short	(.L_3311 - .L_3310)
.L_3310:
        /*00ec*/ 	.word	0x00000008
.L_3311:


//--------------------- .nv.info._Z7reduce5IfLj2EEvPT_S1_j --------------------------
	.section	.nv.info._Z7reduce5IfLj2EEvPT_S1_j,"",@"SHT_CUDA_INFO"
	.sectionflags	@""
	.align	4


	//----- nvinfo : EIATTR_CUDA_API_VERSION
	.align		4
        /*0000*/ 	.byte	0x04, 0x37
        /*0002*/ 	.short	(.L_3313 - .L_3312)
.L_3312:
        /*0004*/ 	.word	0x00000082


	//----- nvinfo : EIATTR_KPARAM_INFO
	.align		4
.L_3313:
        /*0008*/ 	.byte	0x04, 0x17
        /*000a*/ 	.short	(.L_3315 - .L_3314)
.L_3314:
        /*000c*/ 	.word	0x00000000
        /*0010*/ 	.short	0x0002
        /*0012*/ 	.short	0x0010
        /*0014*/ 	.byte	0x00, 0xf0, 0x11, 0x00


	//----- nvinfo : EIATTR_KPARAM_INFO
	.align		4
.L_3315:
        /*0018*/ 	.byte	0x04, 0x17
        /*001a*/ 	.short	(.L_3317 - .L_3316)
.L_3316:
        /*001c*/ 	.word	0x00000000
        /*0020*/ 	.short	0x0001
        /*0022*/ 	.short	0x0008
        /*0024*/ 	.byte	0x00, 0xf5, 0x21, 0x00


	//----- nvinfo : EIATTR_KPARAM_INFO
	.align		4
.L_3317:
        /*0028*/ 	.byte	0x04, 0x17
        /*002a*/ 	.short	(.L_3319 - .L_3318)
.L_3318:
        /*002c*/ 	.word	0x00000000
        /*0030*/ 	.short	0x0000
        /*0032*/ 	.short	0x0000
        /*0034*/ 	.byte	0x00, 0xf5, 0x21, 0x00


	//----- nvinfo : EIATTR_SPARSE_MMA_MASK
	.align		4
.L_3319:
        /*0038*/ 	.byte	0x03, 0x50
        /*003a*/ 	.short	0x0000


	//----- nvinfo : EIATTR_MAXREG_COUNT
	.align		4
        /*003c*/ 	.byte	0x03, 0x1b
        /*003e*/ 	.short	0x00ff


	//----- nvinfo : EIATTR_NUM_BARRIERS
	.align		4
        /*0040*/ 	.byte	0x02, 0x4c
        /*0042*/ 	.byte	0x01
	.zero		1


	//----- nvinfo : EIATTR_MERCURY_ISA_VERSION
	.align		4
        /*0044*/ 	.byte	0x03, 0x5f
        /*0046*/ 	.short	0x0101


	//----- nvinfo : EIATTR_COOP_GROUP_MASK_REGIDS
	.align		4
        /*0048*/ 	.byte	0x04, 0x29
        /*004a*/ 	.short	(.L_3321 - .L_3320)


	//   ....[0]....
.L_3320:
        /*004c*/ 	.word	0xffffffff


	//   ....[1]....
        /*0050*/ 	.word	0xffffffff


	//   ....[2]....
        /*0054*/ 	.word	0xffffffff


	//   ....[3]....
        /*0058*/ 	.word	0xffffffff


	//   ....[4]....
        /*005c*/ 	.word	0xffffffff


	//   ....[5]....
        /*0060*/ 	.word	0xffffffff


	//   ....[6]....
        /*0064*/ 	.word	0xffffffff


	//   ....[7]....
        /*0068*/ 	.word	0xffffffff


	//   ....[8]....
        /*006c*/ 	.word	0xffffffff


	//   ....[9]....
        /*0070*/ 	.word	0x0500000a


	//   ....[10]....
        /*0074*/ 	.word	0x0500000a


	//   ....[11]....
        /*0078*/ 	.word	0x0500000a


	//   ....[12]....
        /*007c*/ 	.word	0x0500000a


	//   ....[13]....
        /*0080*/ 	.word	0x0500000a


	//----- nvinfo : EIATTR_COOP_GROUP_INSTR_OFFSETS
	.align		4
.L_3321:
        /*0084*/ 	.byte	0x04, 0x28
        /*0086*/ 	.short	(.L_3323 - .L_3322)


	//   ....[0]....
.L_3322:
        /*0088*/ 	.word	0x000001f0


	//   ....[1]....
        /*008c*/ 	.word	0x00000200


	//   ....[2]....
        /*0090*/ 	.word	0x00000210


	//   ....[3]....
        /*0094*/ 	.word	0x00000220


	//   ....[4]....
        /*0098*/ 	.word	0x00000260


	//   ....[5]....
        /*009c*/ 	.word	0x00000280


	//   ....[6]....
        /*00a0*/ 	.word	0x000002a0


	//   ....[7]....
        /*00a4*/ 	.word	0x000002c0


	//   ....[8]....
        /*00a8*/ 	.word	0x000002e0


	//   ....[9]....
        /*00ac*/ 	.word	0x000003b0


	//   ....[10]....
        /*00b0*/ 	.word	0x00000420


	//   ....[11]....
        /*00b4*/ 	.word	0x00000490


	//   ....[12]....
        /*00b8*/ 	.word	0x00000500


	//   ....[13]....
        /*00bc*/ 	.word	0x00000570


	//----- nvinfo : EIATTR_VRC_CTA_INIT_COUNT
	.align		4
.L_3323:
        /*00c0*/ 	.byte	0x02, 0x4a
	.zero		1
	.zero		1


	//----- nvinfo : EIATTR_EXIT_INSTR_OFFSETS
	.align		4
        /*00c4*/ 	.byte	0x04, 0x1c
        /*00c6*/ 	.short	(.L_3325 - .L_3324)


	//   ....[0]....
.L_3324:
        /*00c8*/ 	.word	0x00000320


	//   ....[1]....
        /*00cc*/ 	.word	0x00000360


	//----- nvinfo : EIATTR_CRS_STACK_SIZE
	.align		4
.L_3325:
        /*00d0*/ 	.byte	0x04, 0x1e
        /*00d2*/ 	.short	(.L_3327 - .L_3326)
.L_3326:
        /*00d4*/ 	.word	0x00000000


	//----- nvinfo : EIATTR_CBANK_PARAM_SIZE
	.align		4
.L_3327:
        /*00d8*/ 	.byte	0x03, 0x19
        /*00da*/ 	.short	0x0014


	//----- nvinfo : EIATTR_PARAM_CBANK
	.align		4
        /*00dc*/ 	.byte	0x04, 0x0a
        /*00de*/ 	.short	(.L_3329 - .L_3328)
	.align		4
.L_3328:
        /*00e0*/ 	.word	index@(.nv.constant0._Z7reduce5IfLj2EEvPT_S1_j)
        /*00e4*/ 	.short	0x0380
        /*00e6*/ 	.short	0x0014


	//----- nvinfo : EIATTR_SW_WAR
	.align		4
.L_3329:
        /*00e8*/ 	.byte	0x04, 0x36
        /*00ea*/ 	.short	(.L_3331 - .L_3330)
.L_3330:
        /*00ec*/ 	.word	0x00000008
.L_3331:


//--------------------- .nv.info._Z7reduce5IfLj4EEvPT_S1_j --------------------------
	.section	.nv.info._Z7reduce5IfLj4EEvPT_S1_j,"",@"SHT_CUDA_INFO"
	.sectionflags	@""
	.align	4


	//----- nvinfo : EIATTR_CUDA_API_VERSION
	.align		4
        /*0000*/ 	.byte	0x04, 0x37
        /*0002*/ 	.short	(.L_3333 - .L_3332)
.L_3332:
        /*0004*/ 	.word	0x00000082


	//----- nvinfo : EIATTR_KPARAM_INFO
	.align		4
.L_3333:
        /*0008*/ 	.byte	0x04, 0x17
        /*000a*/ 	.short	(.L_3335 - .L_3334)
.L_3334:
        /*000c*/ 	.word	0x00000000
        /*0010*/ 	.short	0x0002
        /*0012*/ 	.short	0x0010
        /*0014*/ 	.byte	0x00, 0xf0, 0x11, 0x00


	//----- nvinfo : EIATTR_KPARAM_INFO
	.align		4
.L_3335:
        /*0018*/ 	.byte	0x04, 0x17
        /*001a*/ 	.short	(.L_3337 - .L_3336)
.L_3336:
        /*001c*/ 	.word	0x00000000
        /*0020*/ 	.short	0x0001
        /*0022*/ 	.short	0x0008
        /*0024*/ 	.byte	0x00, 0xf5, 0x21, 0x00


	//----- nvinfo : EIATTR_KPARAM_INFO
	.align		4
.L_3337:
        /*0028*/ 	.byte	0x04, 0x17
        /*002a*/ 	.short	(.L_3339 - .L_3338)
.L_3338:
        /*002c*/ 	.word	0x00000000
        /*0030*/ 	.short	0x0000
        /*0032*/ 	.short	0x0000
        /*0034*/ 	.byte	0x00, 0xf5, 0x21, 0x00


	//----- nvinfo : EIATTR_SPARSE_MMA_MASK
	.align		4
.L_3339:
        /*0038*/ 	.byte	0x03, 0x50
        /*003a*/ 	.short	0x0000


	//----- nvinfo : EIATTR_MAXREG_COUNT
	.align		4
        /*003c*/ 	.byte	0x03, 0x1b
        /*003e*/ 	.short	0x00ff


	//----- nvinfo : EIATTR_NUM_BARRIERS
	.align		4
        /*0040*/ 	.byte	0x02, 0x4c
        /*0042*/ 	.byte	0x01
	.zero		1


	//----- nvinfo : EIATTR_MERCURY_ISA_VERSION
	.align		4
        /*0044*/ 	.byte	0x03, 0x5f
        /*0046*/ 	.short	0x0101


	//----- nvinfo : EIATTR_COOP_GROUP_MASK_REGIDS
	.align		4
        /*0048*/ 	.byte	0x04, 0x29
        /*004a*/ 	.short	(.L_3341 - .L_3340)


	//   ....[0]....
.L_3340:
        /*004c*/ 	.word	0xffffffff


	//   ....[1]....
        /*0050*/ 	.word	0xffffffff


	//   ....[2]....
        /*0054*/ 	.word	0xffffffff


	//   ....[3]....
        /*0058*/ 	.word	0xffffffff


	//   ....[4]....
        /*005c*/ 	.word	0xffffffff


	//   ....[5]....
        /*0060*/ 	.word	0xffffffff


	//   ....[6]....
        /*0064*/ 	.word	0xffffffff


	//   ....[7]....
        /*0068*/ 	.word	0xffffffff


	//   ....[8]....
        /*006c*/ 	.word	0xffffffff


	//   ....[9]....
        /*0070*/ 	.word	0x0500000a


	//   ....[10]....
        /*0074*/ 	.word	0x0500000a


	//   ....[11]....
        /*0078*/ 	.word	0x0500000a


	//   ....[12]....
        /*007c*/ 	.word	0x0500000a


	//   ....[13]....
        /*0080*/ 	.word	0x0500000a


	//----- nvinfo : EIATTR_COOP_GROUP_INSTR_OFFSETS
	.align		4
.L_3341:
        /*0084*/ 	.byte	0x04, 0x28
        /*0086*/ 	.short	(.L_3343 - .L_3342)


	//   ....[0]....
.L_3342:
        /*0088*/ 	.word	0x000001f0


	//   ....[1]....
        /*008c*/ 	.word	0x00000200


	//   ....[2]....
        /*0090*/ 	.word	0x00000210


	//   ....[3]....
        /*0094*/ 	.word	0x00000220


	//   ....[4]....
        /*0098*/ 	.word	0x00000260


	//   ....[5]....
        /*009c*/ 	.word	0x00000280


	//   ....[6]....
        /*00a0*/ 	.word	0x000002a0


	//   ....[7]....
        /*00a4*/ 	.word	0x000002c0


	//   ....[8]....
        /*00a8*/ 	.word	0x000002e0


	//   ....[9]....
        /*00ac*/ 	.word	0x000003b0


	//   ....[10]....
        /*00b0*/ 	.word	0x00000420


	//   ....[11]....
        /*00b4*/ 	.word	0x00000490


	//   ....[12]....
        /*00b8*/ 	.word	0x00000500


	//   ....[13]....
        /*00bc*/ 	.word	0x00000570


	//----- nvinfo : EIATTR_VRC_CTA_INIT_COUNT
	.align		4
.L_3343:
        /*00c0*/ 	.byte	0x02, 0x4a
	.zero		1
	.zero		1


	//----- nvinfo : EIATTR_EXIT_INSTR_OFFSETS
	.align		4
        /*00c4*/ 	.byte	0x04, 0x1c
        /*00c6*/ 	.short	(.L_3345 - .L_3344)


	//   ....[0]....
.L_3344:
        /*00c8*/ 	.word	0x00000320


	//   ....[1]....
        /*00cc*/ 	.word	0x00000360


	//----- nvinfo : EIATTR_CRS_STACK_SIZE
	.align		4
.L_3345:
        /*00d0*/ 	.byte	0x04, 0x1e
        /*00d2*/ 	.short	(.L_3347 - .L_3346)
.L_3346:
        /*00d4*/ 	.word	0x00000000


	//----- nvinfo : EIATTR_CBANK_PARAM_SIZE
	.align		4
.L_3347:
        /*00d8*/ 	.byte	0x03, 0x19
        /*00da*/ 	.short	0x0014


	//----- nvinfo : EIATTR_PARAM_CBANK
	.align		4
        /*00dc*/ 	.byte	0x04, 0x0a
        /*00de*/ 	.short	(.L_3349 - .L_3348)
	.align		4
.L_3348:
        /*00e0*/ 	.word	index@(.nv.constant0._Z7reduce5IfLj4EEvPT_S1_j)
        /*00e4*/ 	.short	0x0380
        /*00e6*/ 	.short	0x0014


	//----- nvinfo : EIATTR_SW_WAR
	.align		4
.L_3349:
        /*00e8*/ 	.byte	0x04, 0x36
        /*00ea*/ 	.short	(.L_3351 - .L_3350)
.L_3350:
        /*00ec*/ 	.word	0x00000008
.L_3351:


//--------------------- .nv.info._Z7reduce5IfLj8EEvPT_S1_j --------------------------
	.section	.nv.info._Z7reduce5IfLj8EEvPT_S1_j,"",@"SHT_CUDA_INFO"
	.sectionflags	@""
	.align	4


	//----- nvinfo : EIATTR_CUDA_API_VERSION
	.align		4
        /*0000*/ 	.byte	0x04, 0x37
        /*0002*/ 	.short	(.L_3353 - .L_3352)
.L_3352:
        /*0004*/ 	.word	0x00000082


	//----- nvinfo : EIATTR_KPARAM_INFO
	.align		4
.L_3353:
        /*0008*/ 	.byte	0x04, 0x17
        /*000a*/ 	.short	(.L_3355 - .L_3354)
.L_3354:
        /*000c*/ 	.word	0x00000000
        /*0010*/ 	.short	0x0002
        /*0012*/ 	.short	0x0010
        /*0014*/ 	.byte	0x00, 0xf0, 0x11, 0x00


	//----- nvinfo : EIATTR_KPARAM_INFO
	.align		4
.L_3355:
        /*0018*/ 	.byte	0x04, 0x17
        /*001a*/ 	.short	(.L_3357 - .L_3356)
.L_3356:
        /*001c*/ 	.word	0x00000000
        /*0020*/ 	.short	0x0001
        /*0022*/ 	.short	0x0008
        /*0024*/ 	.byte	0x00, 0xf5, 0x21, 0x00


	//----- nvinfo : EIATTR_KPARAM_INFO
	.align		4
.L_3357:
        /*0028*/ 	.byte	0x04, 0x17
        /*002a*/ 	.short	(.L_3359 - .L_3358)
.L_3358:
        /*002c*/ 	.word	0x00000000
        /*0030*/ 	.short	0x0000
        /*0032*/ 	.short	0x0000
        /*0034*/ 	.byte	0x00, 0xf5, 0x21, 0x00


	//----- nvinfo : EIATTR_SPARSE_MMA_MASK
	.align		4
.L_3359:
        /*0038*/ 	.byte	0x03, 0x50
        /*003a*/ 	.short	0x0000


	//----- nvinfo : EIATTR_MAXREG_COUNT
	.align		4
        /*003c*/ 	.byte	0x03, 0x1b
        /*003e*/ 	.short	0x00ff


	//----- nvinfo : EIATTR_NUM_BARRIERS
	.align		4
        /*0040*/ 	.byte	0x02, 0x4c
        /*0042*/ 	.byte	0x01
	.zero		1


	//----- nvinfo : EIATTR_MERCURY_ISA_VERSION
	.align		4
        /*0044*/ 	.byte	0x03, 0x5f
        /*0046*/ 	.short	0x0101


	//----- nvinfo : EIATTR_COOP_GROUP_MASK_REGIDS
	.align		4
        /*0048*/ 	.byte	0x04, 0x29
        /*004a*/ 	.short	(.L_3361 - .L_3360)


	//   ....[0]....
.L_3360:
        /*004c*/ 	.word	0xffffffff


	//   ....[1]....
        /*0050*/ 	.word	0xffffffff


	//   ....[2]....
        /*0054*/ 	.word	0xffffffff


	//   ....[3]....
        /*0058*/ 	.word	0xffffffff


	//   ....[4]....
        /*005c*/ 	.word	0xffffffff


	//   ....[5]....
        /*0060*/ 	.word	0xffffffff


	//   ....[6]....
        /*0064*/ 	.word	0xffffffff


	//   ....[7]....
        /*0068*/ 	.word	0xffffffff


	//   ....[8]....
        /*006c*/ 	.word	0xffffffff


	//   ....[9]....
        /*0070*/ 	.word	0x0500000a


	//   ....[10]....
        /*0074*/ 	.word	0x0500000a


	//   ....[11]....
        /*0078*/ 	.word	0x0500000a


	//   ....[12]....
        /*007c*/ 	.word	0x0500000a


	//   ....[13]....
        /*0080*/ 	.word	0x0500000a


	//----- nvinfo : EIATTR_COOP_GROUP_INSTR_OFFSETS
	.align		4
.L_3361:
        /*0084*/ 	.byte	0x04, 0x28
        /*0086*/ 	.short	(.L_3363 - .L_3362)


	//   ....[0]....
.L_3362:
        /*0088*/ 	.word	0x000001f0


	//   ....[1]....
        /*008c*/ 	.word	0x00000200


	//   ....[2]....
        /*0090*/ 	.word	0x00000210


	//   ....[3]....
        /*0094*/ 	.word	0x00000220


	//   ....[4]....
        /*0098*/ 	.word	0x00000260


	//   ....[5]....
        /*009c*/ 	.word	0x00000280


	//   ....[6]....
        /*00a0*/ 	.word	0x000002a0


	//   ....[7]....
        /*00a4*/ 	.word	0x000002c0


	//   ....[8]....
        /*00a8*/ 	.word	0x000002e0


	//   ....[9]....
        /*00ac*/ 	.word	0x000003b0


	//   ....[10]....
        /*00b0*/ 	.word	0x00000420


	//   ....[11]....
        /*00b4*/ 	.word	0x00000490


	//   ....[12]....
        /*00b8*/ 	.word	0x00000500


	//   ....[13]....
        /*00bc*/ 	.word	0x00000570


	//----- nvinfo : EIATTR_VRC_CTA_INIT_COUNT
	.align		4
.L_3363:
        /*00c0*/ 	.byte	0x02, 0x4a
	.zero		1
	.zero		1


	//----- nvinfo : EIATTR_EXIT_INSTR_OFFSETS
	.align		4
        /*00c4*/ 	.byte	0x04, 0x1c
        /*00c6*/ 	.short	(.L_3365 - .L_3364)


	//   ....[0]....
.L_3364:
        /*00c8*/ 	.word	0x00000320


	//   ....[1]....
        /*00cc*/ 	.word	0x00000360


	//----- nvinfo : EIATTR_CRS_STACK_SIZE
	.align		4
.L_3365:
        /*00d0*/ 	.byte	0x04, 0x1e
        /*00d2*/ 	.short	(.L_3367 - .L_3366)
.L_3366:
        /*00d4*/ 	.word	0x00000000


	//----- nvinfo : EIATTR_CBANK_PARAM_SIZE
	.align		4
.L_3367:
        /*00d8*/ 	.byte	0x03, 0x19
        /*00da*/ 	.short	0x0014


	//----- nvinfo : EIATTR_PARAM_CBANK
	.align		4
        /*00dc*/ 	.byte	0x04, 0x0a
        /*00de*/ 	.short	(.L_3369 - .L_3368)
	.align		4
.L_3368:
        /*00e0*/ 	.word	index@(.nv.constant0._Z7reduce5IfLj8EEvPT_S1_j)
        /*00e4*/ 	.short	0x0380
        /*00e6*/ 	.short	0x0014


	//----- nvinfo : EIATTR_SW_WAR
	.align		4
.L_3369:
        /*00e8*/ 	.byte	0x04, 0x36
        /*00ea*/ 	.short	(.L_3371 - .L_3370)
.L_3370:
        /*00ec*/ 	.word	0x00000008
.L_3371:


//--------------------- .nv.info._Z7reduce5IfLj16EEvPT_S1_j --------------------------
	.section	.nv.info._Z7reduce5IfLj16EEvPT_S1_j,"",@"SHT_CUDA_INFO"
	.sectionflags	@""
	.align	4


	//----- nvinfo : EIATTR_CUDA_API_VERSION
	.align		4
        /*0000*/ 	.byte	0x04, 0x37
        /*0002*/ 	.short	(.L_3373 - .L_3372)
.L_3372:
        /*0004*/ 	.word	0x00000082


	//----- nvinfo : EIATTR_KPARAM_INFO
	.align		4
.L_3373:
        /*0008*/ 	.byte	0x04, 0x17
        /*000a*/ 	.short	(.L_3375 - .L_3374)
.L_3374:
        /*000c*/ 	.word	0x00000000
        /*0010*/ 	.short	0x0002
        /*0012*/ 	.short	0x0010
        /*0014*/ 	.byte	0x00, 0xf0, 0x11, 0x00


	//----- nvinfo : EIATTR_KPARAM_INFO
	.align		4
.L_3375:
        /*0018*/ 	.byte	0x04, 0x17
        /*001a*/ 	.short	(.L_3377 - .L_3376)
.L_3376:
        /*001c*/ 	.word	0x00000000
        /*0020*/ 	.short	0x0001
        /*0022*/ 	.short	0x0008
        /*0024*/ 	.byte	0x00, 0xf5, 0x21, 0x00


	//----- nvinfo : EIATTR_KPARAM_INFO
	.align		4
.L_3377:
        /*0028*/ 	.byte	0x04, 0x17
        /*002a*/ 	.short	(.L_3379 - .L_3378)
.L_3378:
        /*002c*/ 	.word	0x00000000
        /*0030*/ 	.short	0x0000
        /*0032*/ 	.short	0x0000
        /*0034*/ 	.byte	0x00, 0xf5, 0x21, 0x00


	//----- nvinfo : EIATTR_SPARSE_MMA_MASK
	.align		4
.L_3379:
        /*0038*/ 	.byte	0x03, 0x50
        /*003a*/ 	.short	0x0000


	//----- nvinfo : EIATTR_MAXREG_COUNT
	.align		4
        /*003c*/ 	.byte	0x03, 0x1b
        /*003e*/ 	.short	0x00ff


	//----- nvinfo : EIATTR_NUM_BARRIERS
	.align		4
        /*0040*/ 	.byte	0x02, 0x4c
        /*0042*/ 	.byte	0x01
	.zero		1


	//----- nvinfo : EIATTR_MERCURY_ISA_VERSION
	.align		4
        /*0044*/ 	.byte	0x03, 0x5f
        /*0046*/ 	.short	0x0101


	//----- nvinfo : EIATTR_COOP_GROUP_MASK_REGIDS
	.align		4
        /*0048*/ 	.byte	0x04, 0x29
        /*004a*/ 	.short	(.L_3381 - .L_3380)


	//   ....[0]....
.L_3380:
        /*004c*/ 	.word	0xffffffff


	//   ....[1]....
        /*0050*/ 	.word	0xffffffff


	//   ....[2]....
        /*0054*/ 	.word	0xffffffff


	//   ....[3]....
        /*0058*/ 	.word	0xffffffff


	//   ....[4]....
        /*005c*/ 	.word	0xffffffff


	//   ....[5]....
        /*0060*/ 	.word	0xffffffff


	//   ....[6]....
        /*0064*/ 	.word	0xffffffff


	//   ....[7]....
        /*0068*/ 	.word	0xffffffff


	//   ....[8]....
        /*006c*/ 	.word	0xffffffff


	//   ....[9]....
        /*0070*/ 	.word	0x0500000a


	//   ....[10]....
        /*0074*/ 	.word	0x0500000a


	//   ....[11]....
        /*0078*/ 	.word	0x0500000a


	//   ....[12]....
        /*007c*/ 	.word	0x0500000a


	//   ....[13]....
        /*0080*/ 	.word	0x0500000a


	//----- nvinfo : EIATTR_COOP_GROUP_INSTR_OFFSETS
	.align		4
.L_3381:
        /*0084*/ 	.byte	0x04, 0x28
        /*0086*/ 	.short	(.L_3383 - .L_3382)


	//   ....[0]....
.L_3382:
        /*0088*/ 	.word	0x000001f0


	//   ....[1]....
        /*008c*/ 	.word	0x00000200


	//   ....[2]....
        /*0090*/ 	.word	0x00000210


	//   ....[3]....
        /*0094*/ 	.word	0x00000220


	//   ....[4]....
        /*0098*/ 	.word	0x00000260


	//   ....[5]....
        /*009c*/ 	.word	0x00000280


	//   ....[6]....
        /*00a0*/ 	.word	0x000002a0


	//   ....[7]....
        /*00a4*/ 	.word	0x000002c0


	//   ....[8]....
        /*00a8*/ 	.word	0x000002e0


	//   ....[9]....
        /*00ac*/ 	.word	0x000003b0


	//   ....[10]....
        /*00b0*/ 	.word	0x00000420


	//   ....[11]....
        /*00b4*/ 	.word	0x00000490


	//   ....[12]....
        /*00b8*/ 	.word	0x00000500


	//   ....[13]....
        /*00bc*/ 	.word	0x00000570


	//----- nvinfo : EIATTR_VRC_CTA_INIT_COUNT
	.align		4
.L_3383:
        /*00c0*/ 	.byte	0x02, 0x4a
	.zero		1
	.zero		1


	//----- nvinfo : EIATTR_EXIT_INSTR_OFFSETS
	.align		4
        /*00c4*/ 	.byte	0x04, 0x1c
        /*00c6*/ 	.short	(.L_3385 - .L_3384)


	//   ....[0]....
.L_3384:
        /*00c8*/ 	.word	0x00000320


	//   ....[1]....
        /*00cc*/ 	.word	0x00000360


	//----- nvinfo : EIATTR_CRS_STACK_SIZE
	.align		4
.L_3385:
        /*00d0*/ 	.byte	0x04, 0x1e
        /*00d2*/ 	.short	(.L_3387 - .L_3386)
.L_3386:
        /*00d4*/ 	.word	0x00000000


	//----- nvinfo : EIATTR_CBANK_PARAM_SIZE
	.align		4
.L_3387:
        /*00d8*/ 	.byte	0x03, 0x19
        /*00da*/ 	.short	0x0014


	//----- nvinfo : EIATTR_PARAM_CBANK
	.align		4
        /*00dc*/ 	.byte	0x04, 0x0a
        /*00de*/ 	.short	(.L_3389 - .L_3388)
	.align		4
.L_3388:
        /*00e0*/ 	.word	index@(.nv.constant0._Z7reduce5IfLj16EEvPT_S1_j)
        /*00e4*/ 	.short	0x0380
        /*00e6*/ 	.short	0x0014


	//----- nvinfo : EIATTR_SW_WAR
	.align		4
.L_3389:
        /*00e8*/ 	.byte	0x04, 0x36
        /*00ea*/ 	.short	(.L_3391 - .L_3390)
.L_3390:
        /*00ec*/ 	.word	0x00000008
.L_3391:


//--------------------- .nv.info._Z7reduce5IfLj32EEvPT_S1_j --------------------------
	.section	.nv.info._Z7reduce5IfLj32EEvPT_S1_j,"",@"SHT_CUDA_INFO"
	.sectionflags	@""
	.align	4


	//----- nvinfo : EIATTR_CUDA_API_VERSION
	.align		4
        /*0000*/ 	.byte	0x04, 0x37
        /*0002*/ 	.short	(.L_3393 - .L_3392)
.L_3392:
        /*0004*/ 	.word	0x00000082


	//----- nvinfo : EIATTR_KPARAM_INFO
	.align		4
.L_3393:
        /*0008*/ 	.byte	0x04, 0x17
        /*000a*/ 	.short	(.L_3395 - .L_3394)
.L_3394:
        /*000c*/ 	.word	0x00000000
        /*0010*/ 	.short	0x0002
        /*0012*/ 	.short	0x0010
        /*0014*/ 	.byte	0x00, 0xf0, 0x11, 0x00


	//----- nvinfo : EIATTR_KPARAM_INFO
	.align		4
.L_3395:
        /*0018*/ 	.byte	0x04, 0x17
        /*001a*/ 	.short	(.L_3397 - .L_3396)
.L_3396:
        /*001c*/ 	.word	0x00000000
        /*0020*/ 	.short	0x0001
        /*0022*/ 	.short	0x0008
        /*0024*/ 	.byte	0x00, 0xf5, 0x21, 0x00


	//----- nvinfo : EIATTR_KPARAM_INFO
	.align		4
.L_3397:
        /*0028*/ 	.byte	0x04, 0x17
        /*002a*/ 	.short	(.L_3399 - .L_3398)
.L_3398:
        /*002c*/ 	.word	0x00000000
        /*0030*/ 	.short	0x0000
        /*0032*/ 	.short	0x0000
        /*0034*/ 	.byte	0x00, 0xf5, 0x21, 0x00


	//----- nvinfo : EIATTR_SPARSE_MMA_MASK
	.align		4
.L_3399:
        /*0038*/ 	.byte	0x03, 0x50
        /*003a*/ 	.short	0x0000


	//----- nvinfo : EIATTR_MAXREG_COUNT
	.align		4
        /*003c*/ 	.byte	0x03, 0x1b
        /*003e*/ 	.short	0x00ff


	//----- nvinfo : EIATTR_NUM_BARRIERS
	.align		4
        /*0040*/ 	.byte	0x02, 0x4c
        /*0042*/ 	.byte	0x01
	.zero		1


	//----- nvinfo : EIATTR_MERCURY_ISA_VERSION
	.align		4
        /*0044*/ 	.byte	0x03, 0x5f
        /*0046*/ 	.short	0x0101


	//----- nvinfo : EIATTR_COOP_GROUP_MASK_REGIDS
	.align		4
        /*0048*/ 	.byte	0x04, 0x29
        /*004a*/ 	.short	(.L_3401 - .L_3400)


	//   ....[0]....
.L_3400:
        /*004c*/ 	.word	0xffffffff


	//   ....[1]....
        /*0050*/ 	.word	0xffffffff


	//   ....[2]....
        /*0054*/ 	.word	0xffffffff


	//   ....[3]....
        /*0058*/ 	.word	0xffffffff


	//   ....[4]....
        /*005c*/ 	.word	0xffffffff


	//   ....[5]....
        /*0060*/ 	.word	0xffffffff


	//   ....[6]....
        /*0064*/ 	.word	0xffffffff


	//   ....[7]....
        /*0068*/ 	.word	0xffffffff


	//   ....[8]....
        /*006c*/ 	.word	0xffffffff


	//   ....[9]....
        /*0070*/ 	.word	0x0500000a


	//   ....[10]....
        /*0074*/ 	.word	0x0500000a


	//   ....[11]....
        /*0078*/ 	.word	0x0500000a


	//   ....[12]....
        /*007c*/ 	.word	0x0500000a


	//   ....[13]....
        /*0080*/ 	.word	0x0500000a


	//----- nvinfo : EIATTR_COOP_GROUP_INSTR_OFFSETS
	.align		4
.L_3401:
        /*0084*/ 	.byte	0x04, 0x28
        /*0086*/ 	.short	(.L_3403 - .L_3402)


	//   ....[0]....
.L_3402:
        /*0088*/ 	.word	0x000001f0


	//   ....[1]....
        /*008c*/ 	.word	0x00000200


	//   ....[2]....
        /*0090*/ 	.word	0x00000210


	//   ....[3]....
        /*0094*/ 	.word	0x00000220


	//   ....[4]....
        /*0098*/ 	.word	0x00000260


	//   ....[5]....
        /*009c*/ 	.word	0x00000280


	//   ....[6]....
        /*00a0*/ 	.word	0x000002a0


	//   ....[7]....
        /*00a4*/ 	.word	0x000002c0


	//   ....[8]....
        /*00a8*/ 	.word	0x000002e0


	//   ....[9]....
        /*00ac*/ 	.word	0x000003b0


	//   ....[10]....
        /*00b0*/ 	.word	0x00000420


	//   ....[11]....
        /*00b4*/ 	.word	0x00000490


	//   ....[12]....
        /*00b8*/ 	.word	0x00000500


	//   ....[13]....
        /*00bc*/ 	.word	0x00000570


	//----- nvinfo : EIATTR_VRC_CTA_INIT_COUNT
	.align		4
.L_3403:
        /*00c0*/ 	.byte	0x02, 0x4a
	.zero		1
	.zero		1


	//----- nvinfo : EIATTR_EXIT_INSTR_OFFSETS
	.align		4
        /*00c4*/ 	.byte	0x04, 0x1c
        /*00c6*/ 	.short	(.L_3405 - .L_3404)


	//   ....[0]....
.L_3404:
        /*00c8*/ 	.word	0x00000320


	//   ....[1]....
        /*00cc*/ 	.word	0x00000360


	//----- nvinfo : EIATTR_CRS_STACK_SIZE
	.align		4
.L_3405:
        /*00d0*/ 	.byte	0x04, 0x1e
        /*00d2*/ 	.short	(.L_3407 - .L_3406)
.L_3406:
        /*00d4*/ 	.word	0x00000000


	//----- nvinfo : EIATTR_CBANK_PARAM_SIZE
	.align		4
.L_3407:
        /*00d8*/ 	.byte	0x03, 0x19
        /*00da*/ 	.short	0x0014


	//----- nvinfo : EIATTR_PARAM_CBANK
	.align		4
        /*00dc*/ 	.byte	0x04, 0x0a
        /*00de*/ 	.short	(.L_3409 - .L_3408)
	.align		4
.L_3408:
        /*00e0*/ 	.word	index@(.nv.constant0._Z7reduce5IfLj32EEvPT_S1_j)
        /*00e4*/ 	.short	0x0380
        /*00e6*/ 	.short	0x0014


	//----- nvinfo : EIATTR_SW_WAR
	.align		4
.L_3409:
        /*00e8*/ 	.byte	0x04, 0x36
        /*00ea*/ 	.short	(.L_3411 - .L_3410)
.L_3410:
        /*00ec*/ 	.word	0x00000008
.L_3411:


//--------------------- .nv.info._Z7reduce5IfLj64EEvPT_S1_j --------------------------
	.section	.nv.info._Z7reduce5IfLj64EEvPT_S1_j,"",@"SHT_CUDA_INFO"
	.sectionflags	@""
	.align	4


	//----- nvinfo : EIATTR_CUDA_API_VERSION
	.align		4
        /*0000*/ 	.byte	0x04, 0x37
        /*0002*/ 	.short	(.L_3413 - .L_3412)
.L_3412:
        /*0004*/ 	.word	0x00000082


	//----- nvinfo : EIATTR_KPARAM_INFO
	.align		4
.L_3413:
        /*0008*/ 	.byte	0x04, 0x17
        /*000a*/ 	.short	(.L_3415 - .L_3414)
.L_3414:
        /*000c*/ 	.word	0x00000000
        /*0010*/ 	.short	0x0002
        /*0012*/ 	.short	0x0010
        /*0014*/ 	.byte	0x00, 0xf0, 0x11, 0x00


	//----- nvinfo : EIATTR_KPARAM_INFO
	.align		4
.L_3415:
        /*0018*/ 	.byte	0x04, 0x17
        /*001a*/ 	.short	(.L_3417 - .L_3416)
.L_3416:
        /*001c*/ 	.word	0x00000000
        /*0020*/ 	.short	0x0001
        /*0022*/ 	.short	0x0008
        /*0024*/ 	.byte	0x00, 0xf5, 0x21, 0x00


	//----- nvinfo : EIATTR_KPARAM_INFO
	.align		4
.L_3417:
        /*0028*/ 	.byte	0x04, 0x17
        /*002a*/ 	.short	(.L_3419 - .L_3418)
.L_3418:
        /*002c*/ 	.word	0x00000000
        /*0030*/ 	.short	0x0000
        /*0032*/ 	.short	0x0000
        /*0034*/ 	.byte	0x00, 0xf5, 0x21, 0x00


	//----- nvinfo : EIATTR_SPARSE_MMA_MASK
	.align		4
.L_3419:
        /*0038*/ 	.byte	0x03, 0x50
        /*003a*/ 	.short	0x0000


	//----- nvinfo : EIATTR_MAXREG_COUNT
	.align		4
        /*003c*/ 	.byte	0x03, 0x1b
        /*003e*/ 	.short	0x00ff


	//----- nvinfo : EIATTR_NUM_BARRIERS
	.align		4
        /*0040*/ 	.byte	0x02, 0x4c
        /*0042*/ 	.byte	0x01
	.zero		1


	//----- nvinfo : EIATTR_MERCURY_ISA_VERSION
	.align		4
        /*0044*/ 	.byte	0x03, 0x5f
        /*0046*/ 	.short	0x0101


	//----- nvinfo : EIATTR_COOP_GROUP_MASK_REGIDS
	.align		4
        /*0048*/ 	.byte	0x04, 0x29
        /*004a*/ 	.short	(.L_3421 - .L_3420)


	//   ....[0]....
.L_3420:
        /*004c*/ 	.word	0xffffffff


	//   ....[1]....
        /*0050*/ 	.word	0xffffffff


	//   ....[2]....
        /*0054*/ 	.word	0xffffffff


	//   ....[3]....
        /*0058*/ 	.word	0xffffffff


	//   ....[4]....
        /*005c*/ 	.word	0xffffffff


	//   ....[5]....
        /*0060*/ 	.word	0xffffffff


	//   ....[6]....
        /*0064*/ 	.word	0xffffffff


	//   ....[7]....
        /*0068*/ 	.word	0xffffffff


	//   ....[8]....
        /*006c*/ 	.word	0xffffffff


	//   ....[9]....
        /*0070*/ 	.word	0x0500000a


	//   ....[10]....
        /*0074*/ 	.word	0x0500000a


	//   ....[11]....
        /*0078*/ 	.word	0x0500000a


	//   ....[12]....
        /*007c*/ 	.word	0x0500000a


	//   ....[13]....
        /*0080*/ 	.word	0x0500000a


	//----- nvinfo : EIATTR_COOP_GROUP_INSTR_OFFSETS
	.align		4
.L_3421:
        /*0084*/ 	.byte	0x04, 0x28
        /*0086*/ 	.short	(.L_3423 - .L_3422)


	//   ....[0]....
.L_3422:
        /*0088*/ 	.word	0x000001f0


	//   ....[1]....
        /*008c*/ 	.word	0x00000200


	//   ....[2]....
        /*0090*/ 	.word	0x00000210


	//   ....[3]....
        /*0094*/ 	.word	0x00000220


	//   ....[4]....
        /*0098*/ 	.word	0x00000280


	//   ....[5]....
        /*009c*/ 	.word	0x000002a0


	//   ....[6]....
        /*00a0*/ 	.word	0x000002c0


	//   ....[7]....
        /*00a4*/ 	.word	0x000002e0


	//   ....[8]....
        /*00a8*/ 	.word	0x00000300


	//   ....[9]....
        /*00ac*/ 	.word	0x000003d0


	//   ....[10]....
        /*00b0*/ 	.word	0x00000440


	//   ....[11]....
        /*00b4*/ 	.word	0x000004b0


	//   ....[12]....
        /*00b8*/ 	.word	0x00000520


	//   ....[13]....
        /*00bc*/ 	.word	0x00000590


	//----- nvinfo : EIATTR_VRC_CTA_INIT_COUNT
	.align		4
.L_3423:
        /*00c0*/ 	.byte	0x02, 0x4a
	.zero		1
	.zero		1


	//----- nvinfo : EIATTR_EXIT_INSTR_OFFSETS
	.align		4
        /*00c4*/ 	.byte	0x04, 0x1c
        /*00c6*/ 	.short	(.L_3425 - .L_3424)


	//   ....[0]....
.L_3424:
        /*00c8*/ 	.word	0x00000340


	//   ....[1]....
        /*00cc*/ 	.word	0x00000380


	//----- nvinfo : EIATTR_CRS_STACK_SIZE
	.align		4
.L_3425:
        /*00d0*/ 	.byte	0x04, 0x1e
        /*00d2*/ 	.short	(.L_3427 - .L_3426)
.L_3426:
        /*00d4*/ 	.word	0x00000000


	//----- nvinfo : EIATTR_CBANK_PARAM_SIZE
	.align		4
.L_3427:
        /*00d8*/ 	.byte	0x03, 0x19
        /*00da*/ 	.short	0x0014


	//----- nvinfo : EIATTR_PARAM_CBANK
	.align		4
        /*00dc*/ 	.byte	0x04, 0x0a
        /*00de*/ 	.short	(.L_3429 - .L_3428)
	.align		4
.L_3428:
        /*00e0*/ 	.word	index@(.nv.constant0._Z7reduce5IfLj64EEvPT_S1_j)
        /*00e4*/ 	.short	0x0380
        /*00e6*/ 	.short	0x0014


	//----- nvinfo : EIATTR_SW_WAR
	.align		4
.L_3429:
        /*00e8*/ 	.byte	0x04, 0x36
        /*00ea*/ 	.short	(.L_3431 - .L_3430)
.L_3430:
        /*00ec*/ 	.word	0x00000008
.L_3431:


//--------------------- .nv.info._Z7reduce5IfLj128EEvPT_S1_j --------------------------
	.section	.nv.info._Z7reduce5IfLj128EEvPT_S1_j,"",@"SHT_CUDA_INFO"
	.sectionflags	@""
	.align	4


	//----- nvinfo : EIATTR_CUDA_API_VERSION
	.align		4
        /*0000*/ 	.byte	0x04, 0x37
        /*0002*/ 	.short	(.L_3433 - .L_3432)
.L_3432:
        /*0004*/ 	.word	0x00000082


	//----- nvinfo : EIATTR_KPARAM_INFO
	.align		4
.L_3433:
        /*0008*/ 	.byte	0x04, 0x17
        /*000a*/ 	.short	(.L_3435 - .L_3434)
.L_3434:
        /*000c*/ 	.word	0x00000000
        /*0010*/ 	.short	0x0002
        /*0012*/ 	.short	0x0010
        /*0014*/ 	.byte	0x00, 0xf0, 0x11, 0x00


	//----- nvinfo : EIATTR_KPARAM_INFO
	.align		4
.L_3435:
        /*0018*/ 	.byte	0x04, 0x17
        /*001a*/ 	.short	(.L_3437 - .L_3436)
.L_3436:
        /*001c*/ 	.word	0x00000000
        /*0020*/ 	.short	0x0001
        /*0022*/ 	.short	0x0008
        /*0024*/ 	.byte	0x00, 0xf5, 0x21, 0x00


	//----- nvinfo : EIATTR_KPARAM_INFO
	.align		4
.L_3437:
        /*0028*/ 	.byte	0x04, 0x17
        /*002a*/ 	.short	(.L_3439 - .L_3438)
.L_3438:
        /*002c*/ 	.word	0x00000000
        /*0030*/ 	.short	0x0000
        /*0032*/ 	.short	0x0000
        /*0034*/ 	.byte	0x00, 0xf5, 0x21, 0x00


	//----- nvinfo : EIATTR_SPARSE_MMA_MASK
	.align		4
.L_3439:
        /*0038*/ 	.byte	0x03, 0x50
        /*003a*/ 	.short	0x0000


	//----- nvinfo : EIATTR_MAXREG_COUNT
	.align		4
        /*003c*/ 	.byte	0x03, 0x1b
        /*003e*/ 	.short	0x00ff


	//----- nvinfo : EIATTR_NUM_BARRIERS
	.align		4
        /*0040*/ 	.byte	0x02, 0x4c
        /*0042*/ 	.byte	0x01
	.zero		1


	//----- nvinfo : EIATTR_MERCURY_ISA_VERSION
	.align		4
        /*0044*/ 	.byte	0x03, 0x5f
        /*0046*/ 	.short	0x0101


	//----- nvinfo : EIATTR_COOP_GROUP_MASK_REGIDS
	.align		4
        /*0048*/ 	.byte	0x04, 0x29
        /*004a*/ 	.short	(.L_3441 - .L_3440)


	//   ....[0]....
.L_3440:
        /*004c*/ 	.word	0xffffffff


	//   ....[1]....
        /*0050*/ 	.word	0xffffffff


	//   ....[2]....
        /*0054*/ 	.word	0xffffffff


	//   ....[3]....
        /*0058*/ 	.word	0xffffffff


	//   ....[4]....
        /*005c*/ 	.word	0xffffffff


	//   ....[5]....
        /*0060*/ 	.word	0xffffffff


	//   ....[6]....
        /*0064*/ 	.word	0xffffffff


	//   ....[7]....
        /*0068*/ 	.word	0xffffffff


	//   ....[8]....
        /*006c*/ 	.word	0xffffffff


	//   ....[9]....
        /*0070*/ 	.word	0x0500000a


	//   ....[10]....
        /*0074*/ 	.word	0x0500000a


	//   ....[11]....
        /*0078*/ 	.word	0x0500000a


	//   ....[12]....
        /*007c*/ 	.word	0x0500000a


	//   ....[13]....
        /*0080*/ 	.word	0x0500000a


	//----- nvinfo : EIATTR_COOP_GROUP_INSTR_OFFSETS
	.align		4
.L_3441:
        /*0084*/ 	.byte	0x04, 0x28
        /*0086*/ 	.short	(.L_3443 - .L_3442)


	//   ....[0]....
.L_3442:
        /*0088*/ 	.word	0x000001c0


	//   ....[1]....
        /*008c*/ 	.word	0x000001d0


	//   ....[2]....
        /*0090*/ 	.word	0x000001e0


	//   ....[3]....
        /*0094*/ 	.word	0x00000250


	//   ....[4]....
        /*0098*/ 	.word	0x000002c0


	//   ....[5]....
        /*009c*/ 	.word	0x000002e0


	//   ....[6]....
        /*00a0*/ 	.word	0x00000300


	//   ....[7]....
        /*00a4*/ 	.word	0x00000320


	//   ....[8]....
        /*00a8*/ 	.word	0x00000340


	//   ....[9]....
        /*00ac*/ 	.word	0x00000410


	//   ....[10]....
        /*00b0*/ 	.word	0x00000480


	//   ....[11]....
        /*00b4*/ 	.word	0x000004f0


	//   ....[12]....
        /*00b8*/ 	.word	0x00000560


	//   ....[13]....
        /*00bc*/ 	.word	0x000005d0


	//----- nvinfo : EIATTR_VRC_CTA_INIT_COUNT
	.align		4
.L_3443:
        /*00c0*/ 	.byte	0x02, 0x4a
	.zero		1
	.zero		1


	//----- nvinfo : EIATTR_EXIT_INSTR_OFFSETS
	.align		4
        /*00c4*/ 	.byte	0x04, 0x1c
        /*00c6*/ 	.short	(.L_3445 - .L_3444)


	//   ....[0]....
.L_3444:
        /*00c8*/ 	.word	0x00000380


	//   ....[1]....
        /*00cc*/ 	.word	0x000003c0


	//----- nvinfo : EIATTR_CRS_STACK_SIZE
	.align		4
.L_3445:
        /*00d0*/ 	.byte	0x04, 0x1e
        /*00d2*/ 	.short	(.L_3447 - .L_3446)
.L_3446:
        /*00d4*/ 	.word	0x00000000


	//----- nvinfo : EIATTR_CBANK_PARAM_SIZE
	.align		4
.L_3447:
        /*00d8*/ 	.byte	0x03, 0x19
        /*00da*/ 	.short	0x0014


	//----- nvinfo : EIATTR_PARAM_CBANK
	.align		4
        /*00dc*/ 	.byte	0x04, 0x0a
        /*00de*/ 	.short	(.L_3449 - .L_3448)
	.align		4
.L_3448:
        /*00e0*/ 	.word	index@(.nv.constant0._Z7reduce5IfLj128EEvPT_S1_j)
        /*00e4*/ 	.short	0x0380
        /*00e6*/ 	.short	0x0014


	//----- nvinfo : EIATTR_SW_WAR
	.align		4
.L_3449:
        /*00e8*/ 	.byte	0x04, 0x36
        /*00ea*/ 	.short	(.L_3451 - .L_3450)
.L_3450:
        /*00ec*/ 	.word	0x00000008
.L_3451:


//--------------------- .nv.info._Z7reduce5IfLj256EEvPT_S1_j --------------------------
	.section	.nv.info._Z7reduce5IfLj256EEvPT_S1_j,"",@"SHT_CUDA_INFO"
	.sectionflags	@""
	.align	4


	//----- nvinfo : EIATTR_CUDA_API_VERSION
	.align		4
        /*0000*/ 	.byte	0x04, 0x37
        /*0002*/ 	.short	(.L_3453 - .L_3452)
.L_3452:
        /*0004*/ 	.word	0x00000082


	//----- nvinfo : EIATTR_KPARAM_INFO
	.align		4
.L_3453:
        /*0008*/ 	.byte	0x04, 0x17
        /*000a*/ 	.short	(.L_3455 - .L_3454)
.L_3454:
        /*000c*/ 	.word	0x00000000
        /*0010*/ 	.short	0x0002
        /*0012*/ 	.short	0x0010
        /*0014*/ 	.byte	0x00, 0xf0, 0x11, 0x00


	//----- nvinfo : EIATTR_KPARAM_INFO
	.align		4
.L_3455:
        /*0018*/ 	.byte	0x04, 0x17
        /*001a*/ 	.short	(.L_3457 - .L_3456)
.L_3456:
        /*001c*/ 	.word	0x00000000
        /*0020*/ 	.short	0x0001
        /*0022*/ 	.short	0x0008
        /*0024*/ 	.byte	0x00, 0xf5, 0x21, 0x00


	//----- nvinfo : EIATTR_KPARAM_INFO
	.align		4
.L_3457:
        /*0028*/ 	.byte	0x04, 0x17
        /*002a*/ 	.short	(.L_3459 - .L_3458)
.L_3458:
        /*002c*/ 	.word	0x00000000
        /*0030*/ 	.short	0x0000
        /*0032*/ 	.short	0x0000
        /*0034*/ 	.byte	0x00, 0xf5, 0x21, 0x00


	//----- nvinfo : EIATTR_SPARSE_MMA_MASK
	.align		4
.L_3459:
        /*0038*/ 	.byte	0x03, 0x50
        /*003a*/ 	.short	0x0000


	//----- nvinfo : EIATTR_MAXREG_COUNT
	.align		4
        /*003c*/ 	.byte	0x03, 0x1b
        /*003e*/ 	.short	0x00ff


	//----- nvinfo : EIATTR_NUM_BARRIERS
	.align		4
        /*0040*/ 	.byte	0x02, 0x4c
        /*0042*/ 	.byte	0x01
	.zero		1


	//----- nvinfo : EIATTR_MERCURY_ISA_VERSION
	.align		4
        /*0044*/ 	.byte	0x03, 0x5f
        /*0046*/ 	.short	0x0101


	//----- nvinfo : EIATTR_COOP_GROUP_MASK_REGIDS
	.align		4
        /*0048*/ 	.byte	0x04, 0x29
        /*004a*/ 	.short	(.L_3461 - .L_3460)


	//   ....[0]....
.L_3460:
        /*004c*/ 	.word	0xffffffff


	//   ....[1]....
        /*0050*/ 	.word	0xffffffff


	//   ....[2]....
        /*0054*/ 	.word	0xffffffff


	//   ....[3]....
        /*0058*/ 	.word	0xffffffff


	//   ....[4]....
        /*005c*/ 	.word	0xffffffff


	//   ....[5]....
        /*0060*/ 	.word	0xffffffff


	//   ....[6]....
        /*0064*/ 	.word	0xffffffff


	//   ....[7]....
        /*0068*/ 	.word	0xffffffff


	//   ....[8]....
        /*006c*/ 	.word	0xffffffff


	//   ....[9]....
        /*0070*/ 	.word	0x0500000a


	//   ....[10]....
        /*0074*/ 	.word	0x0500000a


	//   ....[11]....
        /*0078*/ 	.word	0x0500000a


	//   ....[12]....
        /*007c*/ 	.word	0x0500000a


	//   ....[13]....
        /*0080*/ 	.word	0x0500000a


	//----- nvinfo : EIATTR_COOP_GROUP_INSTR_OFFSETS
	.align		4
.L_3461:
        /*0084*/ 	.byte	0x04, 0x28
        /*0086*/ 	.short	(.L_3463 - .L_3462)


	//   ....[0]....
.L_3462:
        /*0088*/ 	.word	0x000001d0


	//   ....[1]....
        /*008c*/ 	.word	0x000001e0


	//   ....[2]....
        /*0090*/ 	.word	0x00000220


	//   ....[3]....
        /*0094*/ 	.word	0x00000290


	//   ....[4]....
        /*0098*/ 	.word	0x00000300


	//   ....[5]....
        /*009c*/ 	.word	0x00000320


	//   ....[6]....
        /*00a0*/ 	.word	0x00000340


	//   ....[7]....
        /*00a4*/ 	.word	0x00000360


	//   ....[8]....
        /*00a8*/ 	.word	0x00000380


	//   ....[9]....
        /*00ac*/ 	.word	0x00000450


	//   ....[10]....
        /*00b0*/ 	.word	0x000004c0


	//   ....[11]....
        /*00b4*/ 	.word	0x00000530


	//   ....[12]....
        /*00b8*/ 	.word	0x000005a0


	//   ....[13]....
        /*00bc*/ 	.word	0x00000610


	//----- nvinfo : EIATTR_VRC_CTA_INIT_COUNT
	.align		4
.L_3463:
        /*00c0*/ 	.byte	0x02, 0x4a
	.zero		1
	.zero		1


	//----- nvinfo : EIATTR_EXIT_INSTR_OFFSETS
	.align		4
        /*00c4*/ 	.byte	0x04, 0x1c
        /*00c6*/ 	.short	(.L_3465 - .L_3464)


	//   ....[0]....
.L_3464:
        /*00c8*/ 	.word	0x000003c0


	//   ....[1]....
        /*00cc*/ 	.word	0x00000400


	//----- nvinfo : EIATTR_CRS_STACK_SIZE
	.align		4
.L_3465:
        /*00d0*/ 	.byte	0x04, 0x1e
        /*00d2*/ 	.short	(.L_3467 - .L_3466)
.L_3466:
        /*00d4*/ 	.word	0x00000000


	//----- nvinfo : EIATTR_CBANK_PARAM_SIZE
	.align		4
.L_3467:
        /*00d8*/ 	.byte	0x03, 0x19
        /*00da*/ 	.short	0x0014


	//----- nvinfo : EIATTR_PARAM_CBANK
	.align		4
        /*00dc*/ 	.byte	0x04, 0x0a
        /*00de*/ 	.short	(.L_3469 - .L_3468)
	.align		4
.L_3468:
        /*00e0*/ 	.word	index@(.nv.constant0._Z7reduce5IfLj256EEvPT_S1_j)
        /*00e4*/ 	.short	0x0380
        /*00e6*/ 	.short	0x0014


	//----- nvinfo : EIATTR_SW_WAR
	.align		4
.L_3469:
        /*00e8*/ 	.byte	0x04, 0x36
        /*00ea*/ 	.short	(.L_3471 - .L_3470)
.L_3470:
        /*00ec*/ 	.word	0x00000008
.L_3471:


//--------------------- .nv.info._Z7reduce5IfLj512EEvPT_S1_j --------------------------
	.section	.nv.info._Z7reduce5IfLj512EEvPT_S1_j,"",@"SHT_CUDA_INFO"
	.sectionflags	@""
	.align	4


	//----- nvinfo : EIATTR_CUDA_API_VERSION
	.align		4
        /*0000*/ 	.byte	0x04, 0x37
        /*0002*/ 	.short	(.L_3473 - .L_3472)
.L_3472:
        /*0004*/ 	.word	0x00000082


	//----- nvinfo : EIATTR_KPARAM_INFO
	.align		4
.L_3473:
        /*0008*/ 	.byte	0x04, 0x17
        /*000a*/ 	.short	(.L_3475 - .L_3474)
.L_3474:
        /*000c*/ 	.word	0x00000000
        /*0010*/ 	.short	0x0002
        /*0012*/ 	.short	0x0010
        /*0014*/ 	.byte	0x00, 0xf0, 0x11, 0x00


	//----- nvinfo : EIATTR_KPARAM_INFO
	.align		4
.L_3475:
        /*0018*/ 	.byte	0x04, 0x17
        /*001a*/ 	.short	(.L_3477 - .L_3476)
.L_3476:
        /*001c*/ 	.word	0x00000000
        /*0020*/ 	.short	0x0001
        /*0022*/ 	.short	0x0008
        /*0024*/ 	.byte	0x00, 0xf5, 0x21, 0x00


	//----- nvinfo : EIATTR_KPARAM_INFO
	.align		4
.L_3477:
        /*0028*/ 	.byte	0x04, 0x17
        /*002a*/ 	.short	(.L_3479 - .L_3478)
.L_3478:
        /*002c*/ 	.word	0x00000000
        /*0030*/ 	.short	0x0000
        /*0032*/ 	.short	0x0000
        /*0034*/ 	.byte	0x00, 0xf5, 0x21, 0x00


	//----- nvinfo : EIATTR_SPARSE_MMA_MASK
	.align		4
.L_3479:
        /*0038*/ 	.byte	0x03, 0x50
        /*003a*/ 	.short	0x0000


	//----- nvinfo : EIATTR_MAXREG_COUNT
	.align		4
        /*003c*/ 	.byte	0x03, 0x1b
        /*003e*/ 	.short	0x00ff


	//----- nvinfo : EIATTR_NUM_BARRIERS
	.align		4
        /*0040*/ 	.byte	0x02, 0x4c
        /*0042*/ 	.byte	0x01
	.zero		1


	//----- nvinfo : EIATTR_MERCURY_ISA_VERSION
	.align		4
        /*0044*/ 	.byte	0x03, 0x5f
        /*0046*/ 	.short	0x0101


	//----- nvinfo : EIATTR_COOP_GROUP_MASK_REGIDS
	.align		4
        /*0048*/ 	.byte	0x04, 0x29
        /*004a*/ 	.short	(.L_3481 - .L_3480)


	//   ....[0]....
.L_3480:
        /*004c*/ 	.word	0xffffffff


	//   ....[1]....
        /*0050*/ 	.word	0xffffffff


	//   ....[2]....
        /*0054*/ 	.word	0xffffffff


	//   ....[3]....
        /*0058*/ 	.word	0xffffffff


	//   ....[4]....
        /*005c*/ 	.word	0xffffffff


	//   ....[5]....
        /*0060*/ 	.word	0xffffffff


	//   ....[6]....
        /*0064*/ 	.word	0xffffffff


	//   ....[7]....
        /*0068*/ 	.word	0xffffffff


	//   ....[8]....
        /*006c*/ 	.word	0xffffffff


	//   ....[9]....
        /*0070*/ 	.word	0x0500000a


	//   ....[10]....
        /*0074*/ 	.word	0x0500000a


	//   ....[11]....
        /*0078*/ 	.word	0x0500000a


	//   ....[12]....
        /*007c*/ 	.word	0x0500000a


	//   ....[13]....
        /*0080*/ 	.word	0x0500000a


	//----- nvinfo : EIATTR_COOP_GROUP_INSTR_OFFSETS
	.align		4
.L_3481:
        /*0084*/ 	.byte	0x04, 0x28
        /*0086*/ 	.short	(.L_3483 - .L_3482)


	//   ....[0]....
.L_3482:
        /*0088*/ 	.word	0x000001c0


	//   ....[1]....
        /*008c*/ 	.word	0x00000210


	//   ....[2]....
        /*0090*/ 	.word	0x00000270


	//   ....[3]....
        /*0094*/ 	.word	0x000002e0


	//   ....[4]....
        /*0098*/ 	.word	0x00000350


	//   ....[5]....
        /*009c*/ 	.word	0x00000370


	//   ....[6]....
        /*00a0*/ 	.word	0x00000390


	//   ....[7]....
        /*00a4*/ 	.word	0x000003b0


	//   ....[8]....
        /*00a8*/ 	.word	0x000003d0


	//   ....[9]....
        /*00ac*/ 	.word	0x000004a0


	//   ....[10]....
        /*00b0*/ 	.word	0x00000510


	//   ....[11]....
        /*00b4*/ 	.word	0x00000580


	//   ....[12]....
        /*00b8*/ 	.word	0x000005f0


	//   ....[13]....
        /*00bc*/ 	.word	0x00000660


	//----- nvinfo : EIATTR_VRC_CTA_INIT_COUNT
	.align		4
.L_3483:
        /*00c0*/ 	.byte	0x02, 0x4a
	.zero		1
	.zero		1


	//----- nvinfo : EIATTR_EXIT_INSTR_OFFSETS
	.align		4
        /*00c4*/ 	.byte	0x04, 0x1c
        /*00c6*/ 	.short	(.L_3485 - .L_3484)


	//   ....[0]....
.L_3484:
        /*00c8*/ 	.word	0x00000410


	//   ....[1]....
        /*00cc*/ 	.word	0x00000450


	//----- nvinfo : EIATTR_CRS_STACK_SIZE
	.align		4
.L_3485:
        /*00d0*/ 	.byte	0x04, 0x1e
        /*00d2*/ 	.short	(.L_3487 - .L_3486)
.L_3486:
        /*00d4*/ 	.word	0x00000000


	//----- nvinfo : EIATTR_CBANK_PARAM_SIZE
	.align		4
.L_3487:
        /*00d8*/ 	.byte	0x03, 0x19
        /*00da*/ 	.short	0x0014


	//----- nvinfo : EIATTR_PARAM_CBANK
	.align		4
        /*00dc*/ 	.byte	0x04, 0x0a
        /*00de*/ 	.short	(.L_3489 - .L_3488)
	.align		4
.L_3488:
        /*00e0*/ 	.word	index@(.nv.constant0._Z7reduce5IfLj512EEvPT_S1_j)
        /*00e4*/ 	.short	0x0380
        /*00e6*/ 	.short	0x0014


	//----- nvinfo : EIATTR_SW_WAR
	.align		4
.L_3489:
        /*00e8*/ 	.byte	0x04, 0x36
        /*00ea*/ 	.short	(.L_3491 - .L_3490)
.L_3490:
        /*00ec*/ 	.word	0x00000008
.L_3491:


//--------------------- .nv.info._Z7reduce4IfLj1EEvPT_S1_j --------------------------
	.section	.nv.info._Z7reduce4IfLj1EEvPT_S1_j,"",@"SHT_CUDA_INFO"
	.sectionflags	@""
	.align	4


	//----- nvinfo : EIATTR_CUDA_API_VERSION
	.align		4
        /*0000*/ 	.byte	0x04, 0x37
        /*0002*/ 	.short	(.L_3493 - .L_3492)
.L_3492:
        /*0004*/ 	.word	0x00000082


	//----- nvinfo : EIATTR_KPARAM_INFO
	.align		4
.L_3493:
        /*0008*/ 	.byte	0x04, 0x17
        /*000a*/ 	.short	(.L_3495 - .L_3494)
.L_3494:
        /*000c*/ 	.word	0x00000000
        /*0010*/ 	.short	0x0002
        /*0012*/ 	.short	0x0010
        /*0014*/ 	.byte	0x00, 0xf0, 0x11, 0x00


	//----- nvinfo : EIATTR_KPARAM_INFO
	.align		4
.L_3495:
        /*0018*/ 	.byte	0x04, 0x17
        /*001a*/ 	.short	(.L_3497 - .L_3496)
.L_3496:
        /*001c*/ 	.word	0x00000000
        /*0020*/ 	.short	0x0001
        /*0022*/ 	.short	0x0008
        /*0024*/ 	.byte	0x00, 0xf5, 0x21, 0x00


	//----- nvinfo : EIATTR_KPARAM_INFO
	.align		4
.L_3497:
        /*0028*/ 	.byte	0x04, 0x17
        /*002a*/ 	.short	(.L_3499 - .L_3498)
.L_3498:
        /*002c*/ 	.word	0x00000000
        /*0030*/ 	.short	0x0000
        /*0032*/ 	.short	0x0000
        /*0034*/ 	.byte	0x00, 0xf5, 0x21, 0x00


	//----- nvinfo : EIATTR_SPARSE_MMA_MASK
	.align		4
.L_3499:
        /*0038*/ 	.byte	0x03, 0x50
        /*003a*/ 	.short	0x0000


	//----- nvinfo : EIATTR_MAXREG_COUNT
	.align		4
        /*003c*/ 	.byte	0x03, 0x1b
        /*003e*/ 	.short	0x00ff


	//----- nvinfo : EIATTR_NUM_BARRIERS
	.align		4
        /*0040*/ 	.byte	0x02, 0x4c
        /*0042*/ 	.byte	0x01
	.zero		1


	//----- nvinfo : EIATTR_MERCURY_ISA_VERSION
	.align		4
        /*0044*/ 	.byte	0x03, 0x5f
        /*0046*/ 	.short	0x0101


	//----- nvinfo : EIATTR_COOP_GROUP_MASK_REGIDS
	.align		4
        /*0048*/ 	.byte	0x04, 0x29
        /*004a*/ 	.short	(.L_3501 - .L_3500)


	//   ....[0]....
.L_3500:
        /*004c*/ 	.word	0xffffffff


	//   ....[1]....
        /*0050*/ 	.word	0xffffffff


	//   ....[2]....
        /*0054*/ 	.word	0xffffffff


	//   ....[3]....
        /*0058*/ 	.word	0xffffffff


	//   ....[4]....
        /*005c*/ 	.word	0xffffffff


	//   ....[5]....
        /*0060*/ 	.word	0xffffffff


	//   ....[6]....
        /*0064*/ 	.word	0xffffffff


	//   ....[7]....
        /*0068*/ 	.word	0x0500000a


	//   ....[8]....
        /*006c*/ 	.word	0x0500000a


	//   ....[9]....
        /*0070*/ 	.word	0x0500000a


	//   ....[10]....
        /*0074*/ 	.word	0x0500000a


	//   ....[11]....
        /*0078*/ 	.word	0x0500000a


	//----- nvinfo : EIATTR_COOP_GROUP_INSTR_OFFSETS
	.align		4
.L_3501:
        /*007c*/ 	.byte	0x04, 0x28
        /*007e*/ 	.short	(.L_3503 - .L_3502)


	//   ....[0]....
.L_3502:
        /*0080*/ 	.word	0x00000200


	//   ....[1]....
        /*0084*/ 	.word	0x00000290


	//   ....[2]....
        /*0088*/ 	.word	0x00000310


	//   ....[3]....
        /*008c*/ 	.word	0x00000330


	//   ....[4]....
        /*0090*/ 	.word	0x00000350


	//   ....[5]....
        /*0094*/ 	.word	0x00000370


	//   ....[6]....
        /*0098*/ 	.word	0x00000390


	//   ....[7]....
        /*009c*/ 	.word	0x00000460


	//   ....[8]....
        /*00a0*/ 	.word	0x000004d0


	//   ....[9]....
        /*00a4*/ 	.word	0x00000540


	//   ....[10]....
        /*00a8*/ 	.word	0x000005b0


	//   ....[11]....
        /*00ac*/ 	.word	0x00000620


	//----- nvinfo : EIATTR_VRC_CTA_INIT_COUNT
	.align		4
.L_3503:
        /*00b0*/ 	.byte	0x02, 0x4a
	.zero		1
	.zero		1


	//----- nvinfo : EIATTR_EXIT_INSTR_OFFSETS
	.align		4
        /*00b4*/ 	.byte	0x04, 0x1c
        /*00b6*/ 	.short	(.L_3505 - .L_3504)


	//   ....[0]....
.L_3504:
        /*00b8*/ 	.word	0x000003d0


	//   ....[1]....
        /*00bc*/ 	.word	0x00000410


	//----- nvinfo : EIATTR_CRS_STACK_SIZE
	.align		4
.L_3505:
        /*00c0*/ 	.byte	0x04, 0x1e
        /*00c2*/ 	.short	(.L_3507 - .L_3506)
.L_3506:
        /*00c4*/ 	.word	0x00000000


	//----- nvinfo : EIATTR_CBANK_PARAM_SIZE
	.align		4
.L_3507:
        /*00c8*/ 	.byte	0x03, 0x19
        /*00ca*/ 	.short	0x0014


	//----- nvinfo : EIATTR_PARAM_CBANK
	.align		4
        /*00cc*/ 	.byte	0x04, 0x0a
        /*00ce*/ 	.short	(.L_3509 - .L_3508)
	.align		4
.L_3508:
        /*00d0*/ 	.word	index@(.nv.constant0._Z7reduce4IfLj1EEvPT_S1_j)
        /*00d4*/ 	.short	0x0380
        /*00d6*/ 	.short	0x0014


	//----- nvinfo : EIATTR_SW_WAR
	.align		4
.L_3509:
        /*00d8*/ 	.byte	0x04, 0x36
        /*00da*/ 	.short	(.L_3511 - .L_3510)
.L_3510:
        /*00dc*/ 	.word	0x00000008
.L_3511:


//--------------------- .nv.info._Z7reduce4IfLj2EEvPT_S1_j --------------------------
	.section	.nv.info._Z7reduce4IfLj2EEvPT_S1_j,"",@"SHT_CUDA_INFO"
	.sectionflags	@""
	.align	4


	//----- nvinfo : EIATTR_CUDA_API_VERSION
	.align		4
        /*0000*/ 	.byte	0x04, 0x37
        /*0002*/ 	.short	(.L_3513 - .L_3512)
.L_3512:
        /*0004*/ 	.word	0x00000082


	//----- nvinfo : EIATTR_KPARAM_INFO
	.align		4
.L_3513:
        /*0008*/ 	.byte	0x04, 0x17
        /*000a*/ 	.short	(.L_3515 - .L_3514)
.L_3514:
        /*000c*/ 	.word	0x00000000
        /*0010*/ 	.short	0x0002
        /*0012*/ 	.short	0x0010
        /*0014*/ 	.byte	0x00, 0xf0, 0x11, 0x00


	//----- nvinfo : EIATTR_KPARAM_INFO
	.align		4
.L_3515:
        /*0018*/ 	.byte	0x04, 0x17
        /*001a*/ 	.short	(.L_3517 - .L_3516)
.L_3516:
        /*001c*/ 	.word	0x00000000
        /*0020*/ 	.short	0x0001
        /*0022*/ 	.short	0x0008
        /*0024*/ 	.byte	0x00, 0xf5, 0x21, 0x00


	//----- nvinfo : EIATTR_KPARAM_INFO
	.align		4
.L_3517:
        /*0028*/ 	.byte	0x04, 0x17
        /*002a*/ 	.short	(.L_3519 - .L_3518)
.L_3518:
        /*002c*/ 	.word	0x00000000
        /*0030*/ 	.short	0x0000
        /*0032*/ 	.short	0x0000
        /*0034*/ 	.byte	0x00, 0xf5, 0x21, 0x00


	//----- nvinfo : EIATTR_SPARSE_MMA_MASK
	.align		4
.L_3519:
        /*0038*/ 	.byte	0x03, 0x50
        /*003a*/ 	.short	0x0000


	//----- nvinfo : EIATTR_MAXREG_COUNT
	.align		4
        /*003c*/ 	.byte	0x03, 0x1b
        /*003e*/ 	.short	0x00ff


	//----- nvinfo : EIATTR_NUM_BARRIERS
	.align		4
        /*0040*/ 	.byte	0x02, 0x4c
        /*0042*/ 	.byte	0x01
	.zero		1


	//----- nvinfo : EIATTR_MERCURY_ISA_VERSION
	.align		4
        /*0044*/ 	.byte	0x03, 0x5f
        /*0046*/ 	.short	0x0101


	//----- nvinfo : EIATTR_COOP_GROUP_MASK_REGIDS
	.align		4
        /*0048*/ 	.byte	0x04, 0x29
        /*004a*/ 	.short	(.L_3521 - .L_3520)


	//   ....[0]....
.L_3520:
        /*004c*/ 	.word	0xffffffff


	//   ....[1]....
        /*0050*/ 	.word	0xffffffff


	//   ....[2]....
        /*0054*/ 	.word	0xffffffff


	//   ....[3]....
        /*0058*/ 	.word	0xffffffff


	//   ....[4]....
        /*005c*/ 	.word	0xffffffff


	//   ....[5]....
        /*0060*/ 	.word	0xffffffff


	//   ....[6]....
        /*0064*/ 	.word	0xffffffff


	//   ....[7]....
        /*0068*/ 	.word	0x0500000a


	//   ....[8]....
        /*006c*/ 	.word	0x0500000a


	//   ....[9]....
        /*0070*/ 	.word	0x0500000a


	//   ....[10]....
        /*0074*/ 	.word	0x0500000a


	//   ....[11]....
        /*0078*/ 	.word	0x0500000a


	//----- nvinfo : EIATTR_COOP_GROUP_INSTR_OFFSETS
	.align		4
.L_3521:
        /*007c*/ 	.byte	0x04, 0x28
        /*007e*/ 	.short	(.L_3523 - .L_3522)


	//   ....[0]....
.L_3522:
        /*0080*/ 	.word	0x00000200


	//   ....[1]....
        /*0084*/ 	.word	0x00000290


	//   ....[2]....
        /*0088*/ 	.word	0x00000310


	//   ....[3]....
        /*008c*/ 	.word	0x00000330


	//   ....[4]....
        /*0090*/ 	.word	0x00000350


	//   ....[5]....
        /*0094*/ 	.word	0x00000370


	//   ....[6]....
        /*0098*/ 	.word	0x00000390


	//   ....[7]....
        /*009c*/ 	.word	0x00000460


	//   ....[8]....
        /*00a0*/ 	.word	0x000004d0


	//   ....[9]....
        /*00a4*/ 	.word	0x00000540


	//   ....[10]....
        /*00a8*/ 	.word	0x000005b0


	//   ....[11]....
        /*00ac*/ 	.word	0x00000620


	//----- nvinfo : EIATTR_VRC_CTA_INIT_COUNT
	.align		4
.L_3523:
        /*00b0*/ 	.byte	0x02, 0x4a
	.zero		1
	.zero		1


	//----- nvinfo : EIATTR_EXIT_INSTR_OFFSETS
	.align		4
        /*00b4*/ 	.byte	0x04, 0x1c
        /*00b6*/ 	.short	(.L_3525 - .L_3524)


	//   ....[0]....
.L_3524:
        /*00b8*/ 	.word	0x000003d0


	//   ....[1]....
        /*00bc*/ 	.word	0x00000410


	//----- nvinfo : EIATTR_CRS_STACK_SIZE
	.align		4
.L_3525:
        /*00c0*/ 	.byte	0x04, 0x1e
        /*00c2*/ 	.short	(.L_3527 - .L_3526)
.L_3526:
        /*00c4*/ 	.word	0x00000000


	//----- nvinfo : EIATTR_CBANK_PARAM_SIZE
	.align		4
.L_3527:
        /*00c8*/ 	.byte	0x03, 0x19
        /*00ca*/ 	.short	0x0014


	//----- nvinfo : EIATTR_PARAM_CBANK
	.align		4
        /*00cc*/ 	.byte	0x04, 0x0a
        /*00ce*/ 	.short	(.L_3529 - .L_3528)
	.align		4
.L_3528:
        /*00d0*/ 	.word	index@(.nv.constant0._Z7reduce4IfLj2EEvPT_S1_j)
        /*00d4*/ 	.short	0x0380
        /*00d6*/ 	.short	0x0014


	//----- nvinfo : EIATTR_SW_WAR
	.align		4
.L_3529:
        /*00d8*/ 	.byte	0x04, 0x36
        /*00da*/ 	.short	(.L_3531 - .L_3530)
.L_3530:
        /*00dc*/ 	.word	0x00000008
.L_3531:


//--------------------- .nv.info._Z7reduce4IfLj4EEvPT_S1_j --------------------------
	.section	.nv.info._Z7reduce4IfLj4EEvPT_S1_j,"",@"SHT_CUDA_INFO"
	.sectionflags	@""
	.align	4


	//----- nvinfo : EIATTR_CUDA_API_VERSION
	.align		4
        /*0000*/ 	.byte	0x04, 0x37
        /*0002*/ 	.short	(.L_3533 - .L_3532)
.L_3532:
        /*0004*/ 	.word	0x00000082


	//----- nvinfo : EIATTR_KPARAM_INFO
	.align		4
.L_3533:
        /*0008*/ 	.byte	0x04, 0x17
        /*000a*/ 	.short	(.L_3535 - .L_3534)
.L_3534:
        /*000c*/ 	.word	0x00000000
        /*0010*/ 	.short	0x0002
        /*0012*/ 	.short	0x0010
        /*0014*/ 	.byte	0x00, 0xf0, 0x11, 0x00


	//----- nvinfo : EIATTR_KPARAM_INFO
	.align		4
.L_3535:
        /*0018*/ 	.byte	0x04, 0x17
        /*001a*/ 	.short	(.L_3537 - .L_3536)
.L_3536:
        /*001c*/ 	.word	0x00000000
        /*0020*/ 	.short	0x0001
        /*0022*/ 	.short	0x0008
        /*0024*/ 	.byte	0x00, 0xf5, 0x21, 0x00


	//----- nvinfo : EIATTR_KPARAM_INFO
	.align		4
.L_3537:
        /*0028*/ 	.byte	0x04, 0x17
        /*002a*/ 	.short	(.L_3539 - .L_3538)
.L_3538:
        /*002c*/ 	.word	0x00000000
        /*0030*/ 	.short	0x0000
        /*0032*/ 	.short	0x0000
        /*0034*/ 	.byte	0x00, 0xf5, 0x21, 0x00


	//----- nvinfo : EIATTR_SPARSE_MMA_MASK
	.align		4
.L_3539:
        /*0038*/ 	.byte	0x03, 0x50
        /*003a*/ 	.short	0x0000


	//----- nvinfo : EIATTR_MAXREG_COUNT
	.align		4
        /*003c*/ 	.byte	0x03, 0x1b
        /*003e*/ 	.short	0x00ff


	//----- nvinfo : EIATTR_NUM_BARRIERS
	.align		4
        /*0040*/ 	.byte	0x02, 0x4c
        /*0042*/ 	.byte	0x01
	.zero		1


	//----- nvinfo : EIATTR_MERCURY_ISA_VERSION
	.align		4
        /*0044*/ 	.byte	0x03, 0x5f
        /*0046*/ 	.short	0x0101


	//----- nvinfo : EIATTR_COOP_GROUP_MASK_REGIDS
	.align		4
        /*0048*/ 	.byte	0x04, 0x29
        /*004a*/ 	.short	(.L_3541 - .L_3540)


	//   ....[0]....
.L_3540:
        /*004c*/ 	.word	0xffffffff


	//   ....[1]....
        /*0050*/ 	.word	0xffffffff


	//   ....[2]....
        /*0054*/ 	.word	0xffffffff


	//   ....[3]....
        /*0058*/ 	.word	0xffffffff


	//   ....[4]....
        /*005c*/ 	.word	0xffffffff


	//   ....[5]....
        /*0060*/ 	.word	0xffffffff


	//   ....[6]....
        /*0064*/ 	.word	0xffffffff


	//   ....[7]....
        /*0068*/ 	.word	0x0500000a


	//   ....[8]....
        /*006c*/ 	.word	0x0500000a


	//   ....[9]....
        /*0070*/ 	.word	0x0500000a


	//   ....[10]....
        /*0074*/ 	.word	0x0500000a


	//   ....[11]....
        /*0078*/ 	.word	0x0500000a


	//----- nvinfo : EIATTR_COOP_GROUP_INSTR_OFFSETS
	.align		4
.L_3541:
        /*007c*/ 	.byte	0x04, 0x28
        /*007e*/ 	.short	(.L_3543 - .L_3542)


	//   ....[0]....
.L_3542:
        /*0080*/ 	.word	0x00000200


	//   ....[1]....
        /*0084*/ 	.word	0x00000290


	//   ....[2]....
        /*0088*/ 	.word	0x00000310


	//   ....[3]....
        /*008c*/ 	.word	0x00000330


	//   ....[4]....
        /*0090*/ 	.word	0x00000350


	//   ....[5]....
        /*0094*/ 	.word	0x00000370


	//   ....[6]....
        /*0098*/ 	.word	0x00000390


	//   ....[7]....
        /*009c*/ 	.word	0x00000460


	//   ....[8]....
        /*00a0*/ 	.word	0x000004d0


	//   ....[9]....
        /*00a4*/ 	.word	0x00000540


	//   ....[10]....
        /*00a8*/ 	.word	0x000005b0


	//   ....[11]....
        /*00ac*/ 	.word	0x00000620


	//----- nvinfo : EIATTR_VRC_CTA_INIT_COUNT
	.align		4
.L_3543:
        /*00b0*/ 	.byte	0x02, 0x4a
	.zero		1
	.zero		1


	//----- nvinfo : EIATTR_EXIT_INSTR_OFFSETS
	.align		4
        /*00b4*/ 	.byte	0x04, 0x1c
        /*00b6*/ 	.short	(.L_3545 - .L_3544)


	//   ....[0]....
.L_3544:
        /*00b8*/ 	.word	0x000003d0


	//   ....[1]....
        /*00bc*/ 	.word	0x00000410


	//----- nvinfo : EIATTR_CRS_STACK_SIZE
	.align		4
.L_3545:
        /*00c0*/ 	.byte	0x04, 0x1e
        /*00c2*/ 	.short	(.L_3547 - .L_3546)
.L_3546:
        /*00c4*/ 	.word	0x00000000


	//----- nvinfo : EIATTR_CBANK_PARAM_SIZE
	.align		4
.L_3547:
        /*00c8*/ 	.byte	0x03, 0x19
        /*00ca*/ 	.short	0x0014


	//----- nvinfo : EIATTR_PARAM_CBANK
	.align		4
        /*00cc*/ 	.byte	0x04, 0x0a
        /*00ce*/ 	.short	(.L_3549 - .L_3548)
	.align		4
.L_3548:
        /*00d0*/ 	.word	index@(.nv.constant0._Z7reduce4IfLj4EEvPT_S1_j)
        /*00d4*/ 	.short	0x0380
        /*00d6*/ 	.short	0x0014


	//----- nvinfo : EIATTR_SW_WAR
	.align		4
.L_3549:
        /*00d8*/ 	.byte	0x04, 0x36
        /*00da*/ 	.short	(.L_3551 - .L_3550)
.L_3550:
        /*00dc*/ 	.word	0x00000008
.L_3551:


//--------------------- .nv.info._Z7reduce4IfLj8EEvPT_S1_j --------------------------
	.section	.nv.info._Z7reduce4IfLj8EEvPT_S1_j,"",@"SHT_CUDA_INFO"
	.sectionflags	@""
	.align	4


	//----- nvinfo : EIATTR_CUDA_API_VERSION
	.align		4
        /*0000*/ 	.byte	0x04, 0x37
        /*0002*/ 	.short	(.L_3553 - .L_3552)
.L_3552:
        /*0004*/ 	.word	0x00000082


	//----- nvinfo : EIATTR_KPARAM_INFO
	.align		4
.L_3553:
        /*0008*/ 	.byte	0x04, 0x17
        /*000a*/ 	.short	(.L_3555 - .L_3554)
.L_3554:
        /*000c*/ 	.word	0x00000000
        /*0010*/ 	.short	0x0002
        /*0012*/ 	.short	0x0010
        /*0014*/ 	.byte	0x00, 0xf0, 0x11, 0x00


	//----- nvinfo : EIATTR_KPARAM_INFO
	.align		4
.L_3555:
        /*0018*/ 	.byte	0x04, 0x17
        /*001a*/ 	.short	(.L_3557 - .L_3556)
.L_3556:
        /*001c*/ 	.word	0x00000000
        /*0020*/ 	.short	0x0001
        /*0022*/ 	.short	0x0008
        /*0024*/ 	.byte	0x00, 0xf5, 0x21, 0x00


	//----- nvinfo : EIATTR_KPARAM_INFO
	.align		4
.L_3557:
        /*0028*/ 	.byte	0x04, 0x17
        /*002a*/ 	.short	(.L_3559 - .L_3558)
.L_3558:
        /*002c*/ 	.word	0x00000000
        /*0030*/ 	.short	0x0000
        /*0032*/ 	.short	0x0000
        /*0034*/ 	.byte	0x00, 0xf5, 0x21, 0x00


	//----- nvinfo : EIATTR_SPARSE_MMA_MASK
	.align		4
.L_3559:
        /*0038*/ 	.byte	0x03, 0x50
        /*003a*/ 	.short	0x0000


	//----- nvinfo : EIATTR_MAXREG_COUNT
	.align		4
        /*003c*/ 	.byte	0x03, 0x1b
        /*003e*/ 	.short	0x00ff


	//----- nvinfo : EIATTR_NUM_BARRIERS
	.align		4
        /*0040*/ 	.byte	0x02, 0x4c
        /*0042*/ 	.byte	0x01
	.zero		1


	//----- nvinfo : EIATTR_MERCURY_ISA_VERSION
	.align		4
        /*0044*/ 	.byte	0x03, 0x5f
        /*0046*/ 	.short	0x0101


	//----- nvinfo : EIATTR_COOP_GROUP_MASK_REGIDS
	.align		4
        /*0048*/ 	.byte	0x04, 0x29
        /*004a*/ 	.short	(.L_3561 - .L_3560)


	//   ....[0]....
.L_3560:
        /*004c*/ 	.word	0xffffffff


	//   ....[1]....
        /*0050*/ 	.word	0xffffffff


	//   ....[2]....
        /*0054*/ 	.word	0xffffffff


	//   ....[3]....
        /*0058*/ 	.word	0xffffffff


	//   ....[4]....
        /*005c*/ 	.word	0xffffffff


	//   ....[5]....
        /*0060*/ 	.word	0xffffffff


	//   ....[6]....
        /*0064*/ 	.word	0xffffffff


	//   ....[7]....
        /*0068*/ 	.word	0x0500000a


	//   ....[8]....
        /*006c*/ 	.word	0x0500000a


	//   ....[9]....
        /*0070*/ 	.word	0x0500000a


	//   ....[10]....
        /*0074*/ 	.word	0x0500000a


	//   ....[11]....
        /*0078*/ 	.word	0x0500000a


	//----- nvinfo : EIATTR_COOP_GROUP_INSTR_OFFSETS
	.align		4
.L_3561:
        /*007c*/ 	.byte	0x04, 0x28
        /*007e*/ 	.short	(.L_3563 - .L_3562)


	//   ....[0]....
.L_3562:
        /*0080*/ 	.word	0x00000200


	//   ....[1]....
        /*0084*/ 	.word	0x00000290


	//   ....[2]....
        /*0088*/ 	.word	0x00000310


	//   ....[3]....
        /*008c*/ 	.word	0x00000330


	//   ....[4]....
        /*0090*/ 	.word	0x00000350


	//   ....[5]....
        /*0094*/ 	.word	0x00000370


	//   ....[6]....
        /*0098*/ 	.word	0x00000390


	//   ....[7]....
        /*009c*/ 	.word	0x00000460


	//   ....[8]....
        /*00a0*/ 	.word	0x000004d0


	//   ....[9]....
        /*00a4*/ 	.word	0x00000540


	//   ....[10]....
        /*00a8*/ 	.word	0x000005b0


	//   ....[11]....
        /*00ac*/ 	.word	0x00000620


	//----- nvinfo : EIATTR_VRC_CTA_INIT_COUNT
	.align		4
.L_3563:
        /*00b0*/ 	.byte	0x02, 0x4a
	.zero		1
	.zero		1


	//----- nvinfo : EIATTR_EXIT_INSTR_OFFSETS
	.align		4
        /*00b4*/ 	.byte	0x04, 0x1c
        /*00b6*/ 	.short	(.L_3565 - .L_3564)


	//   ....[0]....
.L_3564:
        /*00b8*/ 	.word	0x000003d0


	//   ....[1]....
        /*00bc*/ 	.word	0x00000410


	//----- nvinfo : EIATTR_CRS_STACK_SIZE
	.align		4
.L_3565:
        /*00c0*/ 	.byte	0x04, 0x1e
        /*00c2*/ 	.short	(.L_3567 - .L_3566)
.L_3566:
        /*00c4*/ 	.word	0x00000000


	//----- nvinfo : EIATTR_CBANK_PARAM_SIZE
	.align		4
.L_3567:
        /*00c8*/ 	.byte	0x03, 0x19
        /*00ca*/ 	.short	0x0014


	//----- nvinfo : EIATTR_PARAM_CBANK
	.align		4
        /*00cc*/ 	.byte	0x04, 0x0a
        /*00ce*/ 	.short	(.L_3569 - .L_3568)
	.align		4
.L_3568:
        /*00d0*/ 	.word	index@(.nv.constant0._Z7reduce4IfLj8EEvPT_S1_j)
        /*00d4*/ 	.short	0x0380
        /*00d6*/ 	.short	0x0014


	//----- nvinfo : EIATTR_SW_WAR
	.align		4
.L_3569:
        /*00d8*/ 	.byte	0x04, 0x36
        /*00da*/ 	.short	(.L_3571 - .L_3570)
.L_3570:
        /*00dc*/ 	.word	0x00000008
.L_3571:


//--------------------- .nv.info._Z7reduce4IfLj16EEvPT_S1_j --------------------------
	.section	.nv.info._Z7reduce4IfLj16EEvPT_S1_j,"",@"SHT_CUDA_INFO"
	.sectionflags	@""
	.align	4


	//----- nvinfo : EIATTR_CUDA_API_VERSION
	.align		4
        /*0000*/ 	.byte	0x04, 0x37
        /*0002*/ 	.short	(.L_3573 - .L_3572)
.L_3572:
        /*0004*/ 	.word	0x00000082


	//----- nvinfo : EIATTR_KPARAM_INFO
	.align		4
.L_3573:
        /*0008*/ 	.byte	0x04, 0x17
        /*000a*/ 	.short	(.L_3575 - .L_3574)
.L_3574:
        /*000c*/ 	.word	0x00000000
        /*0010*/ 	.short	0x0002
        /*0012*/ 	.short	0x0010
        /*0014*/ 	.byte	0x00, 0xf0, 0x11, 0x00


	//----- nvinfo : EIATTR_KPARAM_INFO
	.align		4
.L_3575:
        /*0018*/ 	.byte	0x04, 0x17
        /*001a*/ 	.short	(.L_3577 - .L_3576)
.L_3576:
        /*001c*/ 	.word	0x00000000
        /*0020*/ 	.short	0x0001
        /*0022*/ 	.short	0x0008
        /*0024*/ 	.byte	0x00, 0xf5, 0x21, 0x00


	//----- nvinfo : EIATTR_KPARAM_INFO
	.align		4
.L_3577:
        /*0028*/ 	.byte	0x04, 0x17
        /*002a*/ 	.short	(.L_3579 - .L_3578)
.L_3578:
        /*002c*/ 	.word	0x00000000
        /*0030*/ 	.short	0x0000
        /*0032*/ 	.short	0x0000
        /*0034*/ 	.byte	0x00, 0xf5, 0x21, 0x00


	//----- nvinfo : EIATTR_SPARSE_MMA_MASK
	.align		4
.L_3579:
        /*0038*/ 	.byte	0x03, 0x50
        /*003a*/ 	.short	0x0000


	//----- nvinfo : EIATTR_MAXREG_COUNT
	.align		4
        /*003c*/ 	.byte	0x03, 0x1b
        /*003e*/ 	.short	0x00ff


	//----- nvinfo : EIATTR_NUM_BARRIERS
	.align		4
        /*0040*/ 	.byte	0x02, 0x4c
        /*0042*/ 	.byte	0x01
	.zero		1


	//----- nvinfo : EIATTR_MERCURY_ISA_VERSION
	.align		4
        /*0044*/ 	.byte	0x03, 0x5f
        /*0046*/ 	.short	0x0101


	//----- nvinfo : EIATTR_COOP_GROUP_MASK_REGIDS
	.align		4
        /*0048*/ 	.byte	0x04, 0x29
        /*004a*/ 	.short	(.L_3581 - .L_3580)


	//   ....[0]....
.L_3580:
        /*004c*/ 	.word	0xffffffff


	//   ....[1]....
        /*0050*/ 	.word	0xffffffff


	//   ....[2]....
        /*0054*/ 	.word	0xffffffff


	//   ....[3]....
        /*0058*/ 	.word	0xffffffff


	//   ....[4]....
        /*005c*/ 	.word	0xffffffff


	//   ....[5]....
        /*0060*/ 	.word	0xffffffff


	//   ....[6]....
        /*0064*/ 	.word	0xffffffff


	//   ....[7]....
        /*0068*/ 	.word	0x0500000a


	//   ....[8]....
        /*006c*/ 	.word	0x0500000a


	//   ....[9]....
        /*0070*/ 	.word	0x0500000a


	//   ....[10]....
        /*0074*/ 	.word	0x0500000a


	//   ....[11]....
        /*0078*/ 	.word	0x0500000a


	//----- nvinfo : EIATTR_COOP_GROUP_INSTR_OFFSETS
	.align		4
.L_3581:
        /*007c*/ 	.byte	0x04, 0x28
        /*007e*/ 	.short	(.L_3583 - .L_3582)


	//   ....[0]....
.L_3582:
        /*0080*/ 	.word	0x00000200


	//   ....[1]....
        /*0084*/ 	.word	0x00000290


	//   ....[2]....
        /*0088*/ 	.word	0x00000310


	//   ....[3]....
        /*008c*/ 	.word	0x00000330


	//   ....[4]....
        /*0090*/ 	.word	0x00000350


	//   ....[5]....
        /*0094*/ 	.word	0x00000370


	//   ....[6]....
        /*0098*/ 	.word	0x00000390


	//   ....[7]....
        /*009c*/ 	.word	0x00000460


	//   ....[8]....
        /*00a0*/ 	.word	0x000004d0


	//   ....[9]....
        /*00a4*/ 	.word	0x00000540


	//   ....[10]....
        /*00a8*/ 	.word	0x000005b0


	//   ....[11]....
        /*00ac*/ 	.word	0x00000620


	//----- nvinfo : EIATTR_VRC_CTA_INIT_COUNT
	.align		4
.L_3583:
        /*00b0*/ 	.byte	0x02, 0x4a
	.zero		1
	.zero		1


	//----- nvinfo : EIATTR_EXIT_INSTR_OFFSETS
	.align		4
        /*00b4*/ 	.byte	0x04, 0x1c
        /*00b6*/ 	.short	(.L_3585 - .L_3584)


	//   ....[0]....
.L_3584:
        /*00b8*/ 	.word	0x000003d0


	//   ....[1]....
        /*00bc*/ 	.word	0x00000410


	//----- nvinfo : EIATTR_CRS_STACK_SIZE
	.align		4
.L_3585:
        /*00c0*/ 	.byte	0x04, 0x1e
        /*00c2*/ 	.short	(.L_3587 - .L_3586)
.L_3586:
        /*00c4*/ 	.word	0x00000000


	//----- nvinfo : EIATTR_CBANK_PARAM_SIZE
	.align		4
.L_3587:
        /*00c8*/ 	.byte	0x03, 0x19
        /*00ca*/ 	.short	0x0014


	//----- nvinfo : EIATTR_PARAM_CBANK
	.align		4
        /*00cc*/ 	.byte	0x04, 0x0a
        /*00ce*/ 	.short	(.L_3589 - .L_3588)
	.align		4
.L_3588:
        /*00d0*/ 	.word	index@(.nv.constant0._Z7reduce4IfLj16EEvPT_S1_j)
        /*00d4*/ 	.short	0x0380
        /*00d6*/ 	.short	0x0014


	//----- nvinfo : EIATTR_SW_WAR
	.align		4
.L_3589:
        /*00d8*/ 	.byte	0x04, 0x36
        /*00da*/ 	.short	(.L_3591 - .L_3590)
.L_3590:
        /*00dc*/ 	.word	0x00000008
.L_3591:


//--------------------- .nv.info._Z7reduce4IfLj32EEvPT_S1_j --------------------------
	.section	.nv.info._Z7reduce4IfLj32EEvPT_S1_j,"",@"SHT_CUDA_INFO"
	.sectionflags	@""
	.align	4


	//----- nvinfo : EIATTR_CUDA_API_VERSION
	.align		4
        /*0000*/ 	.byte	0x04, 0x37
        /*0002*/ 	.short	(.L_3593 - .L_3592)
.L_3592:
        /*0004*/ 	.word	0x00000082


	//----- nvinfo : EIATTR_KPARAM_INFO
	.align		4
.L_3593:
        /*0008*/ 	.byte	0x04, 0x17
        /*000a*/ 	.short	(.L_3595 - .L_3594)
.L_3594:
        /*000c*/ 	.word	0x00000000
        /*0010*/ 	.short	0x0002
        /*0012*/ 	.short	0x0010
        /*0014*/ 	.byte	0x00, 0xf0, 0x11, 0x00


	//----- nvinfo : EIATTR_KPARAM_INFO
	.align		4
.L_3595:
        /*0018*/ 	.byte	0x04, 0x17
        /*001a*/ 	.short	(.L_3597 - .L_3596)
.L_3596:
        /*001c*/ 	.word	0x00000000
        /*0020*/ 	.short	0x0001
        /*0022*/ 	.short	0x0008
        /*0024*/ 	.byte	0x00, 0xf5, 0x21, 0x00


	//----- nvinfo : EIATTR_KPARAM_INFO
	.align		4
.L_3597:
        /*0028*/ 	.byte	0x04, 0x17
        /*002a*/ 	.short	(.L_3599 - .L_3598)
.L_3598:
        /*002c*/ 	.word	0x00000000
        /*0030*/ 	.short	0x0000
        /*0032*/ 	.short	0x0000
        /*0034*/ 	.byte	0x00, 0xf5, 0x21, 0x00


	//----- nvinfo : EIATTR_SPARSE_MMA_MASK
	.align		4
.L_3599:
        /*0038*/ 	.byte	0x03, 0x50
        /*003a*/ 	.short	0x0000


	//----- nvinfo : EIATTR_MAXREG_COUNT
	.align		4
        /*003c*/ 	.byte	0x03, 0x1b
        /*003e*/ 	.short	0x00ff


	//----- nvinfo : EIATTR_NUM_BARRIERS
	.align		4
        /*0040*/ 	.byte	0x02, 0x4c
        /*0042*/ 	.byte	0x01
	.zero		1


	//----- nvinfo : EIATTR_MERCURY_ISA_VERSION
	.align		4
        /*0044*/ 	.byte	0x03, 0x5f
        /*0046*/ 	.short	0x0101


	//----- nvinfo : EIATTR_COOP_GROUP_MASK_REGIDS
	.align		4
        /*0048*/ 	.byte	0x04, 0x29
        /*004a*/ 	.short	(.L_3601 - .L_3600)


	//   ....[0]....
.L_3600:
        /*004c*/ 	.word	0xffffffff


	//   ....[1]....
        /*0050*/ 	.word	0xffffffff


	//   ....[2]....
        /*0054*/ 	.word	0xffffffff


	//   ....[3]....
        /*0058*/ 	.word	0xffffffff


	//   ....[4]....
        /*005c*/ 	.word	0xffffffff


	//   ....[5]....
        /*0060*/ 	.word	0xffffffff


	//   ....[6]....
        /*0064*/ 	.word	0xffffffff


	//   ....[7]....
        /*0068*/ 	.word	0x0500000a


	//   ....[8]....
        /*006c*/ 	.word	0x0500000a


	//   ....[9]....
        /*0070*/ 	.word	0x0500000a


	//   ....[10]....
        /*0074*/ 	.word	0x0500000a


	//   ....[11]....
        /*0078*/ 	.word	0x0500000a


	//----- nvinfo : EIATTR_COOP_GROUP_INSTR_OFFSETS
	.align		4
.L_3601:
        /*007c*/ 	.byte	0x04, 0x28
        /*007e*/ 	.short	(.L_3603 - .L_3602)


	//   ....[0]....
.L_3602:
        /*0080*/ 	.word	0x00000200


	//   ....[1]....
        /*0084*/ 	.word	0x00000290


	//   ....[2]....
        /*0088*/ 	.word	0x00000310


	//   ....[3]....
        /*008c*/ 	.word	0x00000330


	//   ....[4]....
        /*0090*/ 	.word	0x00000350


	//   ....[5]....
        /*0094*/ 	.word	0x00000370


	//   ....[6]....
        /*0098*/ 	.word	0x00000390


	//   ....[7]....
        /*009c*/ 	.word	0x00000460


	//   ....[8]....
        /*00a0*/ 	.word	0x000004d0


	//   ....[9]....
        /*00a4*/ 	.word	0x00000540


	//   ....[10]....
        /*00a8*/ 	.word	0x000005b0


	//   ....[11]....
        /*00ac*/ 	.word	0x00000620


	//----- nvinfo : EIATTR_VRC_CTA_INIT_COUNT
	.align		4
.L_3603:
        /*00b0*/ 	.byte	0x02, 0x4a
	.zero		1
	.zero		1


	//----- nvinfo : EIATTR_EXIT_INSTR_OFFSETS
	.align		4
        /*00b4*/ 	.byte	0x04, 0x1c
        /*00b6*/ 	.short	(.L_3605 - .L_3604)


	//   ....[0]....
.L_3604:
        /*00b8*/ 	.word	0x000003d0


	//   ....[1]....
        /*00bc*/ 	.word	0x00000410


	//----- nvinfo : EIATTR_CRS_STACK_SIZE
	.align		4
.L_3605:
        /*00c0*/ 	.byte	0x04, 0x1e
        /*00c2*/ 	.short	(.L_3607 - .L_3606)
.L_3606:
        /*00c4*/ 	.word	0x00000000


	//----- nvinfo : EIATTR_CBANK_PARAM_SIZE
	.align		4
.L_3607:
        /*00c8*/ 	.byte	0x03, 0x19
        /*00ca*/ 	.short	0x0014


	//----- nvinfo : EIATTR_PARAM_CBANK
	.align		4
        /*00cc*/ 	.byte	0x04, 0x0a
        /*00ce*/ 	.short	(.L_3609 - .L_3608)
	.align		4
.L_3608:
        /*00d0*/ 	.word	index@(.nv.constant0._Z7reduce4IfLj32EEvPT_S1_j)
        /*00d4*/ 	.short	0x0380
        /*00d6*/ 	.short	0x0014


	//----- nvinfo : EIATTR_SW_WAR
	.align		4
.L_3609:
        /*00d8*/ 	.byte	0x04, 0x36
        /*00da*/ 	.short	(.L_3611 - .L_3610)
.L_3610:
        /*00dc*/ 	.word	0x00000008
.L_3611:


//--------------------- .nv.info._Z7reduce4IfLj64EEvPT_S1_j --------------------------
	.section	.nv.info._Z7reduce4IfLj64EEvPT_S1_j,"",@"SHT_CUDA_INFO"
	.sectionflags	@""
	.align	4


	//----- nvinfo : EIATTR_CUDA_API_VERSION
	.align		4
        /*0000*/ 	.byte	0x04, 0x37
        /*0002*/ 	.short	(.L_3613 - .L_3612)
.L_3612:
        /*0004*/ 	.word	0x00000082


	//----- nvinfo : EIATTR_KPARAM_INFO
	.align		4
.L_3613:
        /*0008*/ 	.byte	0x04, 0x17
        /*000a*/ 	.short	(.L_3615 - .L_3614)
.L_3614:
        /*000c*/ 	.word	0x00000000
        /*0010*/ 	.short	0x0002
        /*0012*/ 	.short	0x0010
        /*0014*/ 	.byte	0x00, 0xf0, 0x11, 0x00


	//----- nvinfo : EIATTR_KPARAM_INFO
	.align		4
.L_3615:
        /*0018*/ 	.byte	0x04, 0x17
        /*001a*/ 	.short	(.L_3617 - .L_3616)
.L_3616:
        /*001c*/ 	.word	0x00000000
        /*0020*/ 	.short	0x0001
        /*0022*/ 	.short	0x0008
        /*0024*/ 	.byte	0x00, 0xf5, 0x21, 0x00


	//----- nvinfo : EIATTR_KPARAM_INFO
	.align		4
.L_3617:
        /*0028*/ 	.byte	0x04, 0x17
        /*002a*/ 	.short	(.L_3619 - .L_3618)
.L_3618:
        /*002c*/ 	.word	0x00000000
        /*0030*/ 	.short	0x0000
        /*0032*/ 	.short	0x0000
        /*0034*/ 	.byte	0x00, 0xf5, 0x21, 0x00


	//----- nvinfo : EIATTR_SPARSE_MMA_MASK
	.align		4
.L_3619:
        /*0038*/ 	.byte	0x03, 0x50
        /*003a*/ 	.short	0x0000


	//----- nvinfo : EIATTR_MAXREG_COUNT
	.align		4
        /*003c*/ 	.byte	0x03, 0x1b
        /*003e*/ 	.short	0x00ff


	//----- nvinfo : EIATTR_NUM_BARRIERS
	.align		4
        /*0040*/ 	.byte	0x02, 0x4c
        /*0042*/ 	.byte	0x01
	.zero		1


	//----- nvinfo : EIATTR_MERCURY_ISA_VERSION
	.align		4
        /*0044*/ 	.byte	0x03, 0x5f
        /*0046*/ 	.short	0x0101


	//----- nvinfo : EIATTR_COOP_GROUP_MASK_REGIDS
	.align		4
        /*0048*/ 	.byte	0x04, 0x29
        /*004a*/ 	.short	(.L_3621 - .L_3620)


	//   ....[0]....
.L_3620:
        /*004c*/ 	.word	0xffffffff


	//   ....[1]....
        /*0050*/ 	.word	0xffffffff


	//   ....[2]....
        /*0054*/ 	.word	0xffffffff


	//   ....[3]....
        /*0058*/ 	.word	0xffffffff


	//   ....[4]....
        /*005c*/ 	.word	0xffffffff


	//   ....[5]....
        /*0060*/ 	.word	0xffffffff


	//   ....[6]....
        /*0064*/ 	.word	0xffffffff


	//   ....[7]....
        /*0068*/ 	.word	0x05000007


	//   ....[8]....
        /*006c*/ 	.word	0x05000007


	//   ....[9]....
        /*0070*/ 	.word	0x05000007


	//   ....[10]....
        /*0074*/ 	.word	0x05000007


	//   ....[11]....
        /*0078*/ 	.word	0x05000007


	//----- nvinfo : EIATTR_COOP_GROUP_INSTR_OFFSETS
	.align		4
.L_3621:
        /*007c*/ 	.byte	0x04, 0x28
        /*007e*/ 	.short	(.L_3623 - .L_3622)


	//   ....[0]....
.L_3622:
        /*0080*/ 	.word	0x00000200


	//   ....[1]....
        /*0084*/ 	.word	0x00000290


	//   ....[2]....
        /*0088*/ 	.word	0x00000330


	//   ....[3]....
        /*008c*/ 	.word	0x00000350


	//   ....[4]....
        /*0090*/ 	.word	0x00000370


	//   ....[5]....
        /*0094*/ 	.word	0x00000390


	//   ....[6]....
        /*0098*/ 	.word	0x000003b0


	//   ....[7]....
        /*009c*/ 	.word	0x00000480


	//   ....[8]....
        /*00a0*/ 	.word	0x000004f0


	//   ....[9]....
        /*00a4*/ 	.word	0x00000560


	//   ....[10]....
        /*00a8*/ 	.word	0x000005d0


	//   ....[11]....
        /*00ac*/ 	.word	0x00000640


	//----- nvinfo : EIATTR_VRC_CTA_INIT_COUNT
	.align		4
.L_3623:
        /*00b0*/ 	.byte	0x02, 0x4a
	.zero		1
	.zero		1


	//----- nvinfo : EIATTR_EXIT_INSTR_OFFSETS
	.align		4
        /*00b4*/ 	.byte	0x04, 0x1c
        /*00b6*/ 	.short	(.L_3625 - .L_3624)


	//   ....[0]....
.L_3624:
        /*00b8*/ 	.word	0x000003f0


	//   ....[1]....
        /*00bc*/ 	.word	0x00000430


	//----- nvinfo : EIATTR_CRS_STACK_SIZE
	.align		4
.L_3625:
        /*00c0*/ 	.byte	0x04, 0x1e
        /*00c2*/ 	.short	(.L_3627 - .L_3626)
.L_3626:
        /*00c4*/ 	.word	0x00000000


	//----- nvinfo : EIATTR_CBANK_PARAM_SIZE
	.align		4
.L_3627:
        /*00c8*/ 	.byte	0x03, 0x19
        /*00ca*/ 	.short	0x0014


	//----- nvinfo : EIATTR_PARAM_CBANK
	.align		4
        /*00cc*/ 	.byte	0x04, 0x0a
        /*00ce*/ 	.short	(.L_3629 - .L_3628)
	.align		4
.L_3628:
        /*00d0*/ 	.word	index@(.nv.constant0._Z7reduce4IfLj64EEvPT_S1_j)
        /*00d4*/ 	.short	0x0380
        /*00d6*/ 	.short	0x0014


	//----- nvinfo : EIATTR_SW_WAR
	.align		4
.L_3629:
        /*00d8*/ 	.byte	0x04, 0x36
        /*00da*/ 	.short	(.L_3631 - .L_3630)
.L_3630:
        /*00dc*/ 	.word	0x00000008
.L_3631:


//--------------------- .nv.info._Z7reduce4IfLj128EEvPT_S1_j --------------------------
	.section	.nv.info._Z7reduce4IfLj128EEvPT_S1_j,"",@"SHT_CUDA_INFO"
	.sectionflags	@""
	.align	4


	//----- nvinfo : EIATTR_CUDA_API_VERSION
	.align		4
        /*0000*/ 	.byte	0x04, 0x37
        /*0002*/ 	.short	(.L_3633 - .L_3632)
.L_3632:
        /*0004*/ 	.word	0x00000082


	//----- nvinfo : EIATTR_KPARAM_INFO
	.align		4
.L_3633:
        /*0008*/ 	.byte	0x04, 0x17
        /*000a*/ 	.short	(.L_3635 - .L_3634)
.L_3634:
        /*000c*/ 	.word	0x00000000
        /*0010*/ 	.short	0x0002
        /*0012*/ 	.short	0x0010
        /*0014*/ 	.byte	0x00, 0xf0, 0x11, 0x00


	//----- nvinfo : EIATTR_KPARAM_INFO
	.align		4
.L_3635:
        /*0018*/ 	.byte	0x04, 0x17
        /*001a*/ 	.short	(.L_3637 - .L_3636)
.L_3636:
        /*001c*/ 	.word	0x00000000
        /*0020*/ 	.short	0x0001
        /*0022*/ 	.short	0x0008
        /*0024*/ 	.byte	0x00, 0xf5, 0x21, 0x00


	//----- nvinfo : EIATTR_KPARAM_INFO
	.align		4
.L_3637:
        /*0028*/ 	.byte	0x04, 0x17
        /*002a*/ 	.short	(.L_3639 - .L_3638)
.L_3638:
        /*002c*/ 	.word	0x00000000
        /*0030*/ 	.short	0x0000
        /*0032*/ 	.short	0x0000
        /*0034*/ 	.byte	0x00, 0xf5, 0x21, 0x00


	//----- nvinfo : EIATTR_SPARSE_MMA_MASK
	.align		4
.L_3639:
        /*0038*/ 	.byte	0x03, 0x50
        /*003a*/ 	.short	0x0000


	//----- nvinfo : EIATTR_MAXREG_COUNT
	.align		4
        /*003c*/ 	.byte	0x03, 0x1b
        /*003e*/ 	.short	0x00ff


	//----- nvinfo : EIATTR_NUM_BARRIERS
	.align		4
        /*0040*/ 	.byte	0x02, 0x4c
        /*0042*/ 	.byte	0x01
	.zero		1


	//----- nvinfo : EIATTR_MERCURY_ISA_VERSION
	.align		4
        /*0044*/ 	.byte	0x03, 0x5f
        /*0046*/ 	.short	0x0101


	//----- nvinfo : EIATTR_COOP_GROUP_MASK_REGIDS
	.align		4
        /*0048*/ 	.byte	0x04, 0x29
        /*004a*/ 	.short	(.L_3641 - .L_3640)


	//   ....[0]....
.L_3640:
        /*004c*/ 	.word	0xffffffff


	//   ....[1]....
        /*0050*/ 	.word	0xffffffff


	//   ....[2]....
        /*0054*/ 	.word	0xffffffff


	//   ....[3]....
        /*0058*/ 	.word	0xffffffff


	//   ....[4]....
        /*005c*/ 	.word	0xffffffff


	//   ....[5]....
        /*0060*/ 	.word	0xffffffff


	//   ....[6]....
        /*0064*/ 	.word	0xffffffff


	//   ....[7]....
        /*0068*/ 	.word	0x05000007


	//   ....[8]....
        /*006c*/ 	.word	0x05000007


	//   ....[9]....
        /*0070*/ 	.word	0x05000007


	//   ....[10]....
        /*0074*/ 	.word	0x05000007


	//   ....[11]....
        /*0078*/ 	.word	0x05000007


	//----- nvinfo : EIATTR_COOP_GROUP_INSTR_OFFSETS
	.align		4
.L_3641:
        /*007c*/ 	.byte	0x04, 0x28
        /*007e*/ 	.short	(.L_3643 - .L_3642)


	//   ....[0]....
.L_3642:
        /*0080*/ 	.word	0x00000200


	//   ....[1]....
        /*0084*/ 	.word	0x00000290


	//   ....[2]....
        /*0088*/ 	.word	0x00000330


	//   ....[3]....
        /*008c*/ 	.word	0x00000350


	//   ....[4]....
        /*0090*/ 	.word	0x00000370


	//   ....[5]....
        /*0094*/ 	.word	0x00000390


	//   ....[6]....
        /*0098*/ 	.word	0x000003b0


	//   ....[7]....
        /*009c*/ 	.word	0x00000480


	//   ....[8]....
        /*00a0*/ 	.word	0x000004f0


	//   ....[9]....
        /*00a4*/ 	.word	0x00000560


	//   ....[10]....
        /*00a8*/ 	.word	0x000005d0


	//   ....[11]....
        /*00ac*/ 	.word	0x00000640


	//----- nvinfo : EIATTR_VRC_CTA_INIT_COUNT
	.align		4
.L_3643:
        /*00b0*/ 	.byte	0x02, 0x4a
	.zero		1
	.zero		1


	//----- nvinfo : EIATTR_EXIT_INSTR_OFFSETS
	.align		4
        /*00b4*/ 	.byte	0x04, 0x1c
        /*00b6*/ 	.short	(.L_3645 - .L_3644)


	//   ....[0]....
.L_3644:
        /*00b8*/ 	.word	0x000003f0


	//   ....[1]....
        /*00bc*/ 	.word	0x00000430


	//----- nvinfo : EIATTR_CRS_STACK_SIZE
	.align		4
.L_3645:
        /*00c0*/ 	.byte	0x04, 0x1e
        /*00c2*/ 	.short	(.L_3647 - .L_3646)
.L_3646:
        /*00c4*/ 	.word	0x00000000


	//----- nvinfo : EIATTR_CBANK_PARAM_SIZE
	.align		4
.L_3647:
        /*00c8*/ 	.byte	0x03, 0x19
        /*00ca*/ 	.short	0x0014


	//----- nvinfo : EIATTR_PARAM_CBANK
	.align		4
        /*00cc*/ 	.byte	0x04, 0x0a
        /*00ce*/ 	.short	(.L_3649 - .L_3648)
	.align		4
.L_3648:
        /*00d0*/ 	.word	index@(.nv.constant0._Z7reduce4IfLj128EEvPT_S1_j)
        /*00d4*/ 	.short	0x0380
        /*00d6*/ 	.short	0x0014


	//----- nvinfo : EIATTR_SW_WAR
	.align		4
.L_3649:
        /*00d8*/ 	.byte	0x04, 0x36
        /*00da*/ 	.short	(.L_3651 - .L_3650)
.L_3650:
        /*00dc*/ 	.word	0x00000008
.L_3651:


//--------------------- .nv.info._Z7reduce4IfLj256EEvPT_S1_j --------------------------
	.section	.nv.info._Z7reduce4IfLj256EEvPT_S1_j,"",@"SHT_CUDA_INFO"
	.sectionflags	@""
	.align	4


	//----- nvinfo : EIATTR_CUDA_API_VERSION
	.align		4
        /*0000*/ 	.byte	0x04, 0x37
        /*0002*/ 	.short	(.L_3653 - .L_3652)
.L_3652:
        /*0004*/ 	.word	0x00000082


	//----- nvinfo : EIATTR_KPARAM_INFO
	.align		4
.L_3653:
        /*0008*/ 	.byte	0x04, 0x17
        /*000a*/ 	.short	(.L_3655 - .L_3654)
.L_3654:
        /*000c*/ 	.word	0x00000000
        /*0010*/ 	.short	0x0002
        /*0012*/ 	.short	0x0010
        /*0014*/ 	.byte	0x00, 0xf0, 0x11, 0x00


	//----- nvinfo : EIATTR_KPARAM_INFO
	.align		4
.L_3655:
        /*0018*/ 	.byte	0x04, 0x17
        /*001a*/ 	.short	(.L_3657 - .L_3656)
.L_3656:
        /*001c*/ 	.word	0x00000000
        /*0020*/ 	.short	0x0001
        /*0022*/ 	.short	0x0008
        /*0024*/ 	.byte	0x00, 0xf5, 0x21, 0x00


	//----- nvinfo : EIATTR_KPARAM_INFO
	.align		4
.L_3657:
        /*0028*/ 	.byte	0x04, 0x17
        /*002a*/ 	.short	(.L_3659 - .L_3658)
.L_3658:
        /*002c*/ 	.word	0x00000000
        /*0030*/ 	.short	0x0000
        /*0032*/ 	.short	0x0000
        /*0034*/ 	.byte	0x00, 0xf5, 0x21, 0x00


	//----- nvinfo : EIATTR_SPARSE_MMA_MASK
	.align		4
.L_3659:
        /*0038*/ 	.byte	0x03, 0x50
        /*003a*/ 	.short	0x0000


	//----- nvinfo : EIATTR_MAXREG_COUNT
	.align		4
        /*003c*/ 	.byte	0x03, 0x1b
        /*003e*/ 	.short	0x00ff


	//----- nvinfo : EIATTR_NUM_BARRIERS
	.align		4
        /*0040*/ 	.byte	0x02, 0x4c
        /*0042*/ 	.byte	0x01
	.zero		1


	//----- nvinfo : EIATTR_MERCURY_ISA_VERSION
	.align		4
        /*0044*/ 	.byte	0x03, 0x5f
        /*0046*/ 	.short	0x0101


	//----- nvinfo : EIATTR_COOP_GROUP_MASK_REGIDS
	.align		4
        /*0048*/ 	.byte	0x04, 0x29
        /*004a*/ 	.short	(.L_3661 - .L_3660)


	//   ....[0]....
.L_3660:
        /*004c*/ 	.word	0xffffffff


	//   ....[1]....
        /*0050*/ 	.word	0xffffffff


	//   ....[2]....
        /*0054*/ 	.word	0xffffffff


	//   ....[3]....
        /*0058*/ 	.word	0xffffffff


	//   ....[4]....
        /*005c*/ 	.word	0xffffffff


	//   ....[5]....
        /*0060*/ 	.word	0xffffffff


	//   ....[6]....
        /*0064*/ 	.word	0xffffffff


	//   ....[7]....
        /*0068*/ 	.word	0x05000007


	//   ....[8]....
        /*006c*/ 	.word	0x05000007


	//   ....[9]....
        /*0070*/ 	.word	0x05000007


	//   ....[10]....
        /*0074*/ 	.word	0x05000007


	//   ....[11]....
        /*0078*/ 	.word	0x05000007


	//----- nvinfo : EIATTR_COOP_GROUP_INSTR_OFFSETS
	.align		4
.L_3661:
        /*007c*/ 	.byte	0x04, 0x28
        /*007e*/ 	.short	(.L_3663 - .L_3662)


	//   ....[0]....
.L_3662:
        /*0080*/ 	.word	0x00000200


	//   ....[1]....
        /*0084*/ 	.word	0x00000290


	//   ....[2]....
        /*0088*/ 	.word	0x00000330


	//   ....[3]....
        /*008c*/ 	.word	0x00000350


	//   ....[4]....
        /*0090*/ 	.word	0x00000370


	//   ....[5]....
        /*0094*/ 	.word	0x00000390


	//   ....[6]....
        /*0098*/ 	.word	0x000003b0


	//   ....[7]....
        /*009c*/ 	.word	0x00000480


	//   ....[8]....
        /*00a0*/ 	.word	0x000004f0


	//   ....[9]....
        /*00a4*/ 	.word	0x00000560


	//   ....[10]....
        /*00a8*/ 	.word	0x000005d0


	//   ....[11]....
        /*00ac*/ 	.word	0x00000640


	//----- nvinfo : EIATTR_VRC_CTA_INIT_COUNT
	.align		4
.L_3663:
        /*00b0*/ 	.byte	0x02, 0x4a
	.zero		1
	.zero		1


	//----- nvinfo : EIATTR_EXIT_INSTR_OFFSETS
	.align		4
        /*00b4*/ 	.byte	0x04, 0x1c
        /*00b6*/ 	.short	(.L_3665 - .L_3664)


	//   ....[0]....
.L_3664:
        /*00b8*/ 	.word	0x000003f0


	//   ....[1]....
        /*00bc*/ 	.word	0x00000430


	//----- nvinfo : EIATTR_CRS_STACK_SIZE
	.align		4
.L_3665:
        /*00c0*/ 	.byte	0x04, 0x1e
        /*00c2*/ 	.short	(.L_3667 - .L_3666)
.L_3666:
        /*00c4*/ 	.word	0x00000000


	//----- nvinfo : EIATTR_CBANK_PARAM_SIZE
	.align		4
.L_3667:
        /*00c8*/ 	.byte	0x03, 0x19
        /*00ca*/ 	.short	0x0014


	//----- nvinfo : EIATTR_PARAM_CBANK
	.align		4
        /*00cc*/ 	.byte	0x04, 0x0a
        /*00ce*/ 	.short	(.L_3669 - .L_3668)
	.align		4
.L_3668:
        /*00d0*/ 	.word	index@(.nv.constant0._Z7reduce4IfLj256EEvPT_S1_j)
        /*00d4*/ 	.short	0x0380
        /*00d6*/ 	.short	0x0014


	//----- nvinfo : EIATTR_SW_WAR
	.align		4
.L_3669:
        /*00d8*/ 	.byte	0x04, 0x36
        /*00da*/ 	.short	(.L_3671 - .L_3670)
.L_3670:
        /*00dc*/ 	.word	0x00000008
.L_3671:


//--------------------- .nv.info._Z7reduce4IfLj512EEvPT_S1_j --------------------------
	.section	.nv.info._Z7reduce4IfLj512EEvPT_S1_j,"",@"SHT_CUDA_INFO"
	.sectionflags	@""
	.align	4


	//----- nvinfo : EIATTR_CUDA_API_VERSION
	.align		4
        /*0000*/ 	.byte	0x04, 0x37
        /*0002*/ 	.short	(.L_3673 - .L_3672)
.L_3672:
        /*0004*/ 	.word	0x00000082


	//----- nvinfo : EIATTR_KPARAM_INFO
	.align		4
.L_3673:
        /*0008*/ 	.byte	0x04, 0x17
        /*000a*/ 	.short	(.L_3675 - .L_3674)
.L_3674:
        /*000c*/ 	.word	0x00000000
        /*0010*/ 	.short	0x0002
        /*0012*/ 	.short	0x0010
        /*0014*/ 	.byte	0x00, 0xf0, 0x11, 0x00


	//----- nvinfo : EIATTR_KPARAM_INFO
	.align		4
.L_3675:
        /*0018*/ 	.byte	0x04, 0x17
        /*001a*/ 	.short	(.L_3677 - .L_3676)
.L_3676:
        /*001c*/ 	.word	0x00000000
        /*0020*/ 	.short	0x0001
        /*0022*/ 	.short	0x0008
        /*0024*/ 	.byte	0x00, 0xf5, 0x21, 0x00


	//----- nvinfo : EIATTR_KPARAM_INFO
	.align		4
.L_3677:
        /*0028*/ 	.byte	0x04, 0x17
        /*002a*/ 	.short	(.L_3679 - .L_3678)
.L_3678:
        /*002c*/ 	.word	0x00000000
        /*0030*/ 	.short	0x0000
        /*0032*/ 	.short	0x0000
        /*0034*/ 	.byte	0x00, 0xf5, 0x21, 0x00


	//----- nvinfo : EIATTR_SPARSE_MMA_MASK
	.align		4
.L_3679:
        /*0038*/ 	.byte	0x03, 0x50
        /*003a*/ 	.short	0x0000


	//----- nvinfo : EIATTR_MAXREG_COUNT
	.align		4
        /*003c*/ 	.byte	0x03, 0x1b
        /*003e*/ 	.short	0x00ff


	//----- nvinfo : EIATTR_NUM_BARRIERS
	.align		4
        /*0040*/ 	.byte	0x02, 0x4c
        /*0042*/ 	.byte	0x01
	.zero		1


	//----- nvinfo : EIATTR_MERCURY_ISA_VERSION
	.align		4
        /*0044*/ 	.byte	0x03, 0x5f
        /*0046*/ 	.short	0x0101


	//----- nvinfo : EIATTR_COOP_GROUP_MASK_REGIDS
	.align		4
        /*0048*/ 	.byte	0x04, 0x29
        /*004a*/ 	.short	(.L_3681 - .L_3680)


	//   ....[0]....
.L_3680:
        /*004c*/ 	.word	0xffffffff


	//   ....[1]....
        /*0050*/ 	.word	0xffffffff


	//   ....[2]....
        /*0054*/ 	.word	0xffffffff


	//   ....[3]....
        /*0058*/ 	.word	0xffffffff


	//   ....[4]....
        /*005c*/ 	.word	0xffffffff


	//   ....[5]....
        /*0060*/ 	.word	0xffffffff


	//   ....[6]....
        /*0064*/ 	.word	0xffffffff


	//   ....[7]....
        /*0068*/ 	.word	0x05000007


	//   ....[8]....
        /*006c*/ 	.word	0x05000007


	//   ....[9]....
        /*0070*/ 	.word	0x05000007


	//   ....[10]....
        /*0074*/ 	.word	0x05000007


	//   ....[11]....
        /*0078*/ 	.word	0x05000007


	//----- nvinfo : EIATTR_COOP_GROUP_INSTR_OFFSETS
	.align		4
.L_3681:
        /*007c*/ 	.byte	0x04, 0x28
        /*007e*/ 	.short	(.L_3683 - .L_3682)


	//   ....[0]....
.L_3682:
        /*0080*/ 	.word	0x00000200


	//   ....[1]....
        /*0084*/ 	.word	0x00000290


	//   ....[2]....
        /*0088*/ 	.word	0x00000330


	//   ....[3]....
        /*008c*/ 	.word	0x00000350


	//   ....[4]....
        /*0090*/ 	.word	0x00000370


	//   ....[5]....
        /*0094*/ 	.word	0x00000390


	//   ....[6]....
        /*0098*/ 	.word	0x000003b0


	//   ....[7]....
        /*009c*/ 	.word	0x00000480


	//   ....[8]....
        /*00a0*/ 	.word	0x000004f0


	//   ....[9]....
        /*00a4*/ 	.word	0x00000560


	//   ....[10]....
        /*00a8*/ 	.word	0x000005d0


	//   ....[11]....
        /*00ac*/ 	.word	0x00000640


	//----- nvinfo : EIATTR_VRC_CTA_INIT_COUNT
	.align		4
.L_3683:
        /*00b0*/ 	.byte	0x02, 0x4a
	.zero		1
	.zero		1


	//----- nvinfo : EIATTR_EXIT_INSTR_OFFSETS
	.align		4
        /*00b4*/ 	.byte	0x04, 0x1c
        /*00b6*/ 	.short	(.L_3685 - .L_3684)


	//   ....[0]....
.L_3684:
        /*00b8*/ 	.word	0x000003f0


	//   ....[1]....
        /*00bc*/ 	.word	0x00000430


	//----- nvinfo : EIATTR_CRS_STACK_SIZE
	.align		4
.L_3685:
        /*00c0*/ 	.byte	0x04, 0x1e
        /*00c2*/ 	.short	(.L_3687 - .L_3686)
.L_3686:
        /*00c4*/ 	.word	0x00000000


	//----- nvinfo : EIATTR_CBANK_PARAM_SIZE
	.align		4
.L_3687:
        /*00c8*/ 	.byte	0x03, 0x19
        /*00ca*/ 	.short	0x0014


	//----- nvinfo : EIATTR_PARAM_CBANK
	.align		4
        /*00cc*/ 	.byte	0x04, 0x0a
        /*00ce*/ 	.short	(.L_3689 - .L_3688)
	.align		4
.L_3688:
        /*00d0*/ 	.word	index@(.nv.constant0._Z7reduce4IfLj512EEvPT_S1_j)
        /*00d4*/ 	.short	0x0380
        /*00d6*/ 	.short	0x0014


	//----- nvinfo : EIATTR_SW_WAR
	.align		4
.L_3689:
        /*00d8*/ 	.byte	0x04, 0x36
        /*00da*/ 	.short	(.L_3691 - .L_3690)
.L_3690:
        /*00dc*/ 	.word	0x00000008
.L_3691:


//--------------------- .nv.info._Z7reduce3IfEvPT_S1_j --------------------------
	.section	.nv.info._Z7reduce3IfEvPT_S1_j,"",@"SHT_CUDA_INFO"
	.sectionflags	@""
	.align	4


	//----- nvinfo : EIATTR_CUDA_API_VERSION
	.align		4
        /*0000*/ 	.byte	0x04, 0x37
        /*0002*/ 	.short	(.L_3693 - .L_3692)
.L_3692:
        /*0004*/ 	.word	0x00000082


	//----- nvinfo : EIATTR_KPARAM_INFO
	.align		4
.L_3693:
        /*0008*/ 	.byte	0x04, 0x17
        /*000a*/ 	.short	(.L_3695 - .L_3694)
.L_3694:
        /*000c*/ 	.word	0x00000000
        /*0010*/ 	.short	0x0002
        /*0012*/ 	.short	0x0010
        /*0014*/ 	.byte	0x00, 0xf0, 0x11, 0x00


	//----- nvinfo : EIATTR_KPARAM_INFO
	.align		4
.L_3695:
        /*0018*/ 	.byte	0x04, 0x17
        /*001a*/ 	.short	(.L_3697 - .L_3696)
.L_3696:
        /*001c*/ 	.word	0x00000000
        /*0020*/ 	.short	0x0001
        /*0022*/ 	.short	0x0008
        /*0024*/ 	.byte	0x00, 0xf5, 0x21, 0x00


	//----- nvinfo : EIATTR_KPARAM_INFO
	.align		4
.L_3697:
        /*0028*/ 	.byte	0x04, 0x17
        /*002a*/ 	.short	(.L_3699 - .L_3698)
.L_3698:
        /*002c*/ 	.word	0x00000000
        /*0030*/ 	.short	0x0000
        /*0032*/ 	.short	0x0000
        /*0034*/ 	.byte	0x00, 0xf5, 0x21, 0x00


	//----- nvinfo : EIATTR_SPARSE_MMA_MASK
	.align		4
.L_3699:
        /*0038*/ 	.byte	0x03, 0x50
        /*003a*/ 	.short	0x0000


	//----- nvinfo : EIATTR_MAXREG_COUNT
	.align		4
        /*003c*/ 	.byte	0x03, 0x1b
        /*003e*/ 	.short	0x00ff


	//----- nvinfo : EIATTR_NUM_BARRIERS
	.align		4
        /*0040*/ 	.byte	0x02, 0x4c
        /*0042*/ 	.byte	0x01
	.zero		1


	//----- nvinfo : EIATTR_MERCURY_ISA_VERSION
	.align		4
        /*0044*/ 	.byte	0x03, 0x5f
        /*0046*/ 	.short	0x0101


	//----- nvinfo : EIATTR_COOP_GROUP_MASK_REGIDS
	.align		4
        /*0048*/ 	.byte	0x04, 0x29
        /*004a*/ 	.short	(.L_3701 - .L_3700)


	//   ....[0]....
.L_3700:
        /*004c*/ 	.word	0xffffffff


	//   ....[1]....
        /*0050*/ 	.word	0xffffffff


	//----- nvinfo : EIATTR_COOP_GROUP_INSTR_OFFSETS
	.align		4
.L_3701:
        /*0054*/ 	.byte	0x04, 0x28
        /*0056*/ 	.short	(.L_3703 - .L_3702)


	//   ....[0]....
.L_3702:
        /*0058*/ 	.word	0x000001b0


	//   ....[1]....
        /*005c*/ 	.word	0x00000230


	//----- nvinfo : EIATTR_VRC_CTA_INIT_COUNT
	.align		4
.L_3703:
        /*0060*/ 	.byte	0x02, 0x4a
	.zero		1
	.zero		1


	//----- nvinfo : EIATTR_EXIT_INSTR_OFFSETS
	.align		4
        /*0064*/ 	.byte	0x04, 0x1c
        /*0066*/ 	.short	(.L_3705 - .L_3704)


	//   ....[0]....
.L_3704:
        /*0068*/ 	.word	0x00000270


	//   ....[1]....
        /*006c*/ 	.word	0x000002b0


	//----- nvinfo : EIATTR_CBANK_PARAM_SIZE
	.align		4
.L_3705:
        /*0070*/ 	.byte	0x03, 0x19
        /*0072*/ 	.short	0x0014


	//----- nvinfo : EIATTR_PARAM_CBANK
	.align		4
        /*0074*/ 	.byte	0x04, 0x0a
        /*0076*/ 	.short	(.L_3707 - .L_3706)
	.align		4
.L_3706:
        /*0078*/ 	.word	index@(.nv.constant0._Z7reduce3IfEvPT_S1_j)
        /*007c*/ 	.short	0x0380
        /*007e*/ 	.short	0x0014


	//----- nvinfo : EIATTR_SW_WAR
	.align		4
.L_3707:
        /*0080*/ 	.byte	0x04, 0x36
        /*0082*/ 	.short	(.L_3709 - .L_3708)
.L_3708:
        /*0084*/ 	.word	0x00000008
.L_3709:


//--------------------- .nv.info._Z7reduce2IfEvPT_S1_j --------------------------
	.section	.nv.info._Z7reduce2IfEvPT_S1_j,"",@"SHT_CUDA_INFO"
	.sectionflags	@""
	.align	4


	//----- nvinfo : EIATTR_CUDA_API_VERSION
	.align		4
        /*0000*/ 	.byte	0x04, 0x37
        /*0002*/ 	.short	(.L_3711 - .L_3710)
.L_3710:
        /*0004*/ 	.word	0x00000082


	//----- nvinfo : EIATTR_KPARAM_INFO
	.align		4
.L_3711:
        /*0008*/ 	.byte	0x04, 0x17
        /*000a*/ 	.short	(.L_3713 - .L_3712)
.L_3712:
        /*000c*/ 	.word	0x00000000
        /*0010*/ 	.short	0x0002
        /*0012*/ 	.short	0x0010
        /*0014*/ 	.byte	0x00, 0xf0, 0x11, 0x00


	//----- nvinfo : EIATTR_KPARAM_INFO
	.align		4
.L_3713:
        /*0018*/ 	.byte	0x04, 0x17
        /*001a*/ 	.short	(.L_3715 - .L_3714)
.L_3714:
        /*001c*/ 	.word	0x00000000
        /*0020*/ 	.short	0x0001
        /*0022*/ 	.short	0x0008
        /*0024*/ 	.byte	0x00, 0xf5, 0x21, 0x00


	//----- nvinfo : EIATTR_KPARAM_INFO
	.align		4
.L_3715:
        /*0028*/ 	.byte	0x04, 0x17
        /*002a*/ 	.short	(.L_3717 - .L_3716)
.L_3716:
        /*002c*/ 	.word	0x00000000
        /*0030*/ 	.short	0x0000
        /*0032*/ 	.short	0x0000
        /*0034*/ 	.byte	0x00, 0xf5, 0x21, 0x00


	//----- nvinfo : EIATTR_SPARSE_MMA_MASK
	.align		4
.L_3717:
        /*0038*/ 	.byte	0x03, 0x50
        /*003a*/ 	.short	0x0000


	//----- nvinfo : EIATTR_MAXREG_COUNT
	.align		4
        /*003c*/ 	.byte	0x03, 0x1b
        /*003e*/ 	.short	0x00ff


	//----- nvinfo : EIATTR_NUM_BARRIERS
	.align		4
        /*0040*/ 	.byte	0x02, 0x4c
        /*0042*/ 	.byte	0x01
	.zero		1


	//----- nvinfo : EIATTR_MERCURY_ISA_VERSION
	.align		4
        /*0044*/ 	.byte	0x03, 0x5f
        /*0046*/ 	.short	0x0101


	//----- nvinfo : EIATTR_COOP_GROUP_MASK_REGIDS
	.align		4
        /*0048*/ 	.byte	0x04, 0x29
        /*004a*/ 	.short	(.L_3719 - .L_3718)


	//   ....[0]....
.L_3718:
        /*004c*/ 	.word	0xffffffff


	//   ....[1]....
        /*0050*/ 	.word	0xffffffff


	//----- nvinfo : EIATTR_COOP_GROUP_INSTR_OFFSETS
	.align		4
.L_3719:
        /*0054*/ 	.byte	0x04, 0x28
        /*0056*/ 	.short	(.L_3721 - .L_3720)


	//   ....[0]....
.L_3720:
        /*0058*/ 	.word	0x00000140


	//   ....[1]....
        /*005c*/ 	.word	0x000001d0


	//----- nvinfo : EIATTR_VRC_CTA_INIT_COUNT
	.align		4
.L_3721:
        /*0060*/ 	.byte	0x02, 0x4a
	.zero		1
	.zero		1


	//----- nvinfo : EIATTR_EXIT_INSTR_OFFSETS
	.align		4
        /*0064*/ 	.byte	0x04, 0x1c
        /*0066*/ 	.short	(.L_3723 - .L_3722)


	//   ....[0]....
.L_3722:
        /*0068*/ 	.word	0x00000210


	//   ....[1]....
        /*006c*/ 	.word	0x00000290


	//----- nvinfo : EIATTR_CBANK_PARAM_SIZE
	.align		4
.L_3723:
        /*0070*/ 	.byte	0x03, 0x19
        /*0072*/ 	.short	0x0014


	//----- nvinfo : EIATTR_PARAM_CBANK
	.align		4
        /*0074*/ 	.byte	0x04, 0x0a
        /*0076*/ 	.short	(.L_3725 - .L_3724)
	.align		4
.L_3724:
        /*0078*/ 	.word	index@(.nv.constant0._Z7reduce2IfEvPT_S1_j)
        /*007c*/ 	.short	0x0380
        /*007e*/ 	.short	0x0014


	//----- nvinfo : EIATTR_SW_WAR
	.align		4
.L_3725:
        /*0080*/ 	.byte	0x04, 0x36
        /*0082*/ 	.short	(.L_3727 - .L_3726)
.L_3726:
        /*0084*/ 	.word	0x00000008
.L_3727:


//--------------------- .nv.info._Z7reduce1IfEvPT_S1_j --------------------------
	.section	.nv.info._Z7reduce1IfEvPT_S1_j,"",@"SHT_CUDA_INFO"
	.sectionflags	@""
	.align	4


	//----- nvinfo : EIATTR_CUDA_API_VERSION
	.align		4
        /*0000*/ 	.byte	0x04, 0x37
        /*0002*/ 	.short	(.L_3729 - .L_3728)
.L_3728:
        /*0004*/ 	.word	0x00000082


	//----- nvinfo : EIATTR_KPARAM_INFO
	.align		4
.L_3729:
        /*0008*/ 	.byte	0x04, 0x17
        /*000a*/ 	.short	(.L_3731 - .L_3730)
.L_3730:
        /*000c*/ 	.word	0x00000000
        /*0010*/ 	.short	0x0002
        /*0012*/ 	.short	0x0010
        /*0014*/ 	.byte	0x00, 0xf0, 0x11, 0x00


	//----- nvinfo : EIATTR_KPARAM_INFO
	.align		4
.L_3731:
        /*0018*/ 	.byte	0x04, 0x17
        /*001a*/ 	.short	(.L_3733 - .L_3732)
.L_3732:
        /*001c*/ 	.word	0x00000000
        /*0020*/ 	.short	0x0001
        /*0022*/ 	.short	0x0008
        /*0024*/ 	.byte	0x00, 0xf5, 0x21, 0x00


	//----- nvinfo : EIATTR_KPARAM_INFO
	.align		4
.L_3733:
        /*0028*/ 	.byte	0x04, 0x17
        /*002a*/ 	.short	(.L_3735 - .L_3734)
.L_3734:
        /*002c*/ 	.word	0x00000000
        /*0030*/ 	.short	0x0000
        /*0032*/ 	.short	0x0000
        /*0034*/ 	.byte	0x00, 0xf5, 0x21, 0x00


	//----- nvinfo : EIATTR_SPARSE_MMA_MASK
	.align		4
.L_3735:
        /*0038*/ 	.byte	0x03, 0x50
        /*003a*/ 	.short	0x0000


	//----- nvinfo : EIATTR_MAXREG_COUNT
	.align		4
        /*003c*/ 	.byte	0x03, 0x1b
        /*003e*/ 	.short	0x00ff


	//----- nvinfo : EIATTR_NUM_BARRIERS
	.align		4
        /*0040*/ 	.byte	0x02, 0x4c
        /*0042*/ 	.byte	0x01
	.zero		1


	//----- nvinfo : EIATTR_MERCURY_ISA_VERSION
	.align		4
        /*0044*/ 	.byte	0x03, 0x5f
        /*0046*/ 	.short	0x0101


	//----- nvinfo : EIATTR_COOP_GROUP_MASK_REGIDS
	.align		4
        /*0048*/ 	.byte	0x04, 0x29
        /*004a*/ 	.short	(.L_3737 - .L_3736)


	//   ....[0]....
.L_3736:
        /*004c*/ 	.word	0xffffffff


	//   ....[1]....
        /*0050*/ 	.word	0xffffffff


	//----- nvinfo : EIATTR_COOP_GROUP_INSTR_OFFSETS
	.align		4
.L_3737:
        /*0054*/ 	.byte	0x04, 0x28
        /*0056*/ 	.short	(.L_3739 - .L_3738)


	//   ....[0]....
.L_3738:
        /*0058*/ 	.word	0x00000130


	//   ....[1]....
        /*005c*/ 	.word	0x00000220


	//----- nvinfo : EIATTR_VRC_CTA_INIT_COUNT
	.align		4
.L_3739:
        /*0060*/ 	.byte	0x02, 0x4a
	.zero		1
	.zero		1


	//----- nvinfo : EIATTR_EXIT_INSTR_OFFSETS
	.align		4
        /*0064*/ 	.byte	0x04, 0x1c
        /*0066*/ 	.short	(.L_3741 - .L_3740)


	//   ....[0]....
.L_3740:
        /*0068*/ 	.word	0x00000240


	//   ....[1]....
        /*006c*/ 	.word	0x000002c0


	//----- nvinfo : EIATTR_CBANK_PARAM_SIZE
	.align		4
.L_3741:
        /*0070*/ 	.byte	0x03, 0x19
        /*0072*/ 	.short	0x0014


	//----- nvinfo : EIATTR_PARAM_CBANK
	.align		4
        /*0074*/ 	.byte	0x04, 0x0a
        /*0076*/ 	.short	(.L_3743 - .L_3742)
	.align		4
.L_3742:
        /*0078*/ 	.word	index@(.nv.constant0._Z7reduce1IfEvPT_S1_j)
        /*007c*/ 	.short	0x0380
        /*007e*/ 	.short	0x0014


	//----- nvinfo : EIATTR_SW_WAR
	.align		4
.L_3743:
        /*0080*/ 	.byte	0x04, 0x36
        /*0082*/ 	.short	(.L_3745 - .L_3744)
.L_3744:
        /*0084*/ 	.word	0x00000008
.L_3745:


//--------------------- .nv.info._Z7reduce0IfEvPT_S1_j --------------------------
	.section	.nv.info._Z7reduce0IfEvPT_S1_j,"",@"SHT_CUDA_INFO"
	.sectionflags	@""
	.align	4


	//----- nvinfo : EIATTR_CUDA_API_VERSION
	.align		4
        /*0000*/ 	.byte	0x04, 0x37
        /*0002*/ 	.short	(.L_3747 - .L_3746)
.L_3746:
        /*0004*/ 	.word	0x00000082


	//----- nvinfo : EIATTR_KPARAM_INFO
	.align		4
.L_3747:
        /*0008*/ 	.byte	0x04, 0x17
        /*000a*/ 	.short	(.L_3749 - .L_3748)
.L_3748:
        /*000c*/ 	.word	0x00000000
        /*0010*/ 	.short	0x0002
        /*0012*/ 	.short	0x0010
        /*0014*/ 	.byte	0x00, 0xf0, 0x11, 0x00


	//----- nvinfo : EIATTR_KPARAM_INFO
	.align		4
.L_3749:
        /*0018*/ 	.byte	0x04, 0x17
        /*001a*/ 	.short	(.L_3751 - .L_3750)
.L_3750:
        /*001c*/ 	.word	0x00000000
        /*0020*/ 	.short	0x0001
        /*0022*/ 	.short	0x0008
        /*0024*/ 	.byte	0x00, 0xf5, 0x21, 0x00


	//----- nvinfo : EIATTR_KPARAM_INFO
	.align		4
.L_3751:
        /*0028*/ 	.byte	0x04, 0x17
        /*002a*/ 	.short	(.L_3753 - .L_3752)
.L_3752:
        /*002c*/ 	.word	0x00000000
        /*0030*/ 	.short	0x0000
        /*0032*/ 	.short	0x0000
        /*0034*/ 	.byte	0x00, 0xf5, 0x21, 0x00


	//----- nvinfo : EIATTR_SPARSE_MMA_MASK
	.align		4
.L_3753:
        /*0038*/ 	.byte	0x03, 0x50
        /*003a*/ 	.short	0x0000


	//----- nvinfo : EIATTR_MAXREG_COUNT
	.align		4
        /*003c*/ 	.byte	0x03, 0x1b
        /*003e*/ 	.short	0x00ff


	//----- nvinfo : EIATTR_NUM_BARRIERS
	.align		4
        /*0040*/ 	.byte	0x02, 0x4c
        /*0042*/ 	.byte	0x01
	.zero		1


	//----- nvinfo : EIATTR_MERCURY_ISA_VERSION
	.align		4
        /*0044*/ 	.byte	0x03, 0x5f
        /*0046*/ 	.short	0x0101


	//----- nvinfo : EIATTR_COOP_GROUP_MASK_REGIDS
	.align		4
        /*0048*/ 	.byte	0x04, 0x29
        /*004a*/ 	.short	(.L_3755 - .L_3754)


	//   ....[0]....
.L_3754:
        /*004c*/ 	.word	0xffffffff


	//   ....[1]....
        /*0050*/ 	.word	0xffffffff


	//----- nvinfo : EIATTR_COOP_GROUP_INSTR_OFFSETS
	.align		4
.L_3755:
        /*0054*/ 	.byte	0x04, 0x28
        /*0056*/ 	.short	(.L_3757 - .L_3756)


	//   ....[0]....
.L_3756:
        /*0058*/ 	.word	0x00000130


	//   ....[1]....
        /*005c*/ 	.word	0x000001f0


	//----- nvinfo : EIATTR_VRC_CTA_INIT_COUNT
	.align		4
.L_3757:
        /*0060*/ 	.byte	0x02, 0x4a
	.zero		1
	.zero		1


	//----- nvinfo : EIATTR_EXIT_INSTR_OFFSETS
	.align		4
        /*0064*/ 	.byte	0x04, 0x1c
        /*0066*/ 	.short	(.L_3759 - .L_3758)


	//   ....[0]....
.L_3758:
        /*0068*/ 	.word	0x00000220


	//   ....[1]....
        /*006c*/ 	.word	0x000002a0


	//----- nvinfo : EIATTR_CBANK_PARAM_SIZE
	.align		4
.L_3759:
        /*0070*/ 	.byte	0x03, 0x19
        /*0072*/ 	.short	0x0014


	//----- nvinfo : EIATTR_PARAM_CBANK
	.align		4
        /*0074*/ 	.byte	0x04, 0x0a
        /*0076*/ 	.short	(.L_3761 - .L_3760)
	.align		4
.L_3760:
        /*0078*/ 	.word	index@(.nv.constant0._Z7reduce0IfEvPT_S1_j)
        /*007c*/ 	.short	0x0380
        /*007e*/ 	.short	0x0014


	//----- nvinfo : EIATTR_SW_WAR
	.align		4
.L_3761:
        /*0080*/ 	.byte	0x04, 0x36
        /*0082*/ 	.short	(.L_3763 - .L_3762)
.L_3762:
        /*0084*/ 	.word	0x00000008
.L_3763:


//--------------------- .nv.info._Z9cg_reduceIiEvPT_S1_j --------------------------
	.section	.nv.info._Z9cg_reduceIiEvPT_S1_j,"",@"SHT_CUDA_INFO"
	.sectionflags	@""
	.align	4


	//----- nvinfo : EIATTR_CUDA_API_VERSION
	.align		4
        /*0000*/ 	.byte	0x04, 0x37
        /*0002*/ 	.short	(.L_3765 - .L_3764)
.L_3764:
        /*0004*/ 	.word	0x00000082


	//----- nvinfo : EIATTR_KPARAM_INFO
	.align		4
.L_3765:
        /*0008*/ 	.byte	0x04, 0x17
        /*000a*/ 	.short	(.L_3767 - .L_3766)
.L_3766:
        /*000c*/ 	.word	0x00000000
        /*0010*/ 	.short	0x0002
        /*0012*/ 	.short	0x0010
        /*0014*/ 	.byte	0x00, 0xf0, 0x11, 0x00


	//----- nvinfo : EIATTR_KPARAM_INFO
	.align		4
.L_3767:
        /*0018*/ 	.byte	0x04, 0x17
        /*001a*/ 	.short	(.L_3769 - .L_3768)
.L_3768:
        /*001c*/ 	.word	0x00000000
        /*0020*/ 	.short	0x0001
        /*0022*/ 	.short	0x0008
        /*0024*/ 	.byte	0x00, 0xf5, 0x21, 0x00


	//----- nvinfo : EIATTR_KPARAM_INFO
	.align		4
.L_3769:
        /*0028*/ 	.byte	0x04, 0x17
        /*002a*/ 	.short	(.L_3771 - .L_3770)
.L_3770:
        /*002c*/ 	.word	0x00000000
        /*0030*/ 	.short	0x0000
        /*0032*/ 	.short	0x0000
        /*0034*/ 	.byte	0x00, 0xf5, 0x21, 0x00


	//----- nvinfo : EIATTR_SPARSE_MMA_MASK
	.align		4
.L_3771:
        /*0038*/ 	.byte	0x03, 0x50
        /*003a*/ 	.short	0x0000


	//----- nvinfo : EIATTR_MAXREG_COUNT
	.align		4
        /*003c*/ 	.byte	0x03, 0x1b
        /*003e*/ 	.short	0x00ff


	//----- nvinfo : EIATTR_NUM_BARRIERS
	.align		4
        /*0040*/ 	.byte	0x02, 0x4c
        /*0042*/ 	.byte	0x01
	.zero		1


	//----- nvinfo : EIATTR_MERCURY_ISA_VERSION
	.align		4
        /*0044*/ 	.byte	0x03, 0x5f
        /*0046*/ 	.short	0x0101


	//----- nvinfo : EIATTR_COOP_GROUP_MASK_REGIDS
	.align		4
        /*0048*/ 	.byte	0x04, 0x29
        /*004a*/ 	.short	(.L_3773 - .L_3772)


	//   ....[0]....
.L_3772:
        /*004c*/ 	.word	0xffffffff


	//   ....[1]....
        /*0050*/ 	.word	0xffffffff


	//   ....[2]....
        /*0054*/ 	.word	0xffffffff


	//----- nvinfo : EIATTR_COOP_GROUP_INSTR_OFFSETS
	.align		4
.L_3773:
        /*0058*/ 	.byte	0x04, 0x28
        /*005a*/ 	.short	(.L_3775 - .L_3774)


	//   ....[0]....
.L_3774:
        /*005c*/ 	.word	0x00000290


	//   ....[1]....
        /*0060*/ 	.word	0x00000320


	//   ....[2]....
        /*0064*/ 	.word	0x00000340


	//----- nvinfo : EIATTR_VRC_CTA_INIT_COUNT
	.align		4
.L_3775:
        /*0068*/ 	.byte	0x02, 0x4a
	.zero		1
	.zero		1


	//----- nvinfo : EIATTR_EXIT_INSTR_OFFSETS
	.align		4
        /*006c*/ 	.byte	0x04, 0x1c
        /*006e*/ 	.short	(.L_3777 - .L_3776)


	//   ....[0]....
.L_3776:
        /*0070*/ 	.word	0x00000330


	//   ....[1]....
        /*0074*/ 	.word	0x00000370


	//   ....[2]....
        /*0078*/ 	.word	0x000003b0


	//----- nvinfo : EIATTR_CRS_STACK_SIZE
	.align		4
.L_3777:
        /*007c*/ 	.byte	0x04, 0x1e
        /*007e*/ 	.short	(.L_3779 - .L_3778)
.L_3778:
        /*0080*/ 	.word	0x00000000


	//----- nvinfo : EIATTR_CBANK_PARAM_SIZE
	.align		4
.L_3779:
        /*0084*/ 	.byte	0x03, 0x19
        /*0086*/ 	.short	0x0014


	//----- nvinfo : EIATTR_PARAM_CBANK
	.align		4
        /*0088*/ 	.byte	0x04, 0x0a
        /*008a*/ 	.short	(.L_3781 - .L_3780)
	.align		4
.L_3780:
        /*008c*/ 	.word	index@(.nv.constant0._Z9cg_reduceIiEvPT_S1_j)
        /*0090*/ 	.short	0x0380
        /*0092*/ 	.short	0x0014


	//----- nvinfo : EIATTR_SW_WAR
	.align		4
.L_3781:
        /*0094*/ 	.byte	0x04, 0x36
        /*0096*/ 	.short	(.L_3783 - .L_3782)
.L_3782:
        /*0098*/ 	.word	0x00000008
.L_3783:


//--------------------- .nv.info._Z7reduce7IiLj1ELb0EEvPKT_PS0_j --------------------------
	.section	.nv.info._Z7reduce7IiLj1ELb0EEvPKT_PS0_j,"",@"SHT_CUDA_INFO"
	.sectionflags	@""
	.align	4


	//----- nvinfo : EIATTR_CUDA_API_VERSION
	.align		4
        /*0000*/ 	.byte	0x04, 0x37
        /*0002*/ 	.short	(.L_3785 - .L_3784)
.L_3784:
        /*0004*/ 	.word	0x00000082


	//----- nvinfo : EIATTR_KPARAM_INFO
	.align		4
.L_3785:
        /*0008*/ 	.byte	0x04, 0x17
        /*000a*/ 	.short	(.L_3787 - .L_3786)
.L_3786:
        /*000c*/ 	.word	0x00000000
        /*0010*/ 	.short	0x0002
        /*0012*/ 	.short	0x0010
        /*0014*/ 	.byte	0x00, 0xf0, 0x11, 0x00


	//----- nvinfo : EIATTR_KPARAM_INFO
	.align		4
.L_3787:
        /*0018*/ 	.byte	0x04, 0x17
        /*001a*/ 	.short	(.L_3789 - .L_3788)
.L_3788:
        /*001c*/ 	.word	0x00000000
        /*0020*/ 	.short	0x0001
        /*0022*/ 	.short	0x0008
        /*0024*/ 	.byte	0x00, 0xf5, 0x21, 0x00


	//----- nvinfo : EIATTR_KPARAM_INFO
	.align		4
.L_3789:
        /*0028*/ 	.byte	0x04, 0x17
        /*002a*/ 	.short	(.L_3791 - .L_3790)
.L_3790:
        /*002c*/ 	.word	0x00000000
        /*0030*/ 	.short	0x0000
        /*0032*/ 	.short	0x0000
        /*0034*/ 	.byte	0x00, 0xf5, 0x21, 0x00


	//----- nvinfo : EIATTR_SPARSE_MMA_MASK
	.align		4
.L_3791:
        /*0038*/ 	.byte	0x03, 0x50
        /*003a*/ 	.short	0x0000


	//----- nvinfo : EIATTR_MAXREG_COUNT
	.align		4
        /*003c*/ 	.byte	0x03, 0x1b
        /*003e*/ 	.short	0x00ff


	//----- nvinfo : EIATTR_NUM_BARRIERS
	.align		4
        /*0040*/ 	.byte	0x02, 0x4c
        /*0042*/ 	.byte	0x01
	.zero		1


	//----- nvinfo : EIATTR_MERCURY_ISA_VERSION
	.align		4
        /*0044*/ 	.byte	0x03, 0x5f
        /*0046*/ 	.short	0x0101


	//----- nvinfo : EIATTR_COOP_GROUP_MASK_REGIDS
	.align		4
        /*0048*/ 	.byte	0x04, 0x29
        /*004a*/ 	.short	(.L_3793 - .L_3792)


	//   ....[0]....
.L_3792:
        /*004c*/ 	.word	0x0500000d


	//   ....[1]....
        /*0050*/ 	.word	0x0500000d


	//   ....[2]....
        /*0054*/ 	.word	0x05000004


	//----- nvinfo : EIATTR_COOP_GROUP_INSTR_OFFSETS
	.align		4
.L_3793:
        /*0058*/ 	.byte	0x04, 0x28
        /*005a*/ 	.short	(.L_3795 - .L_3794)


	//   ....[0]....
.L_3794:
        /*005c*/ 	.word	0x00000170


	//   ....[1]....
        /*0060*/ 	.word	0x000001d0


	//   ....[2]....
        /*0064*/ 	.word	0x00000280


	//----- nvinfo : EIATTR_VRC_CTA_INIT_COUNT
	.align		4
.L_3795:
        /*0068*/ 	.byte	0x02, 0x4a
	.zero		1
	.zero		1


	//----- nvinfo : EIATTR_EXIT_INSTR_OFFSETS
	.align		4
        /*006c*/ 	.byte	0x04, 0x1c
        /*006e*/ 	.short	(.L_3797 - .L_3796)


	//   ....[0]....
.L_3796:
        /*0070*/ 	.word	0x00000210


	//   ....[1]....
        /*0074*/ 	.word	0x000002b0


	//----- nvinfo : EIATTR_CRS_STACK_SIZE
	.align		4
.L_3797:
        /*0078*/ 	.byte	0x04, 0x1e
        /*007a*/ 	.short	(.L_3799 - .L_3798)
.L_3798:
        /*007c*/ 	.word	0x00000000


	//----- nvinfo : EIATTR_CBANK_PARAM_SIZE
	.align		4
.L_3799:
        /*0080*/ 	.byte	0x03, 0x19
        /*0082*/ 	.short	0x0014


	//----- nvinfo : EIATTR_PARAM_CBANK
	.align		4
        /*0084*/ 	.byte	0x04, 0x0a
        /*0086*/ 	.short	(.L_3801 - .L_3800)
	.align		4
.L_3800:
        /*0088*/ 	.word	index@(.nv.constant0._Z7reduce7IiLj1ELb0EEvPKT_PS0_j)
        /*008c*/ 	.short	0x0380
        /*008e*/ 	.short	0x0014


	//----- nvinfo : EIATTR_SW_WAR
	.align		4
.L_3801:
        /*0090*/ 	.byte	0x04, 0x36
        /*0092*/ 	.short	(.L_3803 - .L_3802)
.L_3802:
        /*0094*/ 	.word	0x00000008
.L_3803:


//--------------------- .nv.info._Z7reduce7IiLj2ELb0EEvPKT_PS0_j --------------------------
	.section	.nv.info._Z7reduce7IiLj2ELb0EEvPKT_PS0_j,"",@"SHT_CUDA_INFO"
	.sectionflags	@""
	.align	4


	//----- nvinfo : EIATTR_CUDA_API_VERSION
	.align		4
        /*0000*/ 	.byte	0x04, 0x37
        /*0002*/ 	.short	(.L_3805 - .L_3804)
.L_3804:
        /*0004*/ 	.word	0x00000082


	//----- nvinfo : EIATTR_KPARAM_INFO
	.align		4
.L_3805:
        /*0008*/ 	.byte	0x04, 0x17
        /*000a*/ 	.short	(.L_3807 - .L_3806)
.L_3806:
        /*000c*/ 	.word	0x00000000
        /*0010*/ 	.short	0x0002
        /*0012*/ 	.short	0x0010
        /*0014*/ 	.byte	0x00, 0xf0, 0x11, 0x00


	//----- nvinfo : EIATTR_KPARAM_INFO
	.align		4
.L_3807:
        /*0018*/ 	.byte	0x04, 0x17
        /*001a*/ 	.short	(.L_3809 - .L_3808)
.L_3808:
        /*001c*/ 	.word	0x00000000
        /*0020*/ 	.short	0x0001
        /*0022*/ 	.short	0x0008
        /*0024*/ 	.byte	0x00, 0xf5, 0x21, 0x00


	//----- nvinfo : EIATTR_KPARAM_INFO
	.align		4
.L_3809:
        /*0028*/ 	.byte	0x04, 0x17
        /*002a*/ 	.short	(.L_3811 - .L_3810)
.L_3810:
        /*002c*/ 	.word	0x00000000
        /*0030*/ 	.short	0x0000
        /*0032*/ 	.short	0x0000
        /*0034*/ 	.byte	0x00, 0xf5, 0x21, 0x00


	//----- nvinfo : EIATTR_SPARSE_MMA_MASK
	.align		4
.L_3811:
        /*0038*/ 	.byte	0x03, 0x50
        /*003a*/ 	.short	0x0000


	//----- nvinfo : EIATTR_MAXREG_COUNT
	.align		4
        /*003c*/ 	.byte	0x03, 0x1b
        /*003e*/ 	.short	0x00ff


	//----- nvinfo : EIATTR_NUM_BARRIERS
	.align		4
        /*0040*/ 	.byte	0x02, 0x4c
        /*0042*/ 	.byte	0x01
	.zero		1


	//----- nvinfo : EIATTR_MERCURY_ISA_VERSION
	.align		4
        /*0044*/ 	.byte	0x03, 0x5f
        /*0046*/ 	.short	0x0101


	//----- nvinfo : EIATTR_COOP_GROUP_MASK_REGIDS
	.align		4
        /*0048*/ 	.byte	0x04, 0x29
        /*004a*/ 	.short	(.L_3813 - .L_3812)


	//   ....[0]....
.L_3812:
        /*004c*/ 	.word	0x0500000d


	//   ....[1]....
        /*0050*/ 	.word	0x0500000d


	//   ....[2]....
        /*0054*/ 	.word	0x05000004


	//----- nvinfo : EIATTR_COOP_GROUP_INSTR_OFFSETS
	.align		4
.L_3813:
        /*0058*/ 	.byte	0x04, 0x28
        /*005a*/ 	.short	(.L_3815 - .L_3814)


	//   ....[0]....
.L_3814:
        /*005c*/ 	.word	0x00000170


	//   ....[1]....
        /*0060*/ 	.word	0x000001d0


	//   ....[2]....
        /*0064*/ 	.word	0x00000280


	//----- nvinfo : EIATTR_VRC_CTA_INIT_COUNT
	.align		4
.L_3815:
        /*0068*/ 	.byte	0x02, 0x4a
	.zero		1
	.zero		1


	//----- nvinfo : EIATTR_EXIT_INSTR_OFFSETS
	.align		4
        /*006c*/ 	.byte	0x04, 0x1c
        /*006e*/ 	.short	(.L_3817 - .L_3816)


	//   ....[0]....
.L_3816:
        /*0070*/ 	.word	0x00000210


	//   ....[1]....
        /*0074*/ 	.word	0x000002b0


	//----- nvinfo : EIATTR_CRS_STACK_SIZE
	.align		4
.L_3817:
        /*0078*/ 	.byte	0x04, 0x1e
        /*007a*/ 	.short	(.L_3819 - .L_3818)
.L_3818:
        /*007c*/ 	.word	0x00000000


	//----- nvinfo : EIATTR_CBANK_PARAM_SIZE
	.align		4
.L_3819:
        /*0080*/ 	.byte	0x03, 0x19
        /*0082*/ 	.short	0x0014


	//----- nvinfo : EIATTR_PARAM_CBANK
	.align		4
        /*0084*/ 	.byte	0x04, 0x0a
        /*0086*/ 	.short	(.L_3821 - .L_3820)
	.align		4
.L_3820:
        /*0088*/ 	.word	index@(.nv.constant0._Z7reduce7IiLj2ELb0EEvPKT_PS0_j)
        /*008c*/ 	.short	0x0380
        /*008e*/ 	.short	0x0014


	//----- nvinfo : EIATTR_SW_WAR
	.align		4
.L_3821:
        /*0090*/ 	.byte	0x04, 0x36
        /*0092*/ 	.short	(.L_3823 - .L_3822)
.L_3822:
        /*0094*/ 	.word	0x00000008
.L_3823:


//--------------------- .nv.info._Z7reduce7IiLj4ELb0EEvPKT_PS0_j --------------------------
	.section	.nv.info._Z7reduce7IiLj4ELb0EEvPKT_PS0_j,"",@"SHT_CUDA_INFO"
	.sectionflags	@""
	.align	4


	//----- nvinfo : EIATTR_CUDA_API_VERSION
	.align		4
        /*0000*/ 	.byte	0x04, 0x37
        /*0002*/ 	.short	(.L_3825 - .L_3824)
.L_3824:
        /*0004*/ 	.word	0x00000082


	//----- nvinfo : EIATTR_KPARAM_INFO
	.align		4
.L_3825:
        /*0008*/ 	.byte	0x04, 0x17
        /*000a*/ 	.short	(.L_3827 - .L_3826)
.L_3826:
        /*000c*/ 	.word	0x00000000
        /*0010*/ 	.short	0x0002
        /*0012*/ 	.short	0x0010
        /*0014*/ 	.byte	0x00, 0xf0, 0x11, 0x00


	//----- nvinfo : EIATTR_KPARAM_INFO
	.align		4
.L_3827:
        /*0018*/ 	.byte	0x04, 0x17
        /*001a*/ 	.short	(.L_3829 - .L_3828)
.L_3828:
        /*001c*/ 	.word	0x00000000
        /*0020*/ 	.short	0x0001
        /*0022*/ 	.short	0x0008
        /*0024*/ 	.byte	0x00, 0xf5, 0x21, 0x00


	//----- nvinfo : EIATTR_KPARAM_INFO
	.align		4
.L_3829:
        /*0028*/ 	.byte	0x04, 0x17
        /*002a*/ 	.short	(.L_3831 - .L_3830)
.L_3830:
        /*002c*/ 	.word	0x00000000
        /*0030*/ 	.short	0x0000
        /*0032*/ 	.short	0x0000
        /*0034*/ 	.byte	0x00, 0xf5, 0x21, 0x00


	//----- nvinfo : EIATTR_SPARSE_MMA_MASK
	.align		4
.L_3831:
        /*0038*/ 	.byte	0x03, 0x50
        /*003a*/ 	.short	0x0000


	//----- nvinfo : EIATTR_MAXREG_COUNT
	.align		4
        /*003c*/ 	.byte	0x03, 0x1b
        /*003e*/ 	.short	0x00ff


	//----- nvinfo : EIATTR_NUM_BARRIERS
	.align		4
        /*0040*/ 	.byte	0x02, 0x4c
        /*0042*/ 	.byte	0x01
	.zero		1


	//----- nvinfo : EIATTR_MERCURY_ISA_VERSION
	.align		4
        /*0044*/ 	.byte	0x03, 0x5f
        /*0046*/ 	.short	0x0101


	//----- nvinfo : EIATTR_COOP_GROUP_MASK_REGIDS
	.align		4
        /*0048*/ 	.byte	0x04, 0x29
        /*004a*/ 	.short	(.L_3833 - .L_3832)


	//   ....[0]....
.L_3832:
        /*004c*/ 	.word	0x0500000d


	//   ....[1]....
        /*0050*/ 	.word	0x0500000d


	//   ....[2]....
        /*0054*/ 	.word	0x05000004


	//----- nvinfo : EIATTR_COOP_GROUP_INSTR_OFFSETS
	.align		4
.L_3833:
        /*0058*/ 	.byte	0x04, 0x28
        /*005a*/ 	.short	(.L_3835 - .L_3834)


	//   ....[0]....
.L_3834:
        /*005c*/ 	.word	0x00000170


	//   ....[1]....
        /*0060*/ 	.word	0x000001d0


	//   ....[2]....
        /*0064*/ 	.word	0x00000280


	//----- nvinfo : EIATTR_VRC_CTA_INIT_COUNT
	.align		4
.L_3835:
        /*0068*/ 	.byte	0x02, 0x4a
	.zero		1
	.zero		1


	//----- nvinfo : EIATTR_EXIT_INSTR_OFFSETS
	.align		4
        /*006c*/ 	.byte	0x04, 0x1c
        /*006e*/ 	.short	(.L_3837 - .L_3836)


	//   ....[0]....
.L_3836:
        /*0070*/ 	.word	0x00000210


	//   ....[1]....
        /*0074*/ 	.word	0x000002b0


	//----- nvinfo : EIATTR_CRS_STACK_SIZE
	.align		4
.L_3837:
        /*0078*/ 	.byte	0x04, 0x1e
        /*007a*/ 	.short	(.L_3839 - .L_3838)
.L_3838:
        /*007c*/ 	.word	0x00000000


	//----- nvinfo : EIATTR_CBANK_PARAM_SIZE
	.align		4
.L_3839:
        /*0080*/ 	.byte	0x03, 0x19
        /*0082*/ 	.short	0x0014


	//----- nvinfo : EIATTR_PARAM_CBANK
	.align		4
        /*0084*/ 	.byte	0x04, 0x0a
        /*0086*/ 	.short	(.L_3841 - .L_3840)
	.align		4
.L_3840:
        /*0088*/ 	.word	index@(.nv.constant0._Z7reduce7IiLj4ELb0EEvPKT_PS0_j)
        /*008c*/ 	.short	0x0380
        /*008e*/ 	.short	0x0014


	//----- nvinfo : EIATTR_SW_WAR
	.align		4
.L_3841:
        /*0090*/ 	.byte	0x04, 0x36
        /*0092*/ 	.short	(.L_3843 - .L_3842)
.L_3842:
        /*0094*/ 	.word	0x00000008
.L_3843:


//--------------------- .nv.info._Z7reduce7IiLj8ELb0EEvPKT_PS0_j --------------------------
	.section	.nv.info._Z7reduce7IiLj8ELb0EEvPKT_PS0_j,"",@"SHT_CUDA_INFO"
	.sectionflags	@""
	.align	4


	//----- nvinfo : EIATTR_CUDA_API_VERSION
	.align		4
        /*0000*/ 	.byte	0x04, 0x37
        /*0002*/ 	.short	(.L_3845 - .L_3844)
.L_3844:
        /*0004*/ 	.word	0x00000082


	//----- nvinfo : EIATTR_KPARAM_INFO
	.align		4
.L_3845:
        /*0008*/ 	.byte	0x04, 0x17
        /*000a*/ 	.short	(.L_3847 - .L_3846)
.L_3846:
        /*000c*/ 	.word	0x00000000
        /*0010*/ 	.short	0x0002
        /*0012*/ 	.short	0x0010
        /*0014*/ 	.byte	0x00, 0xf0, 0x11, 0x00


	//----- nvinfo : EIATTR_KPARAM_INFO
	.align		4
.L_3847:
        /*0018*/ 	.byte	0x04, 0x17
        /*001a*/ 	.short	(.L_3849 - .L_3848)
.L_3848:
        /*001c*/ 	.word	0x00000000
        /*0020*/ 	.short	0x0001
        /*0022*/ 	.short	0x0008
        /*0024*/ 	.byte	0x00, 0xf5, 0x21, 0x00


	//----- nvinfo : EIATTR_KPARAM_INFO
	.align		4
.L_3849:
        /*0028*/ 	.byte	0x04, 0x17
        /*002a*/ 	.short	(.L_3851 - .L_3850)
.L_3850:
        /*002c*/ 	.word	0x00000000
        /*0030*/ 	.short	0x0000
        /*0032*/ 	.short	0x0000
        /*0034*/ 	.byte	0x00, 0xf5, 0x21, 0x00


	//----- nvinfo : EIATTR_SPARSE_MMA_MASK
	.align		4
.L_3851:
        /*0038*/ 	.byte	0x03, 0x50
        /*003a*/ 	.short	0x0000


	//----- nvinfo : EIATTR_MAXREG_COUNT
	.align		4
        /*003c*/ 	.byte	0x03, 0x1b
        /*003e*/ 	.short	0x00ff


	//----- nvinfo : EIATTR_NUM_BARRIERS
	.align		4
        /*0040*/ 	.byte	0x02, 0x4c
        /*0042*/ 	.byte	0x01
	.zero		1


	//----- nvinfo : EIATTR_MERCURY_ISA_VERSION
	.align		4
        /*0044*/ 	.byte	0x03, 0x5f
        /*0046*/ 	.short	0x0101


	//----- nvinfo : EIATTR_COOP_GROUP_MASK_REGIDS
	.align		4
        /*0048*/ 	.byte	0x04, 0x29
        /*004a*/ 	.short	(.L_3853 - .L_3852)


	//   ....[0]....
.L_3852:
        /*004c*/ 	.word	0x0500000d


	//   ....[1]....
        /*0050*/ 	.word	0x0500000d


	//   ....[2]....
        /*0054*/ 	.word	0x05000004


	//----- nvinfo : EIATTR_COOP_GROUP_INSTR_OFFSETS
	.align		4
.L_3853:
        /*0058*/ 	.byte	0x04, 0x28
        /*005a*/ 	.short	(.L_3855 - .L_3854)


	//   ....[0]....
.L_3854:
        /*005c*/ 	.word	0x00000170


	//   ....[1]....
        /*0060*/ 	.word	0x000001d0


	//   ....[2]....
        /*0064*/ 	.word	0x00000280


	//----- nvinfo : EIATTR_VRC_CTA_INIT_COUNT
	.align		4
.L_3855:
        /*0068*/ 	.byte	0x02, 0x4a
	.zero		1
	.zero		1


	//----- nvinfo : EIATTR_EXIT_INSTR_OFFSETS
	.align		4
        /*006c*/ 	.byte	0x04, 0x1c
        /*006e*/ 	.short	(.L_3857 - .L_3856)


	//   ....[0]....
.L_3856:
        /*0070*/ 	.word	0x00000210


	//   ....[1]....
        /*0074*/ 	.word	0x000002b0


	//----- nvinfo : EIATTR_CRS_STACK_SIZE
	.align		4
.L_3857:
        /*0078*/ 	.byte	0x04, 0x1e
        /*007a*/ 	.short	(.L_3859 - .L_3858)
.L_3858:
        /*007c*/ 	.word	0x00000000


	//----- nvinfo : EIATTR_CBANK_PARAM_SIZE
	.align		4
.L_3859:
        /*0080*/ 	.byte	0x03, 0x19
        /*0082*/ 	.short	0x0014


	//----- nvinfo : EIATTR_PARAM_CBANK
	.align		4
        /*0084*/ 	.byte	0x04, 0x0a
        /*0086*/ 	.short	(.L_3861 - .L_3860)
	.align		4
.L_3860:
        /*0088*/ 	.word	index@(.nv.constant0._Z7reduce7IiLj8ELb0EEvPKT_PS0_j)
        /*008c*/ 	.short	0x0380
        /*008e*/ 	.short	0x0014


	//----- nvinfo : EIATTR_SW_WAR
	.align		4
.L_3861:
        /*0090*/ 	.byte	0x04, 0x36
        /*0092*/ 	.short	(.L_3863 - .L_3862)
.L_3862:
        /*0094*/ 	.word	0x00000008
.L_3863:


//--------------------- .nv.info._Z7reduce7IiLj16ELb0EEvPKT_PS0_j --------------------------
	.section	.nv.info._Z7reduce7IiLj16ELb0EEvPKT_PS0_j,"",@"SHT_CUDA_INFO"
	.sectionflags	@""
	.align	4


	//----- nvinfo : EIATTR_CUDA_API_VERSION
	.align		4
        /*0000*/ 	.byte	0x04, 0x37
        /*0002*/ 	.short	(.L_3865 - .L_3864)
.L_3864:
        /*0004*/ 	.word	0x00000082


	//----- nvinfo : EIATTR_KPARAM_INFO
	.align		4
.L_3865:
        /*0008*/ 	.byte	0x04, 0x17
        /*000a*/ 	.short	(.L_3867 - .L_3866)
.L_3866:
        /*000c*/ 	.word	0x00000000
        /*0010*/ 	.short	0x0002
        /*0012*/ 	.short	0x0010
        /*0014*/ 	.byte	0x00, 0xf0, 0x11, 0x00


	//----- nvinfo : EIATTR_KPARAM_INFO
	.align		4
.L_3867:
        /*0018*/ 	.byte	0x04, 0x17
        /*001a*/ 	.short	(.L_3869 - .L_3868)
.L_3868:
        /*001c*/ 	.word	0x00000000
        /*0020*/ 	.short	0x0001
        /*0022*/ 	.short	0x0008
        /*0024*/ 	.byte	0x00, 0xf5, 0x21, 0x00


	//----- nvinfo : EIATTR_KPARAM_INFO
	.align		4
.L_3869:
        /*0028*/ 	.byte	0x04, 0x17
        /*002a*/ 	.short	(.L_3871 - .L_3870)
.L_3870:
        /*002c*/ 	.word	0x00000000
        /*0030*/ 	.short	0x0000
        /*0032*/ 	.short	0x0000
        /*0034*/ 	.byte	0x00, 0xf5, 0x21, 0x00


	//----- nvinfo : EIATTR_SPARSE_MMA_MASK
	.align		4
.L_3871:
        /*0038*/ 	.byte	0x03, 0x50
        /*003a*/ 	.short	0x0000


	//----- nvinfo : EIATTR_MAXREG_COUNT
	.align		4
        /*003c*/ 	.byte	0x03, 0x1b
        /*003e*/ 	.short	0x00ff


	//----- nvinfo : EIATTR_NUM_BARRIERS
	.align		4
        /*0040*/ 	.byte	0x02, 0x4c
        /*0042*/ 	.byte	0x01
	.zero		1


	//----- nvinfo : EIATTR_MERCURY_ISA_VERSION
	.align		4
        /*0044*/ 	.byte	0x03, 0x5f
        /*0046*/ 	.short	0x0101


	//----- nvinfo : EIATTR_COOP_GROUP_MASK_REGIDS
	.align		4
        /*0048*/ 	.byte	0x04, 0x29
        /*004a*/ 	.short	(.L_3873 - .L_3872)


	//   ....[0]....
.L_3872:
        /*004c*/ 	.word	0x0500000d


	//   ....[1]....
        /*0050*/ 	.word	0x0500000d


	//   ....[2]....
        /*0054*/ 	.word	0x05000004


	//----- nvinfo : EIATTR_COOP_GROUP_INSTR_OFFSETS
	.align		4
.L_3873:
        /*0058*/ 	.byte	0x04, 0x28
        /*005a*/ 	.short	(.L_3875 - .L_3874)


	//   ....[0]....
.L_3874:
        /*005c*/ 	.word	0x00000170


	//   ....[1]....
        /*0060*/ 	.word	0x000001d0


	//   ....[2]....
        /*0064*/ 	.word	0x00000280


	//----- nvinfo : EIATTR_VRC_CTA_INIT_COUNT
	.align		4
.L_3875:
        /*0068*/ 	.byte	0x02, 0x4a
	.zero		1
	.zero		1


	//----- nvinfo : EIATTR_EXIT_INSTR_OFFSETS
	.align		4
        /*006c*/ 	.byte	0x04, 0x1c
        /*006e*/ 	.short	(.L_3877 - .L_3876)


	//   ....[0]....
.L_3876:
        /*0070*/ 	.word	0x00000210


	//   ....[1]....
        /*0074*/ 	.word	0x000002b0


	//----- nvinfo : EIATTR_CRS_STACK_SIZE
	.align		4
.L_3877:
        /*0078*/ 	.byte	0x04, 0x1e
        /*007a*/ 	.short	(.L_3879 - .L_3878)
.L_3878:
        /*007c*/ 	.word	0x00000000


	//----- nvinfo : EIATTR_CBANK_PARAM_SIZE
	.align		4
.L_3879:
        /*0080*/ 	.byte	0x03, 0x19
        /*0082*/ 	.short	0x0014


	//----- nvinfo : EIATTR_PARAM_CBANK
	.align		4
        /*0084*/ 	.byte	0x04, 0x0a
        /*0086*/ 	.short	(.L_3881 - .L_3880)
	.align		4
.L_3880:
        /*0088*/ 	.word	index@(.nv.constant0._Z7reduce7IiLj16ELb0EEvPKT_PS0_j)
        /*008c*/ 	.short	0x0380
        /*008e*/ 	.short	0x0014


	//----- nvinfo : EIATTR_SW_WAR
	.align		4
.L_3881:
        /*0090*/ 	.byte	0x04, 0x36
        /*0092*/ 	.short	(.L_3883 - .L_3882)
.L_3882:
        /*0094*/ 	.word	0x00000008
.L_3883:


//--------------------- .nv.info._Z7reduce7IiLj32ELb0EEvPKT_PS0_j --------------------------
	.section	.nv.info._Z7reduce7IiLj32ELb0EEvPKT_PS0_j,"",@"SHT_CUDA_INFO"
	.sectionflags	@""
	.align	4


	//----- nvinfo : EIATTR_CUDA_API_VERSION
	.align		4
        /*0000*/ 	.byte	0x04, 0x37
        /*0002*/ 	.short	(.L_3885 - .L_3884)
.L_3884:
        /*0004*/ 	.word	0x00000082


	//----- nvinfo : EIATTR_KPARAM_INFO
	.align		4
.L_3885:
        /*0008*/ 	.byte	0x04, 0x17
        /*000a*/ 	.short	(.L_3887 - .L_3886)
.L_3886:
        /*000c*/ 	.word	0x00000000
        /*0010*/ 	.short	0x0002
        /*0012*/ 	.short	0x0010
        /*0014*/ 	.byte	0x00, 0xf0, 0x11, 0x00


	//----- nvinfo : EIATTR_KPARAM_INFO
	.align		4
.L_3887:
        /*0018*/ 	.byte	0x04, 0x17
        /*001a*/ 	.short	(.L_3889 - .L_3888)
.L_3888:
        /*001c*/ 	.word	0x00000000
        /*0020*/ 	.short	0x0001
        /*0022*/ 	.short	0x0008
        /*0024*/ 	.byte	0x00, 0xf5, 0x21, 0x00


	//----- nvinfo : EIATTR_KPARAM_INFO
	.align		4
.L_3889:
        /*0028*/ 	.byte	0x04, 0x17
        /*002a*/ 	.short	(.L_3891 - .L_3890)
.L_3890:
        /*002c*/ 	.word	0x00000000
        /*0030*/ 	.short	0x0000
        /*0032*/ 	.short	0x0000
        /*0034*/ 	.byte	0x00, 0xf5, 0x21, 0x00


	//----- nvinfo : EIATTR_SPARSE_MMA_MASK
	.align		4
.L_3891:
        /*0038*/ 	.byte	0x03, 0x50
        /*003a*/ 	.short	0x0000


	//----- nvinfo : EIATTR_MAXREG_COUNT
	.align		4
        /*003c*/ 	.byte	0x03, 0x1b
        /*003e*/ 	.short	0x00ff


	//----- nvinfo : EIATTR_NUM_BARRIERS
	.align		4
        /*0040*/ 	.byte	0x02, 0x4c
        /*0042*/ 	.byte	0x01
	.zero		1


	//----- nvinfo : EIATTR_MERCURY_ISA_VERSION
	.align		4
        /*0044*/ 	.byte	0x03, 0x5f
        /*0046*/ 	.short	0x0101


	//----- nvinfo : EIATTR_COOP_GROUP_MASK_REGIDS
	.align		4
        /*0048*/ 	.byte	0x04, 0x29
        /*004a*/ 	.short	(.L_3893 - .L_3892)


	//   ....[0]....
.L_3892:
        /*004c*/ 	.word	0xffffffff


	//   ....[1]....
        /*0050*/ 	.word	0xffffffff


	//   ....[2]....
        /*0054*/ 	.word	0x05000004


	//----- nvinfo : EIATTR_COOP_GROUP_INSTR_OFFSETS
	.align		4
.L_3893:
        /*0058*/ 	.byte	0x04, 0x28
        /*005a*/ 	.short	(.L_3895 - .L_3894)


	//   ....[0]....
.L_3894:
        /*005c*/ 	.word	0x00000160


	//   ....[1]....
        /*0060*/ 	.word	0x000001c0


	//   ....[2]....
        /*0064*/ 	.word	0x00000270


	//----- nvinfo : EIATTR_VRC_CTA_INIT_COUNT
	.align		4
.L_3895:
        /*0068*/ 	.byte	0x02, 0x4a
	.zero		1
	.zero		1


	//----- nvinfo : EIATTR_EXIT_INSTR_OFFSETS
	.align		4
        /*006c*/ 	.byte	0x04, 0x1c
        /*006e*/ 	.short	(.L_3897 - .L_3896)


	//   ....[0]....
.L_3896:
        /*0070*/ 	.word	0x00000200


	//   ....[1]....
        /*0074*/ 	.word	0x000002a0


	//----- nvinfo : EIATTR_CRS_STACK_SIZE
	.align		4
.L_3897:
        /*0078*/ 	.byte	0x04, 0x1e
        /*007a*/ 	.short	(.L_3899 - .L_3898)
.L_3898:
        /*007c*/ 	.word	0x00000000


	//----- nvinfo : EIATTR_CBANK_PARAM_SIZE
	.align		4
.L_3899:
        /*0080*/ 	.byte	0x03, 0x19
        /*0082*/ 	.short	0x0014


	//----- nvinfo : EIATTR_PARAM_CBANK
	.align		4
        /*0084*/ 	.byte	0x04, 0x0a
        /*0086*/ 	.short	(.L_3901 - .L_3900)
	.align		4
.L_3900:
        /*0088*/ 	.word	index@(.nv.constant0._Z7reduce7IiLj32ELb0EEvPKT_PS0_j)
        /*008c*/ 	.short	0x0380
        /*008e*/ 	.short	0x0014


	//----- nvinfo : EIATTR_SW_WAR
	.align		4
.L_3901:
        /*0090*/ 	.byte	0x04, 0x36
        /*0092*/ 	.short	(.L_3903 - .L_3902)
.L_3902:
        /*0094*/ 	.word	0x00000008
.L_3903:


//--------------------- .nv.info._Z7reduce7IiLj64ELb0EEvPKT_PS0_j --------------------------
	.section	.nv.info._Z7reduce7IiLj64ELb0EEvPKT_PS0_j,"",@"SHT_CUDA_INFO"
	.sectionflags	@""
	.align	4


	//----- nvinfo : EIATTR_CUDA_API_VERSION
	.align		4
        /*0000*/ 	.byte	0x04, 0x37
        /*0002*/ 	.short	(.L_3905 - .L_3904)
.L_3904:
        /*0004*/ 	.word	0x00000082


	//----- nvinfo : EIATTR_KPARAM_INFO
	.align		4
.L_3905:
        /*0008*/ 	.byte	0x04, 0x17
        /*000a*/ 	.short	(.L_3907 - .L_3906)
.L_3906:
        /*000c*/ 	.word	0x00000000
        /*0010*/ 	.short	0x0002
        /*0012*/ 	.short	0x0010
        /*0014*/ 	.byte	0x00, 0xf0, 0x11, 0x00


	//----- nvinfo : EIATTR_KPARAM_INFO
	.align		4
.L_3907:
        /*0018*/ 	.byte	0x04, 0x17
        /*001a*/ 	.short	(.L_3909 - .L_3908)
.L_3908:
        /*001c*/ 	.word	0x00000000
        /*0020*/ 	.short	0x0001
        /*0022*/ 	.short	0x0008
        /*0024*/ 	.byte	0x00, 0xf5, 0x21, 0x00


	//----- nvinfo : EIATTR_KPARAM_INFO
	.align		4
.L_3909:
        /*0028*/ 	.byte	0x04, 0x17
        /*002a*/ 	.short	(.L_3911 - .L_3910)
.L_3910:
        /*002c*/ 	.word	0x00000000
        /*0030*/ 	.short	0x0000
        /*0032*/ 	.short	0x0000
        /*0034*/ 	.byte	0x00, 0xf5, 0x21, 0x00


	//----- nvinfo : EIATTR_SPARSE_MMA_MASK
	.align		4
.L_3911:
        /*0038*/ 	.byte	0x03, 0x50
        /*003a*/ 	.short	0x0000


	//----- nvinfo : EIATTR_MAXREG_COUNT
	.align		4
        /*003c*/ 	.byte	0x03, 0x1b
        /*003e*/ 	.short	0x00ff


	//----- nvinfo : EIATTR_NUM_BARRIERS
	.align		4
        /*0040*/ 	.byte	0x02, 0x4c
        /*0042*/ 	.byte	0x01
	.zero		1


	//----- nvinfo : EIATTR_MERCURY_ISA_VERSION
	.align		4
        /*0044*/ 	.byte	0x03, 0x5f
        /*0046*/ 	.short	0x0101


	//----- nvinfo : EIATTR_COOP_GROUP_MASK_REGIDS
	.align		4
        /*0048*/ 	.byte	0x04, 0x29
        /*004a*/ 	.short	(.L_3913 - .L_3912)


	//   ....[0]....
.L_3912:
        /*004c*/ 	.word	0xffffffff


	//   ....[1]....
        /*0050*/ 	.word	0xffffffff


	//   ....[2]....
        /*0054*/ 	.word	0x05000002


	//----- nvinfo : EIATTR_COOP_GROUP_INSTR_OFFSETS
	.align		4
.L_3913:
        /*0058*/ 	.byte	0x04, 0x28
        /*005a*/ 	.short	(.L_3915 - .L_3914)


	//   ....[0]....
.L_3914:
        /*005c*/ 	.word	0x00000160


	//   ....[1]....
        /*0060*/ 	.word	0x000001c0


	//   ....[2]....
        /*0064*/ 	.word	0x00000270


	//----- nvinfo : EIATTR_VRC_CTA_INIT_COUNT
	.align		4
.L_3915:
        /*0068*/ 	.byte	0x02, 0x4a
	.zero		1
	.zero		1


	//----- nvinfo : EIATTR_EXIT_INSTR_OFFSETS
	.align		4
        /*006c*/ 	.byte	0x04, 0x1c
        /*006e*/ 	.short	(.L_3917 - .L_3916)


	//   ....[0]....
.L_3916:
        /*0070*/ 	.word	0x00000200


	//   ....[1]....
        /*0074*/ 	.word	0x00000290


	//   ....[2]....
        /*0078*/ 	.word	0x000002d0


	//----- nvinfo : EIATTR_CRS_STACK_SIZE
	.align		4
.L_3917:
        /*007c*/ 	.byte	0x04, 0x1e
        /*007e*/ 	.short	(.L_3919 - .L_3918)
.L_3918:
        /*0080*/ 	.word	0x00000000


	//----- nvinfo : EIATTR_CBANK_PARAM_SIZE
	.align		4
.L_3919:
        /*0084*/ 	.byte	0x03, 0x19
        /*0086*/ 	.short	0x0014


	//----- nvinfo : EIATTR_PARAM_CBANK
	.align		4
        /*0088*/ 	.byte	0x04, 0x0a
        /*008a*/ 	.short	(.L_3921 - .L_3920)
	.align		4
.L_3920:
        /*008c*/ 	.word	index@(.nv.constant0._Z7reduce7IiLj64ELb0EEvPKT_PS0_j)
        /*0090*/ 	.short	0x0380
        /*0092*/ 	.short	0x0014


	//----- nvinfo : EIATTR_SW_WAR
	.align		4
.L_3921:
        /*0094*/ 	.byte	0x04, 0x36
        /*0096*/ 	.short	(.L_3923 - .L_3922)
.L_3922:
        /*0098*/ 	.word	0x00000008
.L_3923:


//--------------------- .nv.info._Z7reduce7IiLj128ELb0EEvPKT_PS0_j --------------------------
	.section	.nv.info._Z7reduce7IiLj128ELb0EEvPKT_PS0_j,"",@"SHT_CUDA_INFO"
	.sectionflags	@""
	.align	4


	//----- nvinfo : EIATTR_CUDA_API_VERSION
	.align		4
        /*0000*/ 	.byte	0x04, 0x37
        /*0002*/ 	.short	(.L_3925 - .L_3924)
.L_3924:
        /*0004*/ 	.word	0x00000082


	//----- nvinfo : EIATTR_KPARAM_INFO
	.align		4
.L_3925:
        /*0008*/ 	.byte	0x04, 0x17
        /*000a*/ 	.short	(.L_3927 - .L_3926)
.L_3926:
        /*000c*/ 	.word	0x00000000
        /*0010*/ 	.short	0x0002
        /*0012*/ 	.short	0x0010
        /*0014*/ 	.byte	0x00, 0xf0, 0x11, 0x00


	//----- nvinfo : EIATTR_KPARAM_INFO
	.align		4
.L_3927:
        /*0018*/ 	.byte	0x04, 0x17
        /*001a*/ 	.short	(.L_3929 - .L_3928)
.L_3928:
        /*001c*/ 	.word	0x00000000
        /*0020*/ 	.short	0x0001
        /*0022*/ 	.short	0x0008
        /*0024*/ 	.byte	0x00, 0xf5, 0x21, 0x00


	//----- nvinfo : EIATTR_KPARAM_INFO
	.align		4
.L_3929:
        /*0028*/ 	.byte	0x04, 0x17
        /*002a*/ 	.short	(.L_3931 - .L_3930)
.L_3930:
        /*002c*/ 	.word	0x00000000
        /*0030*/ 	.short	0x0000
        /*0032*/ 	.short	0x0000
        /*0034*/ 	.byte	0x00, 0xf5, 0x21, 0x00


	//----- nvinfo : EIATTR_SPARSE_MMA_MASK
	.align		4
.L_3931:
        /*0038*/ 	.byte	0x03, 0x50
        /*003a*/ 	.short	0x0000


	//----- nvinfo : EIATTR_MAXREG_COUNT
	.align		4
        /*003c*/ 	.byte	0x03, 0x1b
        /*003e*/ 	.short	0x00ff


	//----- nvinfo : EIATTR_NUM_BARRIERS
	.align		4
        /*0040*/ 	.byte	0x02, 0x4c
        /*0042*/ 	.byte	0x01
	.zero		1


	//----- nvinfo : EIATTR_MERCURY_ISA_VERSION
	.align		4
        /*0044*/ 	.byte	0x03, 0x5f
        /*0046*/ 	.short	0x0101


	//----- nvinfo : EIATTR_COOP_GROUP_MASK_REGIDS
	.align		4
        /*0048*/ 	.byte	0x04, 0x29
        /*004a*/ 	.short	(.L_3933 - .L_3932)


	//   ....[0]....
.L_3932:
        /*004c*/ 	.word	0xffffffff


	//   ....[1]....
        /*0050*/ 	.word	0xffffffff


	//   ....[2]....
        /*0054*/ 	.word	0x05000002


	//----- nvinfo : EIATTR_COOP_GROUP_INSTR_OFFSETS
	.align		4
.L_3933:
        /*0058*/ 	.byte	0x04, 0x28
        /*005a*/ 	.short	(.L_3935 - .L_3934)


	//   ....[0]....
.L_3934:
        /*005c*/ 	.word	0x00000160


	//   ....[1]....
        /*0060*/ 	.word	0x000001c0


	//   ....[2]....
        /*0064*/ 	.word	0x00000270


	//----- nvinfo : EIATTR_VRC_CTA_INIT_COUNT
	.align		4
.L_3935:
        /*0068*/ 	.byte	0x02, 0x4a
	.zero		1
	.zero		1


	//----- nvinfo : EIATTR_EXIT_INSTR_OFFSETS
	.align		4
        /*006c*/ 	.byte	0x04, 0x1c
        /*006e*/ 	.short	(.L_3937 - .L_3936)


	//   ....[0]....
.L_3936:
        /*0070*/ 	.word	0x00000200


	//   ....[1]....
        /*0074*/ 	.word	0x00000290


	//   ....[2]....
        /*0078*/ 	.word	0x000002d0


	//----- nvinfo : EIATTR_CRS_STACK_SIZE
	.align		4
.L_3937:
        /*007c*/ 	.byte	0x04, 0x1e
        /*007e*/ 	.short	(.L_3939 - .L_3938)
.L_3938:
        /*0080*/ 	.word	0x00000000


	//----- nvinfo : EIATTR_CBANK_PARAM_SIZE
	.align		4
.L_3939:
        /*0084*/ 	.byte	0x03, 0x19
        /*0086*/ 	.short	0x0014


	//----- nvinfo : EIATTR_PARAM_CBANK
	.align		4
        /*0088*/ 	.byte	0x04, 0x0a
        /*008a*/ 	.short	(.L_3941 - .L_3940)
	.align		4
.L_3940:
        /*008c*/ 	.word	index@(.nv.constant0._Z7reduce7IiLj128ELb0EEvPKT_PS0_j)
        /*0090*/ 	.short	0x0380
        /*0092*/ 	.short	0x0014


	//----- nvinfo : EIATTR_SW_WAR
	.align		4
.L_3941:
        /*0094*/ 	.byte	0x04, 0x36
        /*0096*/ 	.short	(.L_3943 - .L_3942)
.L_3942:
        /*0098*/ 	.word	0x00000008
.L_3943:


//--------------------- .nv.info._Z7reduce7IiLj256ELb0EEvPKT_PS0_j --------------------------
	.section	.nv.info._Z7reduce7IiLj256ELb0EEvPKT_PS0_j,"",@"SHT_CUDA_INFO"
	.sectionflags	@""
	.align	4


	//----- nvinfo : EIATTR_CUDA_API_VERSION
	.align		4
        /*0000*/ 	.byte	0x04, 0x37
        /*0002*/ 	.short	(.L_3945 - .L_3944)
.L_3944:
        /*0004*/ 	.word	0x00000082


	//----- nvinfo : EIATTR_KPARAM_INFO
	.align		4
.L_3945:
        /*0008*/ 	.byte	0x04, 0x17
        /*000a*/ 	.short	(.L_3947 - .L_3946)
.L_3946:
        /*000c*/ 	.word	0x00000000
        /*0010*/ 	.short	0x0002
        /*0012*/ 	.short	0x0010
        /*0014*/ 	.byte	0x00, 0xf0, 0x11, 0x00


	//----- nvinfo : EIATTR_KPARAM_INFO
	.align		4
.L_3947:
        /*0018*/ 	.byte	0x04, 0x17
        /*001a*/ 	.short	(.L_3949 - .L_3948)
.L_3948:
        /*001c*/ 	.word	0x00000000
        /*0020*/ 	.short	0x0001
        /*0022*/ 	.short	0x0008
        /*0024*/ 	.byte	0x00, 0xf5, 0x21, 0x00


	//----- nvinfo : EIATTR_KPARAM_INFO
	.align		4
.L_3949:
        /*0028*/ 	.byte	0x04, 0x17
        /*002a*/ 	.short	(.L_3951 - .L_3950)
.L_3950:
        /*002c*/ 	.word	0x00000000
        /*0030*/ 	.short	0x0000
        /*0032*/ 	.short	0x0000
        /*0034*/ 	.byte	0x00, 0xf5, 0x21, 0x00


	//----- nvinfo : EIATTR_SPARSE_MMA_MASK
	.align		4
.L_3951:
        /*0038*/ 	.byte	0x03, 0x50
        /*003a*/ 	.short	0x0000


	//----- nvinfo : EIATTR_MAXREG_COUNT
	.align		4
        /*003c*/ 	.byte	0x03, 0x1b
        /*003e*/ 	.short	0x00ff


	//----- nvinfo : EIATTR_NUM_BARRIERS
	.align		4
        /*0040*/ 	.byte	0x02, 0x4c
        /*0042*/ 	.byte	0x01
	.zero		1


	//----- nvinfo : EIATTR_MERCURY_ISA_VERSION
	.align		4
        /*0044*/ 	.byte	0x03, 0x5f
        /*0046*/ 	.short	0x0101


	//----- nvinfo : EIATTR_COOP_GROUP_MASK_REGIDS
	.align		4
        /*0048*/ 	.byte	0x04, 0x29
        /*004a*/ 	.short	(.L_3953 - .L_3952)


	//   ....[0]....
.L_3952:
        /*004c*/ 	.word	0xffffffff


	//   ....[1]....
        /*0050*/ 	.word	0xffffffff


	//   ....[2]....
        /*0054*/ 	.word	0x05000002


	//----- nvinfo : EIATTR_COOP_GROUP_INSTR_OFFSETS
	.align		4
.L_3953:
        /*0058*/ 	.byte	0x04, 0x28
        /*005a*/ 	.short	(.L_3955 - .L_3954)


	//   ....[0]....
.L_3954:
        /*005c*/ 	.word	0x00000160


	//   ....[1]....
        /*0060*/ 	.word	0x000001c0


	//   ....[2]....
        /*0064*/ 	.word	0x00000270


	//----- nvinfo : EIATTR_VRC_CTA_INIT_COUNT
	.align		4
.L_3955:
        /*0068*/ 	.byte	0x02, 0x4a
	.zero		1
	.zero		1


	//----- nvinfo : EIATTR_EXIT_INSTR_OFFSETS
	.align		4
        /*006c*/ 	.byte	0x04, 0x1c
        /*006e*/ 	.short	(.L_3957 - .L_3956)


	//   ....[0]....
.L_3956:
        /*0070*/ 	.word	0x00000200


	//   ....[1]....
        /*0074*/ 	.word	0x00000290


	//   ....[2]....
        /*0078*/ 	.word	0x000002d0


	//----- nvinfo : EIATTR_CRS_STACK_SIZE
	.align		4
.L_3957:
        /*007c*/ 	.byte	0x04, 0x1e
        /*007e*/ 	.short	(.L_3959 - .L_3958)
.L_3958:
        /*0080*/ 	.word	0x00000000


	//----- nvinfo : EIATTR_CBANK_PARAM_SIZE
	.align		4
.L_3959:
        /*0084*/ 	.byte	0x03, 0x19
        /*0086*/ 	.short	0x0014


	//----- nvinfo : EIATTR_PARAM_CBANK
	.align		4
        /*0088*/ 	.byte	0x04, 0x0a
        /*008a*/ 	.short	(.L_3961 - .L_3960)
	.align		4
.L_3960:
        /*008c*/ 	.word	index@(.nv.constant0._Z7reduce7IiLj256ELb0EEvPKT_PS0_j)
        /*0090*/ 	.short	0x0380
        /*0092*/ 	.short	0x0014


	//----- nvinfo : EIATTR_SW_WAR
	.align		4
.L_3961:
        /*0094*/ 	.byte	0x04, 0x36
        /*0096*/ 	.short	(.L_3963 - .L_3962)
.L_3962:
        /*0098*/ 	.word	0x00000008
.L_3963:


//--------------------- .nv.info._Z7reduce7IiLj512ELb0EEvPKT_PS0_j --------------------------
	.section	.nv.info._Z7reduce7IiLj512ELb0EEvPKT_PS0_j,"",@"SHT_CUDA_INFO"
	.sectionflags	@""
	.align	4


	//----- nvinfo : EIATTR_CUDA_API_VERSION
	.align		4
        /*0000*/ 	.byte	0x04, 0x37
        /*0002*/ 	.short	(.L_3965 - .L_3964)
.L_3964:
        /*0004*/ 	.word	0x00000082


	//----- nvinfo : EIATTR_KPARAM_INFO
	.align		4
.L_3965:
        /*0008*/ 	.byte	0x04, 0x17
        /*000a*/ 	.short	(.L_3967 - .L_3966)
.L_3966:
        /*000c*/ 	.word	0x00000000
        /*0010*/ 	.short	0x0002
        /*0012*/ 	.short	0x0010
        /*0014*/ 	.byte	0x00, 0xf0, 0x11, 0x00


	//----- nvinfo : EIATTR_KPARAM_INFO
	.align		4
.L_3967:
        /*0018*/ 	.byte	0x04, 0x17
        /*001a*/ 	.short	(.L_3969 - .L_3968)
.L_3968:
        /*001c*/ 	.word	0x00000000
        /*0020*/ 	.short	0x0001
        /*0022*/ 	.short	0x0008
        /*0024*/ 	.byte	0x00, 0xf5, 0x21, 0x00


	//----- nvinfo : EIATTR_KPARAM_INFO
	.align		4
.L_3969:
        /*0028*/ 	.byte	0x04, 0x17
        /*002a*/ 	.short	(.L_3971 - .L_3970)
.L_3970:
        /*002c*/ 	.word	0x00000000
        /*0030*/ 	.short	0x0000
        /*0032*/ 	.short	0x0000
        /*0034*/ 	.byte	0x00, 0xf5, 0x21, 0x00


	//----- nvinfo : EIATTR_SPARSE_MMA_MASK
	.align		4
.L_3971:
        /*0038*/ 	.byte	0x03, 0x50
        /*003a*/ 	.short	0x0000


	//----- nvinfo : EIATTR_MAXREG_COUNT
	.align		4
        /*003c*/ 	.byte	0x03, 0x1b
        /*003e*/ 	.short	0x00ff


	//----- nvinfo : EIATTR_NUM_BARRIERS
	.align		4
        /*0040*/ 	.byte	0x02, 0x4c
        /*0042*/ 	.byte	0x01
	.zero		1


	//----- nvinfo : EIATTR_MERCURY_ISA_VERSION
	.align		4
        /*0044*/ 	.byte	0x03, 0x5f
        /*0046*/ 	.short	0x0101


	//----- nvinfo : EIATTR_COOP_GROUP_MASK_REGIDS
	.align		4
        /*0048*/ 	.byte	0x04, 0x29
        /*004a*/ 	.short	(.L_3973 - .L_3972)


	//   ....[0]....
.L_3972:
        /*004c*/ 	.word	0xffffffff


	//   ....[1]....
        /*0050*/ 	.word	0xffffffff


	//   ....[2]....
        /*0054*/ 	.word	0x05000002


	//----- nvinfo : EIATTR_COOP_GROUP_INSTR_OFFSETS
	.align		4
.L_3973:
        /*0058*/ 	.byte	0x04, 0x28
        /*005a*/ 	.short	(.L_3975 - .L_3974)


	//   ....[0]....
.L_3974:
        /*005c*/ 	.word	0x00000160


	//   ....[1]....
        /*0060*/ 	.word	0x000001c0


	//   ....[2]....
        /*0064*/ 	.word	0x00000270


	//----- nvinfo : EIATTR_VRC_CTA_INIT_COUNT
	.align		4
.L_3975:
        /*0068*/ 	.byte	0x02, 0x4a
	.zero		1
	.zero		1


	//----- nvinfo : EIATTR_EXIT_INSTR_OFFSETS
	.align		4
        /*006c*/ 	.byte	0x04, 0x1c
        /*006e*/ 	.short	(.L_3977 - .L_3976)


	//   ....[0]....
.L_3976:
        /*0070*/ 	.word	0x00000200


	//   ....[1]....
        /*0074*/ 	.word	0x00000290


	//   ....[2]....
        /*0078*/ 	.word	0x000002d0


	//----- nvinfo : EIATTR_CRS_STACK_SIZE
	.align		4
.L_3977:
        /*007c*/ 	.byte	0x04, 0x1e
        /*007e*/ 	.short	(.L_3979 - .L_3978)
.L_3978:
        /*0080*/ 	.word	0x00000000


	//----- nvinfo : EIATTR_CBANK_PARAM_SIZE
	.align		4
.L_3979:
        /*0084*/ 	.byte	0x03, 0x19
        /*0086*/ 	.short	0x0014


	//----- nvinfo : EIATTR_PARAM_CBANK
	.align		4
        /*0088*/ 	.byte	0x04, 0x0a
        /*008a*/ 	.short	(.L_3981 - .L_3980)
	.align		4
.L_3980:
        /*008c*/ 	.word	index@(.nv.constant0._Z7reduce7IiLj512ELb0EEvPKT_PS0_j)
        /*0090*/ 	.short	0x0380
        /*0092*/ 	.short	0x0014


	//----- nvinfo : EIATTR_SW_WAR
	.align		4
.L_3981:
        /*0094*/ 	.byte	0x04, 0x36
        /*0096*/ 	.short	(.L_3983 - .L_3982)
.L_3982:
        /*0098*/ 	.word	0x00000008
.L_3983:


//--------------------- .nv.info._Z7reduce7IiLj1ELb1EEvPKT_PS0_j --------------------------
	.section	.nv.info._Z7reduce7IiLj1ELb1EEvPKT_PS0_j,"",@"SHT_CUDA_INFO"
	.sectionflags	@""
	.align	4


	//----- nvinfo : EIATTR_CUDA_API_VERSION
	.align		4
        /*0000*/ 	.byte	0x04, 0x37
        /*0002*/ 	.short	(.L_3985 - .L_3984)
.L_3984:
        /*0004*/ 	.word	0x00000082


	//----- nvinfo : EIATTR_KPARAM_INFO
	.align		4
.L_3985:
        /*0008*/ 	.byte	0x04, 0x17
        /*000a*/ 	.short	(.L_3987 - .L_3986)
.L_3986:
        /*000c*/ 	.word	0x00000000
        /*0010*/ 	.short	0x0002
        /*0012*/ 	.short	0x0010
        /*0014*/ 	.byte	0x00, 0xf0, 0x11, 0x00


	//----- nvinfo : EIATTR_KPARAM_INFO
	.align		4
.L_3987:
        /*0018*/ 	.byte	0x04, 0x17
        /*001a*/ 	.short	(.L_3989 - .L_3988)
.L_3988:
        /*001c*/ 	.word	0x00000000
        /*0020*/ 	.short	0x0001
        /*0022*/ 	.short	0x0008
        /*0024*/ 	.byte	0x00, 0xf5, 0x21, 0x00


	//----- nvinfo : EIATTR_KPARAM_INFO
	.align		4
.L_3989:
        /*0028*/ 	.byte	0x04, 0x17
        /*002a*/ 	.short	(.L_3991 - .L_3990)
.L_3990:
        /*002c*/ 	.word	0x00000000
        /*0030*/ 	.short	0x0000
        /*0032*/ 	.short	0x0000
        /*0034*/ 	.byte	0x00, 0xf5, 0x21, 0x00


	//----- nvinfo : EIATTR_SPARSE_MMA_MASK
	.align		4
.L_3991:
        /*0038*/ 	.byte	0x03, 0x50
        /*003a*/ 	.short	0x0000


	//----- nvinfo : EIATTR_MAXREG_COUNT
	.align		4
        /*003c*/ 	.byte	0x03, 0x1b
        /*003e*/ 	.short	0x00ff


	//----- nvinfo : EIATTR_NUM_BARRIERS
	.align		4
        /*0040*/ 	.byte	0x02, 0x4c
        /*0042*/ 	.byte	0x01
	.zero		1


	//----- nvinfo : EIATTR_MERCURY_ISA_VERSION
	.align		4
        /*0044*/ 	.byte	0x03, 0x5f
        /*0046*/ 	.short	0x0101


	//----- nvinfo : EIATTR_COOP_GROUP_MASK_REGIDS
	.align		4
        /*0048*/ 	.byte	0x04, 0x29
        /*004a*/ 	.short	(.L_3993 - .L_3992)


	//   ....[0]....
.L_3992:
        /*004c*/ 	.word	0x05000011


	//   ....[1]....
        /*0050*/ 	.word	0x05000011


	//   ....[2]....
        /*0054*/ 	.word	0x05000004


	//----- nvinfo : EIATTR_COOP_GROUP_INSTR_OFFSETS
	.align		4
.L_3993:
        /*0058*/ 	.byte	0x04, 0x28
        /*005a*/ 	.short	(.L_3995 - .L_3994)


	//   ....[0]....
.L_3994:
        /*005c*/ 	.word	0x000001c0


	//   ....[1]....
        /*0060*/ 	.word	0x00000220


	//   ....[2]....
        /*0064*/ 	.word	0x000002d0


	//----- nvinfo : EIATTR_VRC_CTA_INIT_COUNT
	.align		4
.L_3995:
        /*0068*/ 	.byte	0x02, 0x4a
	.zero		1
	.zero		1


	//----- nvinfo : EIATTR_EXIT_INSTR_OFFSETS
	.align		4
        /*006c*/ 	.byte	0x04, 0x1c
        /*006e*/ 	.short	(.L_3997 - .L_3996)


	//   ....[0]....
.L_3996:
        /*0070*/ 	.word	0x00000260


	//   ....[1]....
        /*0074*/ 	.word	0x00000300


	//----- nvinfo : EIATTR_CRS_STACK_SIZE
	.align		4
.L_3997:
        /*0078*/ 	.byte	0x04, 0x1e
        /*007a*/ 	.short	(.L_3999 - .L_3998)
.L_3998:
        /*007c*/ 	.word	0x00000000


	//----- nvinfo : EIATTR_CBANK_PARAM_SIZE
	.align		4
.L_3999:
        /*0080*/ 	.byte	0x03, 0x19
        /*0082*/ 	.short	0x0014


	//----- nvinfo : EIATTR_PARAM_CBANK
	.align		4
        /*0084*/ 	.byte	0x04, 0x0a
        /*0086*/ 	.short	(.L_4001 - .L_4000)
	.align		4
.L_4000:
        /*0088*/ 	.word	index@(.nv.constant0._Z7reduce7IiLj1ELb1EEvPKT_PS0_j)
        /*008c*/ 	.short	0x0380
        /*008e*/ 	.short	0x0014


	//----- nvinfo : EIATTR_SW_WAR
	.align		4
.L_4001:
        /*0090*/ 	.byte	0x04, 0x36
        /*0092*/ 	.short	(.L_4003 - .L_4002)
.L_4002:
        /*0094*/ 	.word	0x00000008
.L_4003:


//--------------------- .nv.info._Z7reduce7IiLj2ELb1EEvPKT_PS0_j --------------------------
	.section	.nv.info._Z7reduce7IiLj2ELb1EEvPKT_PS0_j,"",@"SHT_CUDA_INFO"
	.sectionflags	@""
	.align	4


	//----- nvinfo : EIATTR_CUDA_API_VERSION
	.align		4
        /*0000*/ 	.byte	0x04, 0x37
        /*0002*/ 	.short	(.L_4005 - .L_4004)
.L_4004:
        /*0004*/ 	.word	0x00000082


	//----- nvinfo : EIATTR_KPARAM_INFO
	.align		4
.L_4005:
        /*0008*/ 	.byte	0x04, 0x17
        /*000a*/ 	.short	(.L_4007 - .L_4006)
.L_4006:
        /*000c*/ 	.word	0x00000000
        /*0010*/ 	.short	0x0002
        /*0012*/ 	.short	0x0010
        /*0014*/ 	.byte	0x00, 0xf0, 0x11, 0x00


	//----- nvinfo : EIATTR_KPARAM_INFO
	.align		4
.L_4007:
        /*0018*/ 	.byte	0x04, 0x17
        /*001a*/ 	.short	(.L_4009 - .L_4008)
.L_4008:
        /*001c*/ 	.word	0x00000000
        /*0020*/ 	.short	0x0001
        /*0022*/ 	.short	0x0008
        /*0024*/ 	.byte	0x00, 0xf5, 0x21, 0x00


	//----- nvinfo : EIATTR_KPARAM_INFO
	.align		4
.L_4009:
        /*0028*/ 	.byte	0x04, 0x17
        /*002a*/ 	.short	(.L_4011 - .L_4010)
.L_4010:
        /*002c*/ 	.word	0x00000000
        /*0030*/ 	.short	0x0000
        /*0032*/ 	.short	0x0000
        /*0034*/ 	.byte	0x00, 0xf5, 0x21, 0x00


	//----- nvinfo : EIATTR_SPARSE_MMA_MASK
	.align		4
.L_4011:
        /*0038*/ 	.byte	0x03, 0x50
        /*003a*/ 	.short	0x0000


	//----- nvinfo : EIATTR_MAXREG_COUNT
	.align		4
        /*003c*/ 	.byte	0x03, 0x1b
        /*003e*/ 	.short	0x00ff


	//----- nvinfo : EIATTR_NUM_BARRIERS
	.align		4
        /*0040*/ 	.byte	0x02, 0x4c
        /*0042*/ 	.byte	0x01
	.zero		1


	//----- nvinfo : EIATTR_MERCURY_ISA_VERSION
	.align		4
        /*0044*/ 	.byte	0x03, 0x5f
        /*0046*/ 	.short	0x0101


	//----- nvinfo : EIATTR_COOP_GROUP_MASK_REGIDS
	.align		4
        /*0048*/ 	.byte	0x04, 0x29
        /*004a*/ 	.short	(.L_4013 - .L_4012)


	//   ....[0]....
.L_4012:
        /*004c*/ 	.word	0x0500000f


	//   ....[1]....
        /*0050*/ 	.word	0x0500000f


	//   ....[2]....
        /*0054*/ 	.word	0x05000004


	//----- nvinfo : EIATTR_COOP_GROUP_INSTR_OFFSETS
	.align		4
.L_4013:
        /*0058*/ 	.byte	0x04, 0x28
        /*005a*/ 	.short	(.L_4015 - .L_4014)


	//   ....[0]....
.L_4014:
        /*005c*/ 	.word	0x000001d0


	//   ....[1]....
        /*0060*/ 	.word	0x00000230


	//   ....[2]....
        /*0064*/ 	.word	0x000002e0


	//----- nvinfo : EIATTR_VRC_CTA_INIT_COUNT
	.align		4
.L_4015:
        /*0068*/ 	.byte	0x02, 0x4a
	.zero		1
	.zero		1


	//----- nvinfo : EIATTR_EXIT_INSTR_OFFSETS
	.align		4
        /*006c*/ 	.byte	0x04, 0x1c
        /*006e*/ 	.short	(.L_4017 - .L_4016)


	//   ....[0]....
.L_4016:
        /*0070*/ 	.word	0x00000270


	//   ....[1]....
        /*0074*/ 	.word	0x00000310


	//----- nvinfo : EIATTR_CRS_STACK_SIZE
	.align		4
.L_4017:
        /*0078*/ 	.byte	0x04, 0x1e
        /*007a*/ 	.short	(.L_4019 - .L_4018)
.L_4018:
        /*007c*/ 	.word	0x00000000


	//----- nvinfo : EIATTR_CBANK_PARAM_SIZE
	.align		4
.L_4019:
        /*0080*/ 	.byte	0x03, 0x19
        /*0082*/ 	.short	0x0014


	//----- nvinfo : EIATTR_PARAM_CBANK
	.align		4
        /*0084*/ 	.byte	0x04, 0x0a
        /*0086*/ 	.short	(.L_4021 - .L_4020)
	.align		4
.L_4020:
        /*0088*/ 	.word	index@(.nv.constant0._Z7reduce7IiLj2ELb1EEvPKT_PS0_j)
        /*008c*/ 	.short	0x0380
        /*008e*/ 	.short	0x0014


	//----- nvinfo : EIATTR_SW_WAR
	.align		4
.L_4021:
        /*0090*/ 	.byte	0x04, 0x36
        /*0092*/ 	.short	(.L_4023 - .L_4022)
.L_4022:
        /*0094*/ 	.word	0x00000008
.L_4023:


//--------------------- .nv.info._Z7reduce7IiLj4ELb1EEvPKT_PS0_j --------------------------
	.section	.nv.info._Z7reduce7IiLj4ELb1EEvPKT_PS0_j,"",@"SHT_CUDA_INFO"
	.sectionflags	@""
	.align	4


	//----- nvinfo : EIATTR_CUDA_API_VERSION
	.align		4
        /*0000*/ 	.byte	0x04, 0x37
        /*0002*/ 	.short	(.L_4025 - .L_4024)
.L_4024:
        /*0004*/ 	.word	0x00000082


	//----- nvinfo : EIATTR_KPARAM_INFO
	.align		4
.L_4025:
        /*0008*/ 	.byte	0x04, 0x17
        /*000a*/ 	.short	(.L_4027 - .L_4026)
.L_4026:
        /*000c*/ 	.word	0x00000000
        /*0010*/ 	.short	0x0002
        /*0012*/ 	.short	0x0010
        /*0014*/ 	.byte	0x00, 0xf0, 0x11, 0x00


	//----- nvinfo : EIATTR_KPARAM_INFO
	.align		4
.L_4027:
        /*0018*/ 	.byte	0x04, 0x17
        /*001a*/ 	.short	(.L_4029 - .L_4028)
.L_4028:
        /*001c*/ 	.word	0x00000000
        /*0020*/ 	.short	0x0001
        /*0022*/ 	.short	0x0008
        /*0024*/ 	.byte	0x00, 0xf5, 0x21, 0x00


	//----- nvinfo : EIATTR_KPARAM_INFO
	.align		4
.L_4029:
        /*0028*/ 	.byte	0x04, 0x17
        /*002a*/ 	.short	(.L_4031 - .L_4030)
.L_4030:
        /*002c*/ 	.word	0x00000000
        /*0030*/ 	.short	0x0000
        /*0032*/ 	.short	0x0000
        /*0034*/ 	.byte	0x00, 0xf5, 0x21, 0x00


	//----- nvinfo : EIATTR_SPARSE_MMA_MASK
	.align		4
.L_4031:
        /*0038*/ 	.byte	0x03, 0x50
        /*003a*/ 	.short	0x0000


	//----- nvinfo : EIATTR_MAXREG_COUNT
	.align		4
        /*003c*/ 	.byte	0x03, 0x1b
        /*003e*/ 	.short	0x00ff


	//----- nvinfo : EIATTR_NUM_BARRIERS
	.align		4
        /*0040*/ 	.byte	0x02, 0x4c
        /*0042*/ 	.byte	0x01
	.zero		1


	//----- nvinfo : EIATTR_MERCURY_ISA_VERSION
	.align		4
        /*0044*/ 	.byte	0x03, 0x5f
        /*0046*/ 	.short	0x0101


	//----- nvinfo : EIATTR_COOP_GROUP_MASK_REGIDS
	.align		4
        /*0048*/ 	.byte	0x04, 0x29
        /*004a*/ 	.short	(.L_4033 - .L_4032)


	//   ....[0]....
.L_4032:
        /*004c*/ 	.word	0x0500000f


	//   ....[1]....
        /*0050*/ 	.word	0x0500000f


	//   ....[2]....
        /*0054*/ 	.word	0x05000004


	//----- nvinfo : EIATTR_COOP_GROUP_INSTR_OFFSETS
	.align		4
.L_4033:
        /*0058*/ 	.byte	0x04, 0x28
        /*005a*/ 	.short	(.L_4035 - .L_4034)


	//   ....[0]....
.L_4034:
        /*005c*/ 	.word	0x000001d0


	//   ....[1]....
        /*0060*/ 	.word	0x00000230


	//   ....[2]....
        /*0064*/ 	.word	0x000002e0


	//----- nvinfo : EIATTR_VRC_CTA_INIT_COUNT
	.align		4
.L_4035:
        /*0068*/ 	.byte	0x02, 0x4a
	.zero		1
	.zero		1


	//----- nvinfo : EIATTR_EXIT_INSTR_OFFSETS
	.align		4
        /*006c*/ 	.byte	0x04, 0x1c
        /*006e*/ 	.short	(.L_4037 - .L_4036)


	//   ....[0]....
.L_4036:
        /*0070*/ 	.word	0x00000270


	//   ....[1]....
        /*0074*/ 	.word	0x00000310


	//----- nvinfo : EIATTR_CRS_STACK_SIZE
	.align		4
.L_4037:
        /*0078*/ 	.byte	0x04, 0x1e
        /*007a*/ 	.short	(.L_4039 - .L_4038)
.L_4038:
        /*007c*/ 	.word	0x00000000


	//----- nvinfo : EIATTR_CBANK_PARAM_SIZE
	.align		4
.L_4039:
        /*0080*/ 	.byte	0x03, 0x19
        /*0082*/ 	.short	0x0014


	//----- nvinfo : EIATTR_PARAM_CBANK
	.align		4
        /*0084*/ 	.byte	0x04, 0x0a
        /*0086*/ 	.short	(.L_4041 - .L_4040)
	.align		4
.L_4040:
        /*0088*/ 	.word	index@(.nv.constant0._Z7reduce7IiLj4ELb1EEvPKT_PS0_j)
        /*008c*/ 	.short	0x0380
        /*008e*/ 	.short	0x0014


	//----- nvinfo : EIATTR_SW_WAR
	.align		4
.L_4041:
        /*0090*/ 	.byte	0x04, 0x36
        /*0092*/ 	.short	(.L_4043 - .L_4042)
.L_4042:
        /*0094*/ 	.word	0x00000008
.L_4043:


//--------------------- .nv.info._Z7reduce7IiLj8ELb1EEvPKT_PS0_j --------------------------
	.section	.nv.info._Z7reduce7IiLj8ELb1EEvPKT_PS0_j,"",@"SHT_CUDA_INFO"
	.sectionflags	@""
	.align	4


	//----- nvinfo : EIATTR_CUDA_API_VERSION
	.align		4
        /*0000*/ 	.byte	0x04, 0x37
        /*0002*/ 	.short	(.L_4045 - .L_4044)
.L_4044:
        /*0004*/ 	.word	0x00000082


	//----- nvinfo : EIATTR_KPARAM_INFO
	.align		4
.L_4045:
        /*0008*/ 	.byte	0x04, 0x17
        /*000a*/ 	.short	(.L_4047 - .L_4046)
.L_4046:
        /*000c*/ 	.word	0x00000000
        /*0010*/ 	.short	0x0002
        /*0012*/ 	.short	0x0010
        /*0014*/ 	.byte	0x00, 0xf0, 0x11, 0x00


	//----- nvinfo : EIATTR_KPARAM_INFO
	.align		4
.L_4047:
        /*0018*/ 	.byte	0x04, 0x17
        /*001a*/ 	.short	(.L_4049 - .L_4048)
.L_4048:
        /*001c*/ 	.word	0x00000000
        /*0020*/ 	.short	0x0001
        /*0022*/ 	.short	0x0008
        /*0024*/ 	.byte	0x00, 0xf5, 0x21, 0x00


	//----- nvinfo : EIATTR_KPARAM_INFO
	.align		4
.L_4049:
        /*0028*/ 	.byte	0x04, 0x17
        /*002a*/ 	.short	(.L_4051 - .L_4050)
.L_4050:
        /*002c*/ 	.word	0x00000000
        /*0030*/ 	.short	0x0000
        /*0032*/ 	.short	0x0000
        /*0034*/ 	.byte	0x00, 0xf5, 0x21, 0x00


	//----- nvinfo : EIATTR_SPARSE_MMA_MASK
	.align		4
.L_4051:
        /*0038*/ 	.byte	0x03, 0x50
        /*003a*/ 	.short	0x0000


	//----- nvinfo : EIATTR_MAXREG_COUNT
	.align		4
        /*003c*/ 	.byte	0x03, 0x1b
        /*003e*/ 	.short	0x00ff


	//----- nvinfo : EIATTR_NUM_BARRIERS
	.align		4
        /*0040*/ 	.byte	0x02, 0x4c
        /*0042*/ 	.byte	0x01
	.zero		1


	//----- nvinfo : EIATTR_MERCURY_ISA_VERSION
	.align		4
        /*0044*/ 	.byte	0x03, 0x5f
        /*0046*/ 	.short	0x0101


	//----- nvinfo : EIATTR_COOP_GROUP_MASK_REGIDS
	.align		4
        /*0048*/ 	.byte	0x04, 0x29
        /*004a*/ 	.short	(.L_4053 - .L_4052)


	//   ....[0]....
.L_4052:
        /*004c*/ 	.word	0x0500000f


	//   ....[1]....
        /*0050*/ 	.word	0x0500000f


	//   ....[2]....
        /*0054*/ 	.word	0x05000004


	//----- nvinfo : EIATTR_COOP_GROUP_INSTR_OFFSETS
	.align		4
.L_4053:
        /*0058*/ 	.byte	0x04, 0x28
        /*005a*/ 	.short	(.L_4055 - .L_4054)


	//   ....[0]....
.L_4054:
        /*005c*/ 	.word	0x000001d0


	//   ....[1]....
        /*0060*/ 	.word	0x00000230


	//   ....[2]....
        /*0064*/ 	.word	0x000002e0


	//----- nvinfo : EIATTR_VRC_CTA_INIT_COUNT
	.align		4
.L_4055:
        /*0068*/ 	.byte	0x02, 0x4a
	.zero		1
	.zero		1


	//----- nvinfo : EIATTR_EXIT_INSTR_OFFSETS
	.align		4
        /*006c*/ 	.byte	0x04, 0x1c
        /*006e*/ 	.short	(.L_4057 - .L_4056)


	//   ....[0]....
.L_4056:
        /*0070*/ 	.word	0x00000270


	//   ....[1]....
        /*0074*/ 	.word	0x00000310


	//----- nvinfo : EIATTR_CRS_STACK_SIZE
	.align		4
.L_4057:
        /*0078*/ 	.byte	0x04, 0x1e
        /*007a*/ 	.short	(.L_4059 - .L_4058)
.L_4058:
        /*007c*/ 	.word	0x00000000


	//----- nvinfo : EIATTR_CBANK_PARAM_SIZE
	.align		4
.L_4059:
        /*0080*/ 	.byte	0x03, 0x19
        /*0082*/ 	.short	0x0014


	//----- nvinfo : EIATTR_PARAM_CBANK
	.align		4
        /*0084*/ 	.byte	0x04, 0x0a
        /*0086*/ 	.short	(.L_4061 - .L_4060)
	.align		4
.L_4060:
        /*0088*/ 	.word	index@(.nv.constant0._Z7reduce7IiLj8ELb1EEvPKT_PS0_j)
        /*008c*/ 	.short	0x0380
        /*008e*/ 	.short	0x0014


	//----- nvinfo : EIATTR_SW_WAR
	.align		4
.L_4061:
        /*0090*/ 	.byte	0x04, 0x36
        /*0092*/ 	.short	(.L_4063 - .L_4062)
.L_4062:
        /*0094*/ 	.word	0x00000008
.L_4063:


//--------------------- .nv.info._Z7reduce7IiLj16ELb1EEvPKT_PS0_j --------------------------
	.section	.nv.info._Z7reduce7IiLj16ELb1EEvPKT_PS0_j,"",@"SHT_CUDA_INFO"
	.sectionflags	@""
	.align	4


	//----- nvinfo : EIATTR_CUDA_API_VERSION
	.align		4
        /*0000*/ 	.byte	0x04, 0x37
        /*0002*/ 	.short	(.L_4065 - .L_4064)
.L_4064:
        /*0004*/ 	.word	0x00000082


	//----- nvinfo : EIATTR_KPARAM_INFO
	.align		4
.L_4065:
        /*0008*/ 	.byte	0x04, 0x17
        /*000a*/ 	.short	(.L_4067 - .L_4066)
.L_4066:
        /*000c*/ 	.word	0x00000000
        /*0010*/ 	.short	0x0002
        /*0012*/ 	.short	0x0010
        /*0014*/ 	.byte	0x00, 0xf0, 0x11, 0x00


	//----- nvinfo : EIATTR_KPARAM_INFO
	.align		4
.L_4067:
        /*0018*/ 	.byte	0x04, 0x17
        /*001a*/ 	.short	(.L_4069 - .L_4068)
.L_4068:
        /*001c*/ 	.word	0x00000000
        /*0020*/ 	.short	0x0001
        /*0022*/ 	.short	0x0008
        /*0024*/ 	.byte	0x00, 0xf5, 0x21, 0x00


	//----- nvinfo : EIATTR_KPARAM_INFO
	.align		4
.L_4069:
        /*0028*/ 	.byte	0x04, 0x17
        /*002a*/ 	.short	(.L_4071 - .L_4070)
.L_4070:
        /*002c*/ 	.word	0x00000000
        /*0030*/ 	.short	0x0000
        /*0032*/ 	.short	0x0000
        /*0034*/ 	.byte	0x00, 0xf5, 0x21, 0x00


	//----- nvinfo : EIATTR_SPARSE_MMA_MASK
	.align		4
.L_4071:
        /*0038*/ 	.byte	0x03, 0x50
        /*003a*/ 	.short	0x0000


	//----- nvinfo : EIATTR_MAXREG_COUNT
	.align		4
        /*003c*/ 	.byte	0x03, 0x1b
        /*003e*/ 	.short	0x00ff


	//----- nvinfo : EIATTR_NUM_BARRIERS
	.align		4
        /*0040*/ 	.byte	0x02, 0x4c
        /*0042*/ 	.byte	0x01
	.zero		1


	//----- nvinfo : EIATTR_MERCURY_ISA_VERSION
	.align		4
        /*0044*/ 	.byte	0x03, 0x5f
        /*0046*/ 	.short	0x0101


	//----- nvinfo : EIATTR_COOP_GROUP_MASK_REGIDS
	.align		4
        /*0048*/ 	.byte	0x04, 0x29
        /*004a*/ 	.short	(.L_4073 - .L_4072)


	//   ....[0]....
.L_4072:
        /*004c*/ 	.word	0x0500000f


	//   ....[1]....
        /*0050*/ 	.word	0x0500000f


	//   ....[2]....
        /*0054*/ 	.word	0x05000004


	//----- nvinfo : EIATTR_COOP_GROUP_INSTR_OFFSETS
	.align		4
.L_4073:
        /*0058*/ 	.byte	0x04, 0x28
        /*005a*/ 	.short	(.L_4075 - .L_4074)


	//   ....[0]....
.L_4074:
        /*005c*/ 	.word	0x000001d0


	//   ....[1]....
        /*0060*/ 	.word	0x00000230


	//   ....[2]....
        /*0064*/ 	.word	0x000002e0


	//----- nvinfo : EIATTR_VRC_CTA_INIT_COUNT
	.align		4
.L_4075:
        /*0068*/ 	.byte	0x02, 0x4a
	.zero		1
	.zero		1


	//----- nvinfo : EIATTR_EXIT_INSTR_OFFSETS
	.align		4
        /*006c*/ 	.byte	0x04, 0x1c
        /*006e*/ 	.short	(.L_4077 - .L_4076)


	//   ....[0]....
.L_4076:
        /*0070*/ 	.word	0x00000270


	//   ....[1]....
        /*0074*/ 	.word	0x00000310


	//----- nvinfo : EIATTR_CRS_STACK_SIZE
	.align		4
.L_4077:
        /*0078*/ 	.byte	0x04, 0x1e
        /*007a*/ 	.short	(.L_4079 - .L_4078)
.L_4078:
        /*007c*/ 	.word	0x00000000


	//----- nvinfo : EIATTR_CBANK_PARAM_SIZE
	.align		4
.L_4079:
        /*0080*/ 	.byte	0x03, 0x19
        /*0082*/ 	.short	0x0014


	//----- nvinfo : EIATTR_PARAM_CBANK
	.align		4
        /*0084*/ 	.byte	0x04, 0x0a
        /*0086*/ 	.short	(.L_4081 - .L_4080)
	.align		4
.L_4080:
        /*0088*/ 	.word	index@(.nv.constant0._Z7reduce7IiLj16ELb1EEvPKT_PS0_j)
        /*008c*/ 	.short	0x0380
        /*008e*/ 	.short	0x0014


	//----- nvinfo : EIATTR_SW_WAR
	.align		4
.L_4081:
        /*0090*/ 	.byte	0x04, 0x36
        /*0092*/ 	.short	(.L_4083 - .L_4082)
.L_4082:
        /*0094*/ 	.word	0x00000008
.L_4083:


//--------------------- .nv.info._Z7reduce7IiLj32ELb1EEvPKT_PS0_j --------------------------
	.section	.nv.info._Z7reduce7IiLj32ELb1EEvPKT_PS0_j,"",@"SHT_CUDA_INFO"
	.sectionflags	@""
	.align	4


	//----- nvinfo : EIATTR_CUDA_API_VERSION
	.align		4
        /*0000*/ 	.byte	0x04, 0x37
        /*0002*/ 	.short	(.L_4085 - .L_4084)
.L_4084:
        /*0004*/ 	.word	0x00000082


	//----- nvinfo : EIATTR_KPARAM_INFO
	.align		4
.L_4085:
        /*0008*/ 	.byte	0x04, 0x17
        /*000a*/ 	.short	(.L_4087 - .L_4086)
.L_4086:
        /*000c*/ 	.word	0x00000000
        /*0010*/ 	.short	0x0002
        /*0012*/ 	.short	0x0010
        /*0014*/ 	.byte	0x00, 0xf0, 0x11, 0x00


	//----- nvinfo : EIATTR_KPARAM_INFO
	.align		4
.L_4087:
        /*0018*/ 	.byte	0x04, 0x17
        /*001a*/ 	.short	(.L_4089 - .L_4088)
.L_4088:
        /*001c*/ 	.word	0x00000000
        /*0020*/ 	.short	0x0001
        /*0022*/ 	.short	0x0008
        /*0024*/ 	.byte	0x00, 0xf5, 0x21, 0x00


	//----- nvinfo : EIATTR_KPARAM_INFO
	.align		4
.L_4089:
        /*0028*/ 	.byte	0x04, 0x17
        /*002a*/ 	.short	(.L_4091 - .L_4090)
.L_4090:
        /*002c*/ 	.word	0x00000000
        /*0030*/ 	.short	0x0000
        /*0032*/ 	.short	0x0000
        /*0034*/ 	.byte	0x00, 0xf5, 0x21, 0x00


	//----- nvinfo : EIATTR_SPARSE_MMA_MASK
	.align		4
.L_4091:
        /*0038*/ 	.byte	0x03, 0x50
        /*003a*/ 	.short	0x0000


	//----- nvinfo : EIATTR_MAXREG_COUNT
	.align		4
        /*003c*/ 	.byte	0x03, 0x1b
        /*003e*/ 	.short	0x00ff


	//----- nvinfo : EIATTR_NUM_BARRIERS
	.align		4
        /*0040*/ 	.byte	0x02, 0x4c
        /*0042*/ 	.byte	0x01
	.zero		1


	//----- nvinfo : EIATTR_MERCURY_ISA_VERSION
	.align		4
        /*0044*/ 	.byte	0x03, 0x5f
        /*0046*/ 	.short	0x0101


	//----- nvinfo : EIATTR_COOP_GROUP_MASK_REGIDS
	.align		4
        /*0048*/ 	.byte	0x04, 0x29
        /*004a*/ 	.short	(.L_4093 - .L_4092)


	//   ....[0]....
.L_4092:
        /*004c*/ 	.word	0xffffffff


	//   ....[1]....
        /*0050*/ 	.word	0xffffffff


	//   ....[2]....
        /*0054*/ 	.word	0x05000004


	//----- nvinfo : EIATTR_COOP_GROUP_INSTR_OFFSETS
	.align		4
.L_4093:
        /*0058*/ 	.byte	0x04, 0x28
        /*005a*/ 	.short	(.L_4095 - .L_4094)


	//   ....[0]....
.L_4094:
        /*005c*/ 	.word	0x000001c0


	//   ....[1]....
        /*0060*/ 	.word	0x00000220


	//   ....[2]....
        /*0064*/ 	.word	0x000002d0


	//----- nvinfo : EIATTR_VRC_CTA_INIT_COUNT
	.align		4
.L_4095:
        /*0068*/ 	.byte	0x02, 0x4a
	.zero		1
	.zero		1


	//----- nvinfo : EIATTR_EXIT_INSTR_OFFSETS
	.align		4
        /*006c*/ 	.byte	0x04, 0x1c
        /*006e*/ 	.short	(.L_4097 - .L_4096)


	//   ....[0]....
.L_4096:
        /*0070*/ 	.word	0x00000260


	//   ....[1]....
        /*0074*/ 	.word	0x00000300


	//----- nvinfo : EIATTR_CRS_STACK_SIZE
	.align		4
.L_4097:
        /*0078*/ 	.byte	0x04, 0x1e
        /*007a*/ 	.short	(.L_4099 - .L_4098)
.L_4098:
        /*007c*/ 	.word	0x00000000


	//----- nvinfo : EIATTR_CBANK_PARAM_SIZE
	.align		4
.L_4099:
        /*0080*/ 	.byte	0x03, 0x19
        /*0082*/ 	.short	0x0014


	//----- nvinfo : EIATTR_PARAM_CBANK
	.align		4
        /*0084*/ 	.byte	0x04, 0x0a
        /*0086*/ 	.short	(.L_4101 - .L_4100)
	.align		4
.L_4100:
        /*0088*/ 	.word	index@(.nv.constant0._Z7reduce7IiLj32ELb1EEvPKT_PS0_j)
        /*008c*/ 	.short	0x0380
        /*008e*/ 	.short	0x0014


	//----- nvinfo : EIATTR_SW_WAR
	.align		4
.L_4101:
        /*0090*/ 	.byte	0x04, 0x36
        /*0092*/ 	.short	(.L_4103 - .L_4102)
.L_4102:
        /*0094*/ 	.word	0x00000008
.L_4103:


//--------------------- .nv.info._Z7reduce7IiLj64ELb1EEvPKT_PS0_j --------------------------
	.section	.nv.info._Z7reduce7IiLj64ELb1EEvPKT_PS0_j,"",@"SHT_CUDA_INFO"
	.sectionflags	@""
	.align	4


	//----- nvinfo : EIATTR_CUDA_API_VERSION
	.align		4
        /*0000*/ 	.byte	0x04, 0x37
        /*0002*/ 	.short	(.L_4105 - .L_4104)
.L_4104:
        /*0004*/ 	.word	0x00000082


	//----- nvinfo : EIATTR_KPARAM_INFO
	.align		4
.L_4105:
        /*0008*/ 	.byte	0x04, 0x17
        /*000a*/ 	.short	(.L_4107 - .L_4106)
.L_4106:
        /*000c*/ 	.word	0x00000000
        /*0010*/ 	.short	0x0002
        /*0012*/ 	.short	0x0010
        /*0014*/ 	.byte	0x00, 0xf0, 0x11, 0x00


	//----- nvinfo : EIATTR_KPARAM_INFO
	.align		4
.L_4107:
        /*0018*/ 	.byte	0x04, 0x17
        /*001a*/ 	.short	(.L_4109 - .L_4108)
.L_4108:
        /*001c*/ 	.word	0x00000000
        /*0020*/ 	.short	0x0001
        /*0022*/ 	.short	0x0008
        /*0024*/ 	.byte	0x00, 0xf5, 0x21, 0x00


	//----- nvinfo : EIATTR_KPARAM_INFO
	.align		4
.L_4109:
        /*0028*/ 	.byte	0x04, 0x17
        /*002a*/ 	.short	(.L_4111 - .L_4110)
.L_4110:
        /*002c*/ 	.word	0x00000000
        /*0030*/ 	.short	0x0000
        /*0032*/ 	.short	0x0000
        /*0034*/ 	.byte	0x00, 0xf5, 0x21, 0x00


	//----- nvinfo : EIATTR_SPARSE_MMA_MASK
	.align		4
.L_4111:
        /*0038*/ 	.byte	0x03, 0x50
        /*003a*/ 	.short	0x0000


	//----- nvinfo : EIATTR_MAXREG_COUNT
	.align		4
        /*003c*/ 	.byte	0x03, 0x1b
        /*003e*/ 	.short	0x00ff


	//----- nvinfo : EIATTR_NUM_BARRIERS
	.align		4
        /*0040*/ 	.byte	0x02, 0x4c
        /*0042*/ 	.byte	0x01
	.zero		1


	//----- nvinfo : EIATTR_MERCURY_ISA_VERSION
	.align		4
        /*0044*/ 	.byte	0x03, 0x5f
        /*0046*/ 	.short	0x0101


	//----- nvinfo : EIATTR_COOP_GROUP_MASK_REGIDS
	.align		4
        /*0048*/ 	.byte	0x04, 0x29
        /*004a*/ 	.short	(.L_4113 - .L_4112)


	//   ....[0]....
.L_4112:
        /*004c*/ 	.word	0xffffffff


	//   ....[1]....
        /*0050*/ 	.word	0xffffffff


	//   ....[2]....
        /*0054*/ 	.word	0x05000002


	//----- nvinfo : EIATTR_COOP_GROUP_INSTR_OFFSETS
	.align		4
.L_4113:
        /*0058*/ 	.byte	0x04, 0x28
        /*005a*/ 	.short	(.L_4115 - .L_4114)


	//   ....[0]....
.L_4114:
        /*005c*/ 	.word	0x000001c0


	//   ....[1]....
        /*0060*/ 	.word	0x00000220


	//   ....[2]....
        /*0064*/ 	.word	0x000002d0


	//----- nvinfo : EIATTR_VRC_CTA_INIT_COUNT
	.align		4
.L_4115:
        /*0068*/ 	.byte	0x02, 0x4a
	.zero		1
	.zero		1


	//----- nvinfo : EIATTR_EXIT_INSTR_OFFSETS
	.align		4
        /*006c*/ 	.byte	0x04, 0x1c
        /*006e*/ 	.short	(.L_4117 - .L_4116)


	//   ....[0]....
.L_4116:
        /*0070*/ 	.word	0x00000260


	//   ....[1]....
        /*0074*/ 	.word	0x000002f0


	//   ....[2]....
        /*0078*/ 	.word	0x00000330


	//----- nvinfo : EIATTR_CRS_STACK_SIZE
	.align		4
.L_4117:
        /*007c*/ 	.byte	0x04, 0x1e
        /*007e*/ 	.short	(.L_4119 - .L_4118)
.L_4118:
        /*0080*/ 	.word	0x00000000


	//----- nvinfo : EIATTR_CBANK_PARAM_SIZE
	.align		4
.L_4119:
        /*0084*/ 	.byte	0x03, 0x19
        /*0086*/ 	.short	0x0014


	//----- nvinfo : EIATTR_PARAM_CBANK
	.align		4
        /*0088*/ 	.byte	0x04, 0x0a
        /*008a*/ 	.short	(.L_4121 - .L_4120)
	.align		4
.L_4120:
        /*008c*/ 	.word	index@(.nv.constant0._Z7reduce7IiLj64ELb1EEvPKT_PS0_j)
        /*0090*/ 	.short	0x0380
        /*0092*/ 	.short	0x0014


	//----- nvinfo : EIATTR_SW_WAR
	.align		4
.L_4121:
        /*0094*/ 	.byte	0x04, 0x36
        /*0096*/ 	.short	(.L_4123 - .L_4122)
.L_4122:
        /*0098*/ 	.word	0x00000008
.L_4123:


//--------------------- .nv.info._Z7reduce7IiLj128ELb1EEvPKT_PS0_j --------------------------
	.section	.nv.info._Z7reduce7IiLj128ELb1EEvPKT_PS0_j,"",@"SHT_CUDA_INFO"
	.sectionflags	@""
	.align	4


	//----- nvinfo : EIATTR_CUDA_API_VERSION
	.align		4
        /*0000*/ 	.byte	0x04, 0x37
        /*0002*/ 	.short	(.L_4125 - .L_4124)
.L_4124:
        /*0004*/ 	.word	0x00000082


	//----- nvinfo : EIATTR_KPARAM_INFO
	.align		4
.L_4125:
        /*0008*/ 	.byte	0x04, 0x17
        /*000a*/ 	.short	(.L_4127 - .L_4126)
.L_4126:
        /*000c*/ 	.word	0x00000000
        /*0010*/ 	.short	0x0002
        /*0012*/ 	.short	0x0010
        /*0014*/ 	.byte	0x00, 0xf0, 0x11, 0x00


	//----- nvinfo : EIATTR_KPARAM_INFO
	.align		4
.L_4127:
        /*0018*/ 	.byte	0x04, 0x17
        /*001a*/ 	.short	(.L_4129 - .L_4128)
.L_4128:
        /*001c*/ 	.word	0x00000000
        /*0020*/ 	.short	0x0001
        /*0022*/ 	.short	0x0008
        /*0024*/ 	.byte	0x00, 0xf5, 0x21, 0x00


	//----- nvinfo : EIATTR_KPARAM_INFO
	.align		4
.L_4129:
        /*0028*/ 	.byte	0x04, 0x17
        /*002a*/ 	.short	(.L_4131 - .L_4130)
.L_4130:
        /*002c*/ 	.word	0x00000000
        /*0030*/ 	.short	0x0000
        /*0032*/ 	.short	0x0000
        /*0034*/ 	.byte	0x00, 0xf5, 0x21, 0x00


	//----- nvinfo : EIATTR_SPARSE_MMA_MASK
	.align		4
.L_4131:
        /*0038*/ 	.byte	0x03, 0x50
        /*003a*/ 	.short	0x0000


	//----- nvinfo : EIATTR_MAXREG_COUNT
	.align		4
        /*003c*/ 	.byte	0x03, 0x1b
        /*003e*/ 	.short	0x00ff


	//----- nvinfo : EIATTR_NUM_BARRIERS
	.align		4
        /*0040*/ 	.byte	0x02, 0x4c
        /*0042*/ 	.byte	0x01
	.zero		1


	//----- nvinfo : EIATTR_MERCURY_ISA_VERSION
	.align		4
        /*0044*/ 	.byte	0x03, 0x5f
        /*0046*/ 	.short	0x0101


	//----- nvinfo : EIATTR_COOP_GROUP_MASK_REGIDS
	.align		4
        /*0048*/ 	.byte	0x04, 0x29
        /*004a*/ 	.short	(.L_4133 - .L_4132)


	//   ....[0]....
.L_4132:
        /*004c*/ 	.word	0xffffffff


	//   ....[1]....
        /*0050*/ 	.word	0xffffffff


	//   ....[2]....
        /*0054*/ 	.word	0x05000002


	//----- nvinfo : EIATTR_COOP_GROUP_INSTR_OFFSETS
	.align		4
.L_4133:
        /*0058*/ 	.byte	0x04, 0x28
        /*005a*/ 	.short	(.L_4135 - .L_4134)


	//   ....[0]....
.L_4134:
        /*005c*/ 	.word	0x000001c0


	//   ....[1]....
        /*0060*/ 	.word	0x00000220


	//   ....[2]....
        /*0064*/ 	.word	0x000002d0


	//----- nvinfo : EIATTR_VRC_CTA_INIT_COUNT
	.align		4
.L_4135:
        /*0068*/ 	.byte	0x02, 0x4a
	.zero		1
	.zero		1


	//----- nvinfo : EIATTR_EXIT_INSTR_OFFSETS
	.align		4
        /*006c*/ 	.byte	0x04, 0x1c
        /*006e*/ 	.short	(.L_4137 - .L_4136)


	//   ....[0]....
.L_4136:
        /*0070*/ 	.word	0x00000260


	//   ....[1]....
        /*0074*/ 	.word	0x000002f0


	//   ....[2]....
        /*0078*/ 	.word	0x00000330


	//----- nvinfo : EIATTR_CRS_STACK_SIZE
	.align		4
.L_4137:
        /*007c*/ 	.byte	0x04, 0x1e
        /*007e*/ 	.short	(.L_4139 - .L_4138)
.L_4138:
        /*0080*/ 	.word	0x00000000


	//----- nvinfo : EIATTR_CBANK_PARAM_SIZE
	.align		4
.L_4139:
        /*0084*/ 	.byte	0x03, 0x19
        /*0086*/ 	.short	0x0014


	//----- nvinfo : EIATTR_PARAM_CBANK
	.align		4
        /*0088*/ 	.byte	0x04, 0x0a
        /*008a*/ 	.short	(.L_4141 - .L_4140)
	.align		4
.L_4140:
        /*008c*/ 	.word	index@(.nv.constant0._Z7reduce7IiLj128ELb1EEvPKT_PS0_j)
        /*0090*/ 	.short	0x0380
        /*0092*/ 	.short	0x0014


	//----- nvinfo : EIATTR_SW_WAR
	.align		4
.L_4141:
        /*0094*/ 	.byte	0x04, 0x36
        /*0096*/ 	.short	(.L_4143 - .L_4142)
.L_4142:
        /*0098*/ 	.word	0x00000008
.L_4143:


//--------------------- .nv.info._Z7reduce7IiLj256ELb1EEvPKT_PS0_j --------------------------
	.section	.nv.info._Z7reduce7IiLj256ELb1EEvPKT_PS0_j,"",@"SHT_CUDA_INFO"
	.sectionflags	@""
	.align	4


	//----- nvinfo : EIATTR_CUDA_API_VERSION
	.align		4
        /*0000*/ 	.byte	0x04, 0x37
        /*0002*/ 	.short	(.L_4145 - .L_4144)
.L_4144:
        /*0004*/ 	.word	0x00000082


	//----- nvinfo : EIATTR_KPARAM_INFO
	.align		4
.L_4145:
        /*0008*/ 	.byte	0x04, 0x17
        /*000a*/ 	.short	(.L_4147 - .L_4146)
.L_4146:
        /*000c*/ 	.word	0x00000000
        /*0010*/ 	.short	0x0002
        /*0012*/ 	.short	0x0010
        /*0014*/ 	.byte	0x00, 0xf0, 0x11, 0x00


	//----- nvinfo : EIATTR_KPARAM_INFO
	.align		4
.L_4147:
        /*0018*/ 	.byte	0x04, 0x17
        /*001a*/ 	.short	(.L_4149 - .L_4148)
.L_4148:
        /*001c*/ 	.word	0x00000000
        /*0020*/ 	.short	0x0001
        /*0022*/ 	.short	0x0008
        /*0024*/ 	.byte	0x00, 0xf5, 0x21, 0x00


	//----- nvinfo : EIATTR_KPARAM_INFO
	.align		4
.L_4149:
        /*0028*/ 	.byte	0x04, 0x17
        /*002a*/ 	.short	(.L_4151 - .L_4150)
.L_4150:
        /*002c*/ 	.word	0x00000000
        /*0030*/ 	.short	0x0000
        /*0032*/ 	.short	0x0000
        /*0034*/ 	.byte	0x00, 0xf5, 0x21, 0x00


	//----- nvinfo : EIATTR_SPARSE_MMA_MASK
	.align		4
.L_4151:
        /*0038*/ 	.byte	0x03, 0x50
        /*003a*/ 	.short	0x0000


	//----- nvinfo : EIATTR_MAXREG_COUNT
	.align		4
        /*003c*/ 	.byte	0x03, 0x1b
        /*003e*/ 	.short	0x00ff


	//----- nvinfo : EIATTR_NUM_BARRIERS
	.align		4
        /*0040*/ 	.byte	0x02, 0x4c
        /*0042*/ 	.byte	0x01
	.zero		1


	//----- nvinfo : EIATTR_MERCURY_ISA_VERSION
	.align		4
        /*0044*/ 	.byte	0x03, 0x5f
        /*0046*/ 	.short	0x0101


	//----- nvinfo : EIATTR_COOP_GROUP_MASK_REGIDS
	.align		4
        /*0048*/ 	.byte	0x04, 0x29
        /*004a*/ 	.short	(.L_4153 - .L_4152)


	//   ....[0]....
.L_4152:
        /*004c*/ 	.word	0xffffffff


	//   ....[1]....
        /*0050*/ 	.word	0xffffffff


	//   ....[2]....
        /*0054*/ 	.word	0x05000002


	//----- nvinfo : EIATTR_COOP_GROUP_INSTR_OFFSETS
	.align		4
.L_4153:
        /*0058*/ 	.byte	0x04, 0x28
        /*005a*/ 	.short	(.L_4155 - .L_4154)


	//   ....[0]....
.L_4154:
        /*005c*/ 	.word	0x000001c0


	//   ....[1]....
        /*0060*/ 	.word	0x00000220


	//   ....[2]....
        /*0064*/ 	.word	0x000002d0


	//----- nvinfo : EIATTR_VRC_CTA_INIT_COUNT
	.align		4
.L_4155:
        /*0068*/ 	.byte	0x02, 0x4a
	.zero		1
	.zero		1


	//----- nvinfo : EIATTR_EXIT_INSTR_OFFSETS
	.align		4
        /*006c*/ 	.byte	0x04, 0x1c
        /*006e*/ 	.short	(.L_4157 - .L_4156)


	//   ....[0]....
.L_4156:
        /*0070*/ 	.word	0x00000260


	//   ....[1]....
        /*0074*/ 	.word	0x000002f0


	//   ....[2]....
        /*0078*/ 	.word	0x00000330


	//----- nvinfo : EIATTR_CRS_STACK_SIZE
	.align		4
.L_4157:
        /*007c*/ 	.byte	0x04, 0x1e
        /*007e*/ 	.short	(.L_4159 - .L_4158)
.L_4158:
        /*0080*/ 	.word	0x00000000


	//----- nvinfo : EIATTR_CBANK_PARAM_SIZE
	.align		4
.L_4159:
        /*0084*/ 	.byte	0x03, 0x19
        /*0086*/ 	.short	0x0014


	//----- nvinfo : EIATTR_PARAM_CBANK
	.align		4
        /*0088*/ 	.byte	0x04, 0x0a
        /*008a*/ 	.short	(.L_4161 - .L_4160)
	.align		4
.L_4160:
        /*008c*/ 	.word	index@(.nv.constant0._Z7reduce7IiLj256ELb1EEvPKT_PS0_j)
        /*0090*/ 	.short	0x0380
        /*0092*/ 	.short	0x0014


	//----- nvinfo : EIATTR_SW_WAR
	.align		4
.L_4161:
        /*0094*/ 	.byte	0x04, 0x36
        /*0096*/ 	.short	(.L_4163 - .L_4162)
.L_4162:
        /*0098*/ 	.word	0x00000008
.L_4163:


//--------------------- .nv.info._Z7reduce7IiLj512ELb1EEvPKT_PS0_j --------------------------
	.section	.nv.info._Z7reduce7IiLj512ELb1EEvPKT_PS0_j,"",@"SHT_CUDA_INFO"
	.sectionflags	@""
	.align	4


	//----- nvinfo : EIATTR_CUDA_API_VERSION
	.align		4
        /*0000*/ 	.byte	0x04, 0x37
        /*0002*/ 	.short	(.L_4165 - .L_4164)
.L_4164:
        /*0004*/ 	.word	0x00000082


	//----- nvinfo : EIATTR_KPARAM_INFO
	.align		4
.L_4165:
        /*0008*/ 	.byte	0x04, 0x17
        /*000a*/ 	.short	(.L_4167 - .L_4166)
.L_4166:
        /*000c*/ 	.word	0x00000000
        /*0010*/ 	.short	0x0002
        /*0012*/ 	.short	0x0010
        /*0014*/ 	.byte	0x00, 0xf0, 0x11, 0x00


	//----- nvinfo : EIATTR_KPARAM_INFO
	.align		4
.L_4167:
        /*0018*/ 	.byte	0x04, 0x17
        /*001a*/ 	.short	(.L_4169 - .L_4168)
.L_4168:
        /*001c*/ 	.word	0x00000000
        /*0020*/ 	.short	0x0001
        /*0022*/ 	.short	0x0008
        /*0024*/ 	.byte	0x00, 0xf5, 0x21, 0x00


	//----- nvinfo : EIATTR_KPARAM_INFO
	.align		4
.L_4169:
        /*0028*/ 	.byte	0x04, 0x17
        /*002a*/ 	.short	(.L_4171 - .L_4170)
.L_4170:
        /*002c*/ 	.word	0x00000000
        /*0030*/ 	.short	0x0000
        /*0032*/ 	.short	0x0000
        /*0034*/ 	.byte	0x00, 0xf5, 0x21, 0x00


	//----- nvinfo : EIATTR_SPARSE_MMA_MASK
	.align		4
.L_4171:
        /*0038*/ 	.byte	0x03, 0x50
        /*003a*/ 	.short	0x0000


	//----- nvinfo : EIATTR_MAXREG_COUNT
	.align		4
        /*003c*/ 	.byte	0x03, 0x1b
        /*003e*/ 	.short	0x00ff


	//----- nvinfo : EIATTR_NUM_BARRIERS
	.align		4
        /*0040*/ 	.byte	0x02, 0x4c
        /*0042*/ 	.byte	0x01
	.zero		1


	//----- nvinfo : EIATTR_MERCURY_ISA_VERSION
	.align		4
        /*0044*/ 	.byte	0x03, 0x5f
        /*0046*/ 	.short	0x0101


	//----- nvinfo : EIATTR_COOP_GROUP_MASK_REGIDS
	.align		4
        /*0048*/ 	.byte	0x04, 0x29
        /*004a*/ 	.short	(.L_4173 - .L_4172)


	//   ....[0]....
.L_4172:
        /*004c*/ 	.word	0xffffffff


	//   ....[1]....
        /*0050*/ 	.word	0xffffffff


	//   ....[2]....
        /*0054*/ 	.word	0x05000002


	//----- nvinfo : EIATTR_COOP_GROUP_INSTR_OFFSETS
	.align		4
.L_4173:
        /*0058*/ 	.byte	0x04, 0x28
        /*005a*/ 	.short	(.L_4175 - .L_4174)


	//   ....[0]....
.L_4174:
        /*005c*/ 	.word	0x000001d0


	//   ....[1]....
        /*0060*/ 	.word	0x00000230


	//   ....[2]....
        /*0064*/ 	.word	0x000002e0


	//----- nvinfo : EIATTR_VRC_CTA_INIT_COUNT
	.align		4
.L_4175:
        /*0068*/ 	.byte	0x02, 0x4a
	.zero		1
	.zero		1


	//----- nvinfo : EIATTR_EXIT_INSTR_OFFSETS
	.align		4
        /*006c*/ 	.byte	0x04, 0x1c
        /*006e*/ 	.short	(.L_4177 - .L_4176)


	//   ....[0]....
.L_4176:
        /*0070*/ 	.word	0x00000270


	//   ....[1]....
        /*0074*/ 	.word	0x00000300


	//   ....[2]....
        /*0078*/ 	.word	0x00000340


	//----- nvinfo : EIATTR_CRS_STACK_SIZE
	.align		4
.L_4177:
        /*007c*/ 	.byte	0x04, 0x1e
        /*007e*/ 	.short	(.L_4179 - .L_4178)
.L_4178:
        /*0080*/ 	.word	0x00000000


	//----- nvinfo : EIATTR_CBANK_PARAM_SIZE
	.align		4
.L_4179:
        /*0084*/ 	.byte	0x03, 0x19
        /*0086*/ 	.short	0x0014


	//----- nvinfo : EIATTR_PARAM_CBANK
	.align		4
        /*0088*/ 	.byte	0x04, 0x0a
        /*008a*/ 	.short	(.L_4181 - .L_4180)
	.align		4
.L_4180:
        /*008c*/ 	.word	index@(.nv.constant0._Z7reduce7IiLj512ELb1EEvPKT_PS0_j)
        /*0090*/ 	.short	0x0380
        /*0092*/ 	.short	0x0014


	//----- nvinfo : EIATTR_SW_WAR
	.align		4
.L_4181:
        /*0094*/ 	.byte	0x04, 0x36
        /*0096*/ 	.short	(.L_4183 - .L_4182)
.L_4182:
        /*0098*/ 	.word	0x00000008
.L_4183:


//--------------------- .nv.info._Z7reduce6IiLj1ELb0EEvPT_S1_j --------------------------
	.section	.nv.info._Z7reduce6IiLj1ELb0EEvPT_S1_j,"",@"SHT_CUDA_INFO"
	.sectionflags	@""
	.align	4


	//----- nvinfo : EIATTR_CUDA_API_VERSION
	.align		4
        /*0000*/ 	.byte	0x04, 0x37
        /*0002*/ 	.short	(.L_4185 - .L_4184)
.L_4184:
        /*0004*/ 	.word	0x00000082


	//----- nvinfo : EIATTR_KPARAM_INFO
	.align		4
.L_4185:
        /*0008*/ 	.byte	0x04, 0x17
        /*000a*/ 	.short	(.L_4187 - .L_4186)
.L_4186:
        /*000c*/ 	.word	0x00000000
        /*0010*/ 	.short	0x0002
        /*0012*/ 	.short	0x0010
        /*0014*/ 	.byte	0x00, 0xf0, 0x11, 0x00


	//----- nvinfo : EIATTR_KPARAM_INFO
	.align		4
.L_4187:
        /*0018*/ 	.byte	0x04, 0x17
        /*001a*/ 	.short	(.L_4189 - .L_4188)
.L_4188:
        /*001c*/ 	.word	0x00000000
        /*0020*/ 	.short	0x0001
        /*0022*/ 	.short	0x0008
        /*0024*/ 	.byte	0x00, 0xf5, 0x21, 0x00


	//----- nvinfo : EIATTR_KPARAM_INFO
	.align		4
.L_4189:
        /*0028*/ 	.byte	0x04, 0x17
        /*002a*/ 	.short	(.L_4191 - .L_4190)
.L_4190:
        /*002c*/ 	.word	0x00000000
        /*0030*/ 	.short	0x0000
        /*0032*/ 	.short	0x0000
        /*0034*/ 	.byte	0x00, 0xf5, 0x21, 0x00


	//----- nvinfo : EIATTR_SPARSE_MMA_MASK
	.align		4
.L_4191:
        /*0038*/ 	.byte	0x03, 0x50
        /*003a*/ 	.short	0x0000


	//----- nvinfo : EIATTR_MAXREG_COUNT
	.align		4
        /*003c*/ 	.byte	0x03, 0x1b
        /*003e*/ 	.short	0x00ff


	//----- nvinfo : EIATTR_NUM_BARRIERS
	.align		4
        /*0040*/ 	.byte	0x02, 0x4c
        /*0042*/ 	.byte	0x01
	.zero		1


	//----- nvinfo : EIATTR_MERCURY_ISA_VERSION
	.align		4
        /*0044*/ 	.byte	0x03, 0x5f
        /*0046*/ 	.short	0x0101


	//----- nvinfo : EIATTR_COOP_GROUP_MASK_REGIDS
	.align		4
        /*0048*/ 	.byte	0x04, 0x29
        /*004a*/ 	.short	(.L_4193 - .L_4192)


	//   ....[0]....
.L_4192:
        /*004c*/ 	.word	0xffffffff


	//   ....[1]....
        /*0050*/ 	.word	0xffffffff


	//   ....[2]....
        /*0054*/ 	.word	0xffffffff


	//   ....[3]....
        /*0058*/ 	.word	0xffffffff


	//   ....[4]....
        /*005c*/ 	.word	0xffffffff


	//   ....[5]....
        /*0060*/ 	.word	0xffffffff


	//   ....[6]....
        /*0064*/ 	.word	0xffffffff


	//   ....[7]....
        /*0068*/ 	.word	0xffffffff


	//   ....[8]....
        /*006c*/ 	.word	0xffffffff


	//   ....[9]....
        /*0070*/ 	.word	0x0500000a


	//   ....[10]....
        /*0074*/ 	.word	0x0500000a


	//   ....[11]....
        /*0078*/ 	.word	0x0500000a


	//   ....[12]....
        /*007c*/ 	.word	0x0500000a


	//   ....[13]....
        /*0080*/ 	.word	0x0500000a


	//----- nvinfo : EIATTR_COOP_GROUP_INSTR_OFFSETS
	.align		4
.L_4193:
        /*0084*/ 	.byte	0x04, 0x28
        /*0086*/ 	.short	(.L_4195 - .L_4194)


	//   ....[0]....
.L_4194:
        /*0088*/ 	.word	0x00000210


	//   ....[1]....
        /*008c*/ 	.word	0x00000220


	//   ....[2]....
        /*0090*/ 	.word	0x00000230


	//   ....[3]....
        /*0094*/ 	.word	0x00000240


	//   ....[4]....
        /*0098*/ 	.word	0x00000290


	//   ....[5]....
        /*009c*/ 	.word	0x000002b0


	//   ....[6]....
        /*00a0*/ 	.word	0x000002d0


	//   ....[7]....
        /*00a4*/ 	.word	0x000002f0


	//   ....[8]....
        /*00a8*/ 	.word	0x00000310


	//   ....[9]....
        /*00ac*/ 	.word	0x000003e0


	//   ....[10]....
        /*00b0*/ 	.word	0x00000450


	//   ....[11]....
        /*00b4*/ 	.word	0x000004c0


	//   ....[12]....
        /*00b8*/ 	.word	0x00000530


	//   ....[13]....
        /*00bc*/ 	.word	0x000005a0


	//----- nvinfo : EIATTR_VRC_CTA_INIT_COUNT
	.align		4
.L_4195:
        /*00c0*/ 	.byte	0x02, 0x4a
	.zero		1
	.zero		1


	//----- nvinfo : EIATTR_EXIT_INSTR_OFFSETS
	.align		4
        /*00c4*/ 	.byte	0x04, 0x1c
        /*00c6*/ 	.short	(.L_4197 - .L_4196)


	//   ....[0]....
.L_4196:
        /*00c8*/ 	.word	0x00000350


	//   ....[1]....
        /*00cc*/ 	.word	0x00000390


	//----- nvinfo : EIATTR_CRS_STACK_SIZE
	.align		4
.L_4197:
        /*00d0*/ 	.byte	0x04, 0x1e
        /*00d2*/ 	.short	(.L_4199 - .L_4198)
.L_4198:
        /*00d4*/ 	.word	0x00000000


	//----- nvinfo : EIATTR_CBANK_PARAM_SIZE
	.align		4
.L_4199:
        /*00d8*/ 	.byte	0x03, 0x19
        /*00da*/ 	.short	0x0014


	//----- nvinfo : EIATTR_PARAM_CBANK
	.align		4
        /*00dc*/ 	.byte	0x04, 0x0a
        /*00de*/ 	.short	(.L_4201 - .L_4200)
	.align		4
.L_4200:
        /*00e0*/ 	.word	index@(.nv.constant0._Z7reduce6IiLj1ELb0EEvPT_S1_j)
        /*00e4*/ 	.short	0x0380
        /*00e6*/ 	.short	0x0014


	//----- nvinfo : EIATTR_SW_WAR
	.align		4
.L_4201:
        /*00e8*/ 	.byte	0x04, 0x36
        /*00ea*/ 	.short	(.L_4203 - .L_4202)
.L_4202:
        /*00ec*/ 	.word	0x00000008
.L_4203:


//--------------------- .nv.info._Z7reduce6IiLj2ELb0EEvPT_S1_j --------------------------
	.section	.nv.info._Z7reduce6IiLj2ELb0EEvPT_S1_j,"",@"SHT_CUDA_INFO"
	.sectionflags	@""
	.align	4


	//----- nvinfo : EIATTR_CUDA_API_VERSION
	.align		4
        /*0000*/ 	.byte	0x04, 0x37
        /*0002*/ 	.short	(.L_4205 - .L_4204)
.L_4204:
        /*0004*/ 	.word	0x00000082


	//----- nvinfo : EIATTR_KPARAM_INFO
	.align		4
.L_4205:
        /*0008*/ 	.byte	0x04, 0x17
        /*000a*/ 	.short	(.L_4207 - .L_4206)
.L_4206:
        /*000c*/ 	.word	0x00000000
        /*0010*/ 	.short	0x0002
        /*0012*/ 	.short	0x0010
        /*0014*/ 	.byte	0x00, 0xf0, 0x11, 0x00


	//----- nvinfo : EIATTR_KPARAM_INFO
	.align		4
.L_4207:
        /*0018*/ 	.byte	0x04, 0x17
        /*001a*/ 	.short	(.L_4209 - .L_4208)
.L_4208:
        /*001c*/ 	.word	0x00000000
        /*0020*/ 	.short	0x0001
        /*0022*/ 	.short	0x0008
        /*0024*/ 	.byte	0x00, 0xf5, 0x21, 0x00


	//----- nvinfo : EIATTR_KPARAM_INFO
	.align		4
.L_4209:
        /*0028*/ 	.byte	0x04, 0x17
        /*002a*/ 	.short	(.L_4211 - .L_4210)
.L_4210:
        /*002c*/ 	.word	0x00000000
        /*0030*/ 	.short	0x0000
        /*0032*/ 	.short	0x0000
        /*0034*/ 	.byte	0x00, 0xf5, 0x21, 0x00


	//----- nvinfo : EIATTR_SPARSE_MMA_MASK
	.align		4
.L_4211:
        /*0038*/ 	.byte	0x03, 0x50
        /*003a*/ 	.short	0x0000


	//----- nvinfo : EIATTR_MAXREG_COUNT
	.align		4
        /*003c*/ 	.byte	0x03, 0x1b
        /*003e*/ 	.short	0x00ff


	//----- nvinfo : EIATTR_NUM_BARRIERS
	.align		4
        /*0040*/ 	.byte	0x02, 0x4c
        /*0042*/ 	.byte	0x01
	.zero		1


	//----- nvinfo : EIATTR_MERCURY_ISA_VERSION
	.align		4
        /*0044*/ 	.byte	0x03, 0x5f
        /*0046*/ 	.short	0x0101


	//----- nvinfo : EIATTR_COOP_GROUP_MASK_REGIDS
	.align		4
        /*0048*/ 	.byte	0x04, 0x29
        /*004a*/ 	.short	(.L_4213 - .L_4212)


	//   ....[0]....
.L_4212:
        /*004c*/ 	.word	0xffffffff


	//   ....[1]....
        /*0050*/ 	.word	0xffffffff


	//   ....[2]....
        /*0054*/ 	.word	0xffffffff


	//   ....[3]....
        /*0058*/ 	.word	0xffffffff


	//   ....[4]....
        /*005c*/ 	.word	0xffffffff


	//   ....[5]....
        /*0060*/ 	.word	0xffffffff


	//   ....[6]....
        /*0064*/ 	.word	0xffffffff


	//   ....[7]....
        /*0068*/ 	.word	0xffffffff


	//   ....[8]....
        /*006c*/ 	.word	0xffffffff


	//   ....[9]....
        /*0070*/ 	.word	0x0500000a


	//   ....[10]....
        /*0074*/ 	.word	0x0500000a


	//   ....[11]....
        /*0078*/ 	.word	0x0500000a


	//   ....[12]....
        /*007c*/ 	.word	0x0500000a


	//   ....[13]....
        /*0080*/ 	.word	0x0500000a


	//----- nvinfo : EIATTR_COOP_GROUP_INSTR_OFFSETS
	.align		4
.L_4213:
        /*0084*/ 	.byte	0x04, 0x28
        /*0086*/ 	.short	(.L_4215 - .L_4214)


	//   ....[0]....
.L_4214:
        /*0088*/ 	.word	0x00000210


	//   ....[1]....
        /*008c*/ 	.word	0x00000220


	//   ....[2]....
        /*0090*/ 	.word	0x00000230


	//   ....[3]....
        /*0094*/ 	.word	0x00000240


	//   ....[4]....
        /*0098*/ 	.word	0x00000290


	//   ....[5]....
        /*009c*/ 	.word	0x000002b0


	//   ....[6]....
        /*00a0*/ 	.word	0x000002d0


	//   ....[7]....
        /*00a4*/ 	.word	0x000002f0


	//   ....[8]....
        /*00a8*/ 	.word	0x00000310


	//   ....[9]....
        /*00ac*/ 	.word	0x000003e0


	//   ....[10]....
        /*00b0*/ 	.word	0x00000450


	//   ....[11]....
        /*00b4*/ 	.word	0x000004c0


	//   ....[12]....
        /*00b8*/ 	.word	0x00000530


	//   ....[13]....
        /*00bc*/ 	.word	0x000005a0


	//----- nvinfo : EIATTR_VRC_CTA_INIT_COUNT
	.align		4
.L_4215:
        /*00c0*/ 	.byte	0x02, 0x4a
	.zero		1
	.zero		1


	//----- nvinfo : EIATTR_EXIT_INSTR_OFFSETS
	.align		4
        /*00c4*/ 	.byte	0x04, 0x1c
        /*00c6*/ 	.short	(.L_4217 - .L_4216)


	//   ....[0]....
.L_4216:
        /*00c8*/ 	.word	0x00000350


	//   ....[1]....
        /*00cc*/ 	.word	0x00000390


	//----- nvinfo : EIATTR_CRS_STACK_SIZE
	.align		4
.L_4217:
        /*00d0*/ 	.byte	0x04, 0x1e
        /*00d2*/ 	.short	(.L_4219 - .L_4218)
.L_4218:
        /*00d4*/ 	.word	0x00000000


	//----- nvinfo : EIATTR_CBANK_PARAM_SIZE
	.align		4
.L_4219:
        /*00d8*/ 	.byte	0x03, 0x19
        /*00da*/ 	.short	0x0014


	//----- nvinfo : EIATTR_PARAM_CBANK
	.align		4
        /*00dc*/ 	.byte	0x04, 0x0a
        /*00de*/ 	.short	(.L_4221 - .L_4220)
	.align		4
.L_4220:
        /*00e0*/ 	.word	index@(.nv.constant0._Z7reduce6IiLj2ELb0EEvPT_S1_j)
        /*00e4*/ 	.short	0x0380
        /*00e6*/ 	.short	0x0014


	//----- nvinfo : EIATTR_SW_WAR
	.align		4
.L_4221:
        /*00e8*/ 	.byte	0x04, 0x36
        /*00ea*/ 	.short	(.L_4223 - .L_4222)
.L_4222:
        /*00ec*/ 	.word	0x00000008
.L_4223:


//--------------------- .nv.info._Z7reduce6IiLj4ELb0EEvPT_S1_j --------------------------
	.section	.nv.info._Z7reduce6IiLj4ELb0EEvPT_S1_j,"",@"SHT_CUDA_INFO"
	.sectionflags	@""
	.align	4


	//----- nvinfo : EIATTR_CUDA_API_VERSION
	.align		4
        /*0000*/ 	.byte	0x04, 0x37
        /*0002*/ 	.short	(.L_4225 - .L_4224)
.L_4224:
        /*0004*/ 	.word	0x00000082


	//----- nvinfo : EIATTR_KPARAM_INFO
	.align		4
.L_4225:
        /*0008*/ 	.byte	0x04, 0x17
        /*000a*/ 	.short	(.L_4227 - .L_4226)
.L_4226:
        /*000c*/ 	.word	0x00000000
        /*0010*/ 	.short	0x0002
        /*0012*/ 	.short	0x0010
        /*0014*/ 	.byte	0x00, 0xf0, 0x11, 0x00


	//----- nvinfo : EIATTR_KPARAM_INFO
	.align		4
.L_4227:
        /*0018*/ 	.byte	0x04, 0x17
        /*001a*/ 	.short	(.L_4229 - .L_4228)
.L_4228:
        /*001c*/ 	.word	0x00000000
        /*0020*/ 	.short	0x0001
        /*0022*/ 	.short	0x0008
        /*0024*/ 	.byte	0x00, 0xf5, 0x21, 0x00


	//----- nvinfo : EIATTR_KPARAM_INFO
	.align		4
.L_4229:
        /*0028*/ 	.byte	0x04, 0x17
        /*002a*/ 	.short	(.L_4231 - .L_4230)
.L_4230:
        /*002c*/ 	.word	0x00000000
        /*0030*/ 	.short	0x0000
        /*0032*/ 	.short	0x0000
        /*0034*/ 	.byte	0x00, 0xf5, 0x21, 0x00


	//----- nvinfo : EIATTR_SPARSE_MMA_MASK
	.align		4
.L_4231:
        /*0038*/ 	.byte	0x03, 0x50
        /*003a*/ 	.short	0x0000


	//----- nvinfo : EIATTR_MAXREG_COUNT
	.align		4
        /*003c*/ 	.byte	0x03, 0x1b
        /*003e*/ 	.short	0x00ff


	//----- nvinfo : EIATTR_NUM_BARRIERS
	.align		4
        /*0040*/ 	.byte	0x02, 0x4c
        /*0042*/ 	.byte	0x01
	.zero		1


	//----- nvinfo : EIATTR_MERCURY_ISA_VERSION
	.align		4
        /*0044*/ 	.byte	0x03, 0x5f
        /*0046*/ 	.short	0x0101


	//----- nvinfo : EIATTR_COOP_GROUP_MASK_REGIDS
	.align		4
        /*0048*/ 	.byte	0x04, 0x29
        /*004a*/ 	.short	(.L_4233 - .L_4232)


	//   ....[0]....
.L_4232:
        /*004c*/ 	.word	0xffffffff


	//   ....[1]....
        /*0050*/ 	.word	0xffffffff


	//   ....[2]....
        /*0054*/ 	.word	0xffffffff


	//   ....[3]....
        /*0058*/ 	.word	0xffffffff


	//   ....[4]....
        /*005c*/ 	.word	0xffffffff


	//   ....[5]....
        /*0060*/ 	.word	0xffffffff


	//   ....[6]....
        /*0064*/ 	.word	0xffffffff


	//   ....[7]....
        /*0068*/ 	.word	0xffffffff


	//   ....[8]....
        /*006c*/ 	.word	0xffffffff


	//   ....[9]....
        /*0070*/ 	.word	0x0500000a


	//   ....[10]....
        /*0074*/ 	.word	0x0500000a


	//   ....[11]....
        /*0078*/ 	.word	0x0500000a


	//   ....[12]....
        /*007c*/ 	.word	0x0500000a


	//   ....[13]....
        /*0080*/ 	.word	0x0500000a


	//----- nvinfo : EIATTR_COOP_GROUP_INSTR_OFFSETS
	.align		4
.L_4233:
        /*0084*/ 	.byte	0x04, 0x28
        /*0086*/ 	.short	(.L_4235 - .L_4234)


	//   ....[0]....
.L_4234:
        /*0088*/ 	.word	0x00000210


	//   ....[1]....
        /*008c*/ 	.word	0x00000220


	//   ....[2]....
        /*0090*/ 	.word	0x00000230


	//   ....[3]....
        /*0094*/ 	.word	0x00000240


	//   ....[4]....
        /*0098*/ 	.word	0x00000290


	//   ....[5]....
        /*009c*/ 	.word	0x000002b0


	//   ....[6]....
        /*00a0*/ 	.word	0x000002d0


	//   ....[7]....
        /*00a4*/ 	.word	0x000002f0


	//   ....[8]....
        /*00a8*/ 	.word	0x00000310


	//   ....[9]....
        /*00ac*/ 	.word	0x000003e0


	//   ....[10]....
        /*00b0*/ 	.word	0x00000450


	//   ....[11]....
        /*00b4*/ 	.word	0x000004c0


	//   ....[12]....
        /*00b8*/ 	.word	0x00000530


	//   ....[13]....
        /*00bc*/ 	.word	0x000005a0


	//----- nvinfo : EIATTR_VRC_CTA_INIT_COUNT
	.align		4
.L_4235:
        /*00c0*/ 	.byte	0x02, 0x4a
	.zero		1
	.zero		1


	//----- nvinfo : EIATTR_EXIT_INSTR_OFFSETS
	.align		4
        /*00c4*/ 	.byte	0x04, 0x1c
        /*00c6*/ 	.short	(.L_4237 - .L_4236)


	//   ....[0]....
.L_4236:
        /*00c8*/ 	.word	0x00000350


	//   ....[1]....
        /*00cc*/ 	.word	0x00000390


	//----- nvinfo : EIATTR_CRS_STACK_SIZE
	.align		4
.L_4237:
        /*00d0*/ 	.byte	0x04, 0x1e
        /*00d2*/ 	.short	(.L_4239 - .L_4238)
.L_4238:
        /*00d4*/ 	.word	0x00000000


	//----- nvinfo : EIATTR_CBANK_PARAM_SIZE
	.align		4
.L_4239:
        /*00d8*/ 	.byte	0x03, 0x19
        /*00da*/ 	.short	0x0014


	//----- nvinfo : EIATTR_PARAM_CBANK
	.align		4
        /*00dc*/ 	.byte	0x04, 0x0a
        /*00de*/ 	.short	(.L_4241 - .L_4240)
	.align		4
.L_4240:
        /*00e0*/ 	.word	index@(.nv.constant0._Z7reduce6IiLj4ELb0EEvPT_S1_j)
        /*00e4*/ 	.short	0x0380
        /*00e6*/ 	.short	0x0014


	//----- nvinfo : EIATTR_SW_WAR
	.align		4
.L_4241:
        /*00e8*/ 	.byte	0x04, 0x36
        /*00ea*/ 	.short	(.L_4243 - .L_4242)
.L_4242:
        /*00ec*/ 	.word	0x00000008
.L_4243:


//--------------------- .nv.info._Z7reduce6IiLj8ELb0EEvPT_S1_j --------------------------
	.section	.nv.info._Z7reduce6IiLj8ELb0EEvPT_S1_j,"",@"SHT_CUDA_INFO"
	.sectionflags	@""
	.align	4


	//----- nvinfo : EIATTR_CUDA_API_VERSION
	.align		4
        /*0000*/ 	.byte	0x04, 0x37
        /*0002*/ 	.short	(.L_4245 - .L_4244)
.L_4244:
        /*0004*/ 	.word	0x00000082


	//----- nvinfo : EIATTR_KPARAM_INFO
	.align		4
.L_4245:
        /*0008*/ 	.byte	0x04, 0x17
        /*000a*/ 	.short	(.L_4247 - .L_4246)
.L_4246:
        /*000c*/ 	.word	0x00000000
        /*0010*/ 	.short	0x0002
        /*0012*/ 	.short	0x0010
        /*0014*/ 	.byte	0x00, 0xf0, 0x11, 0x00


	//----- nvinfo : EIATTR_KPARAM_INFO
	.align		4
.L_4247:
        /*0018*/ 	.byte	0x04, 0x17
        /*001a*/ 	.short	(.L_4249 - .L_4248)
.L_4248:
        /*001c*/ 	.word	0x00000000
        /*0020*/ 	.short	0x0001
        /*0022*/ 	.short	0x0008
        /*0024*/ 	.byte	0x00, 0xf5, 0x21, 0x00


	//----- nvinfo : EIATTR_KPARAM_INFO
	.align		4
.L_4249:
        /*0028*/ 	.byte	0x04, 0x17
        /*002a*/ 	.short	(.L_4251 - .L_4250)
.L_4250:
        /*002c*/ 	.word	0x00000000
        /*0030*/ 	.short	0x0000
        /*0032*/ 	.short	0x0000
        /*0034*/ 	.byte	0x00, 0xf5, 0x21, 0x00


	//----- nvinfo : EIATTR_SPARSE_MMA_MASK
	.align		4
.L_4251:
        /*0038*/ 	.byte	0x03, 0x50
        /*003a*/ 	.short	0x0000


	//----- nvinfo : EIATTR_MAXREG_COUNT
	.align		4
        /*003c*/ 	.byte	0x03, 0x1b
        /*003e*/ 	.short	0x00ff


	//----- nvinfo : EIATTR_NUM_BARRIERS
	.align		4
        /*0040*/ 	.byte	0x02, 0x4c
        /*0042*/ 	.byte	0x01
	.zero		1


	//----- nvinfo : EIATTR_MERCURY_ISA_VERSION
	.align		4
        /*0044*/ 	.byte	0x03, 0x5f
        /*0046*/ 	.short	0x0101


	//----- nvinfo : EIATTR_COOP_GROUP_MASK_REGIDS
	.align		4
        /*0048*/ 	.byte	0x04, 0x29
        /*004a*/ 	.short	(.L_4253 - .L_4252)


	//   ....[0]....
.L_4252:
        /*004c*/ 	.word	0xffffffff


	//   ....[1]....
        /*0050*/ 	.word	0xffffffff


	//   ....[2]....
        /*0054*/ 	.word	0xffffffff


	//   ....[3]....
        /*0058*/ 	.word	0xffffffff


	//   ....[4]....
        /*005c*/ 	.word	0xffffffff


	//   ....[5]....
        /*0060*/ 	.word	0xffffffff


	//   ....[6]....
        /*0064*/ 	.word	0xffffffff


	//   ....[7]....
        /*0068*/ 	.word	0xffffffff


	//   ....[8]....
        /*006c*/ 	.word	0xffffffff


	//   ....[9]....
        /*0070*/ 	.word	0x0500000a


	//   ....[10]....
        /*0074*/ 	.word	0x0500000a


	//   ....[11]....
        /*0078*/ 	.word	0x0500000a


	//   ....[12]....
        /*007c*/ 	.word	0x0500000a


	//   ....[13]....
        /*0080*/ 	.word	0x0500000a


	//----- nvinfo : EIATTR_COOP_GROUP_INSTR_OFFSETS
	.align		4
.L_4253:
        /*0084*/ 	.byte	0x04, 0x28
        /*0086*/ 	.short	(.L_4255 - .L_4254)


	//   ....[0]....
.L_4254:
        /*0088*/ 	.word	0x00000210


	//   ....[1]....
        /*008c*/ 	.word	0x00000220


	//   ....[2]....
        /*0090*/ 	.word	0x00000230


	//   ....[3]....
        /*0094*/ 	.word	0x00000240


	//   ....[4]....
        /*0098*/ 	.word	0x00000290


	//   ....[5]....
        /*009c*/ 	.word	0x000002b0


	//   ....[6]....
        /*00a0*/ 	.word	0x000002d0


	//   ....[7]....
        /*00a4*/ 	.word	0x000002f0


	//   ....[8]....
        /*00a8*/ 	.word	0x00000310


	//   ....[9]....
        /*00ac*/ 	.word	0x000003e0


	//   ....[10]....
        /*00b0*/ 	.word	0x00000450


	//   ....[11]....
        /*00b4*/ 	.word	0x000004c0


	//   ....[12]....
        /*00b8*/ 	.word	0x00000530


	//   ....[13]....
        /*00bc*/ 	.word	0x000005a0


	//----- nvinfo : EIATTR_VRC_CTA_INIT_COUNT
	.align		4
.L_4255:
        /*00c0*/ 	.byte	0x02, 0x4a
	.zero		1
	.zero		1


	//----- nvinfo : EIATTR_EXIT_INSTR_OFFSETS
	.align		4
        /*00c4*/ 	.byte	0x04, 0x1c
        /*00c6*/ 	.short	(.L_4257 - .L_4256)


	//   ....[0]....
.L_4256:
        /*00c8*/ 	.word	0x00000350


	//   ....[1]....
        /*00cc*/ 	.word	0x00000390


	//----- nvinfo : EIATTR_CRS_STACK_SIZE
	.align		4
.L_4257:
        /*00d0*/ 	.byte	0x04, 0x1e
        /*00d2*/ 	.short	(.L_4259 - .L_4258)
.L_4258:
        /*00d4*/ 	.word	0x00000000


	//----- nvinfo : EIATTR_CBANK_PARAM_SIZE
	.align		4
.L_4259:
        /*00d8*/ 	.byte	0x03, 0x19
        /*00da*/ 	.short	0x0014


	//----- nvinfo : EIATTR_PARAM_CBANK
	.align		4
        /*00dc*/ 	.byte	0x04, 0x0a
        /*00de*/ 	.short	(.L_4261 - .L_4260)
	.align		4
.L_4260:
        /*00e0*/ 	.word	index@(.nv.constant0._Z7reduce6IiLj8ELb0EEvPT_S1_j)
        /*00e4*/ 	.short	0x0380
        /*00e6*/ 	.short	0x0014


	//----- nvinfo : EIATTR_SW_WAR
	.align		4
.L_4261:
        /*00e8*/ 	.byte	0x04, 0x36
        /*00ea*/ 	.short	(.L_4263 - .L_4262)
.L_4262:
        /*00ec*/ 	.word	0x00000008
.L_4263:


//--------------------- .nv.info._Z7reduce6IiLj16ELb0EEvPT_S1_j --------------------------
	.section	.nv.info._Z7reduce6IiLj16ELb0EEvPT_S1_j,"",@"SHT_CUDA_INFO"
	.sectionflags	@""
	.align	4


	//----- nvinfo : EIATTR_CUDA_API_VERSION
	.align		4
        /*0000*/ 	.byte	0x04, 0x37
        /*0002*/ 	.short	(.L_4265 - .L_4264)
.L_4264:
        /*0004*/ 	.word	0x00000082


	//----- nvinfo : EIATTR_KPARAM_INFO
	.align		4
.L_4265:
        /*0008*/ 	.byte	0x04, 0x17
        /*000a*/ 	.short	(.L_4267 - .L_4266)
.L_4266:
        /*000c*/ 	.word	0x00000000
        /*0010*/ 	.short	0x0002
        /*0012*/ 	.short	0x0010
        /*0014*/ 	.byte	0x00, 0xf0, 0x11, 0x00


	//----- nvinfo : EIATTR_KPARAM_INFO
	.align		4
.L_4267:
        /*0018*/ 	.byte	0x04, 0x17
        /*001a*/ 	.short	(.L_4269 - .L_4268)
.L_4268:
        /*001c*/ 	.word	0x00000000
        /*0020*/ 	.short	0x0001
        /*0022*/ 	.short	0x0008
        /*0024*/ 	.byte	0x00, 0xf5, 0x21, 0x00


	//----- nvinfo : EIATTR_KPARAM_INFO
	.align		4
.L_4269:
        /*0028*/ 	.byte	0x04, 0x17
        /*002a*/ 	.short	(.L_4271 - .L_4270)
.L_4270:
        /*002c*/ 	.word	0x00000000
        /*0030*/ 	.short	0x0000
        /*0032*/ 	.short	0x0000
        /*0034*/ 	.byte	0x00, 0xf5, 0x21, 0x00


	//----- nvinfo : EIATTR_SPARSE_MMA_MASK
	.align		4
.L_4271:
        /*0038*/ 	.byte	0x03, 0x50
        /*003a*/ 	.short	0x0000


	//----- nvinfo : EIATTR_MAXREG_COUNT
	.align		4
        /*003c*/ 	.byte	0x03, 0x1b
        /*003e*/ 	.short	0x00ff


	//----- nvinfo : EIATTR_NUM_BARRIERS
	.align		4
        /*0040*/ 	.byte	0x02, 0x4c
        /*0042*/ 	.byte	0x01
	.zero		1


	//----- nvinfo : EIATTR_MERCURY_ISA_VERSION
	.align		4
        /*0044*/ 	.byte	0x03, 0x5f
        /*0046*/ 	.short	0x0101


	//----- nvinfo : EIATTR_COOP_GROUP_MASK_REGIDS
	.align		4
        /*0048*/ 	.byte	0x04, 0x29
        /*004a*/ 	.short	(.L_4273 - .L_4272)


	//   ....[0]....
.L_4272:
        /*004c*/ 	.word	0xffffffff


	//   ....[1]....
        /*0050*/ 	.word	0xffffffff


	//   ....[2]....
        /*0054*/ 	.word	0xffffffff


	//   ....[3]....
        /*0058*/ 	.word	0xffffffff


	//   ....[4]....
        /*005c*/ 	.word	0xffffffff


	//   ....[5]....
        /*0060*/ 	.word	0xffffffff


	//   ....[6]....
        /*0064*/ 	.word	0xffffffff


	//   ....[7]....
        /*0068*/ 	.word	0xffffffff


	//   ....[8]....
        /*006c*/ 	.word	0xffffffff


	//   ....[9]....
        /*0070*/ 	.word	0x0500000a


	//   ....[10]....
        /*0074*/ 	.word	0x0500000a


	//   ....[11]....
        /*0078*/ 	.word	0x0500000a


	//   ....[12]....
        /*007c*/ 	.word	0x0500000a


	//   ....[13]....
        /*0080*/ 	.word	0x0500000a


	//----- nvinfo : EIATTR_COOP_GROUP_INSTR_OFFSETS
	.align		4
.L_4273:
        /*0084*/ 	.byte	0x04, 0x28
        /*0086*/ 	.short	(.L_4275 - .L_4274)


	//   ....[0]....
.L_4274:
        /*0088*/ 	.word	0x00000210


	//   ....[1]....
        /*008c*/ 	.word	0x00000220


	//   ....[2]....
        /*0090*/ 	.word	0x00000230


	//   ....[3]....
        /*0094*/ 	.word	0x00000240


	//   ....[4]....
        /*0098*/ 	.word	0x00000290


	//   ....[5]....
        /*009c*/ 	.word	0x000002b0


	//   ....[6]....
        /*00a0*/ 	.word	0x000002d0


	//   ....[7]....
        /*00a4*/ 	.word	0x000002f0


	//   ....[8]....
        /*00a8*/ 	.word	0x00000310


	//   ....[9]....
        /*00ac*/ 	.word	0x000003e0


	//   ....[10]....
        /*00b0*/ 	.word	0x00000450


	//   ....[11]....
        /*00b4*/ 	.word	0x000004c0


	//   ....[12]....
        /*00b8*/ 	.word	0x00000530


	//   ....[13]....
        /*00bc*/ 	.word	0x000005a0


	//----- nvinfo : EIATTR_VRC_CTA_INIT_COUNT
	.align		4
.L_4275:
        /*00c0*/ 	.byte	0x02, 0x4a
	.zero		1
	.zero		1


	//----- nvinfo : EIATTR_EXIT_INSTR_OFFSETS
	.align		4
        /*00c4*/ 	.byte	0x04, 0x1c
        /*00c6*/ 	.short	(.L_4277 - .L_4276)


	//   ....[0]....
.L_4276:
        /*00c8*/ 	.word	0x00000350


	//   ....[1]....
        /*00cc*/ 	.word	0x00000390


	//----- nvinfo : EIATTR_CRS_STACK_SIZE
	.align		4
.L_4277:
        /*00d0*/ 	.byte	0x04, 0x1e
        /*00d2*/ 	.short	(.L_4279 - .L_4278)
.L_4278:
        /*00d4*/ 	.word	0x00000000


	//----- nvinfo : EIATTR_CBANK_PARAM_SIZE
	.align		4
.L_4279:
        /*00d8*/ 	.byte	0x03, 0x19
        /*00da*/ 	.short	0x0014


	//----- nvinfo : EIATTR_PARAM_CBANK
	.align		4
        /*00dc*/ 	.byte	0x04, 0x0a
        /*00de*/ 	.short	(.L_4281 - .L_4280)
	.align		4
.L_4280:
        /*00e0*/ 	.word	index@(.nv.constant0._Z7reduce6IiLj16ELb0EEvPT_S1_j)
        /*00e4*/ 	.short	0x0380
        /*00e6*/ 	.short	0x0014


	//----- nvinfo : EIATTR_SW_WAR
	.align		4
.L_4281:
        /*00e8*/ 	.byte	0x04, 0x36
        /*00ea*/ 	.short	(.L_4283 - .L_4282)
.L_4282:
        /*00ec*/ 	.word	0x00000008
.L_4283:


//--------------------- .nv.info._Z7reduce6IiLj32ELb0EEvPT_S1_j --------------------------
	.section	.nv.info._Z7reduce6IiLj32ELb0EEvPT_S1_j,"",@"SHT_CUDA_INFO"
	.sectionflags	@""
	.align	4


	//----- nvinfo : EIATTR_CUDA_API_VERSION
	.align		4
        /*0000*/ 	.byte	0x04, 0x37
        /*0002*/ 	.short	(.L_4285 - .L_4284)
.L_4284:
        /*0004*/ 	.word	0x00000082


	//----- nvinfo : EIATTR_KPARAM_INFO
	.align		4
.L_4285:
        /*0008*/ 	.byte	0x04, 0x17
        /*000a*/ 	.short	(.L_4287 - .L_4286)
.L_4286:
        /*000c*/ 	.word	0x00000000
        /*0010*/ 	.short	0x0002
        /*0012*/ 	.short	0x0010
        /*0014*/ 	.byte	0x00, 0xf0, 0x11, 0x00


	//----- nvinfo : EIATTR_KPARAM_INFO
	.align		4
.L_4287:
        /*0018*/ 	.byte	0x04, 0x17
        /*001a*/ 	.short	(.L_4289 - .L_4288)
.L_4288:
        /*001c*/ 	.word	0x00000000
        /*0020*/ 	.short	0x0001
        /*0022*/ 	.short	0x0008
        /*0024*/ 	.byte	0x00, 0xf5, 0x21, 0x00


	//----- nvinfo : EIATTR_KPARAM_INFO
	.align		4
.L_4289:
        /*0028*/ 	.byte	0x04, 0x17
        /*002a*/ 	.short	(.L_4291 - .L_4290)
.L_4290:
        /*002c*/ 	.word	0x00000000
        /*0030*/ 	.short	0x0000
        /*0032*/ 	.short	0x0000
        /*0034*/ 	.byte	0x00, 0xf5, 0x21, 0x00


	//----- nvinfo : EIATTR_SPARSE_MMA_MASK
	.align		4
.L_4291:
        /*0038*/ 	.byte	0x03, 0x50
        /*003a*/ 	.short	0x0000


	//----- nvinfo : EIATTR_MAXREG_COUNT
	.align		4
        /*003c*/ 	.byte	0x03, 0x1b
        /*003e*/ 	.short	0x00ff


	//----- nvinfo : EIATTR_NUM_BARRIERS
	.align		4
        /*0040*/ 	.byte	0x02, 0x4c
        /*0042*/ 	.byte	0x01
	.zero		1


	//----- nvinfo : EIATTR_MERCURY_ISA_VERSION
	.align		4
        /*0044*/ 	.byte	0x03, 0x5f
        /*0046*/ 	.short	0x0101


	//----- nvinfo : EIATTR_COOP_GROUP_MASK_REGIDS
	.align		4
        /*0048*/ 	.byte	0x04, 0x29
        /*004a*/ 	.short	(.L_4293 - .L_4292)


	//   ....[0]....
.L_4292:
        /*004c*/ 	.word	0xffffffff


	//   ....[1]....
        /*0050*/ 	.word	0xffffffff


	//   ....[2]....
        /*0054*/ 	.word	0xffffffff


	//   ....[3]....
        /*0058*/ 	.word	0xffffffff


	//   ....[4]....
        /*005c*/ 	.word	0xffffffff


	//   ....[5]....
        /*0060*/ 	.word	0xffffffff


	//   ....[6]....
        /*0064*/ 	.word	0xffffffff


	//   ....[7]....
        /*0068*/ 	.word	0xffffffff


	//   ....[8]....
        /*006c*/ 	.word	0xffffffff


	//   ....[9]....
        /*0070*/ 	.word	0x0500000a


	//   ....[10]....
        /*0074*/ 	.word	0x0500000a


	//   ....[11]....
        /*0078*/ 	.word	0x0500000a


	//   ....[12]....
        /*007c*/ 	.word	0x0500000a


	//   ....[13]....
        /*0080*/ 	.word	0x0500000a


	//----- nvinfo : EIATTR_COOP_GROUP_INSTR_OFFSETS
	.align		4
.L_4293:
        /*0084*/ 	.byte	0x04, 0x28
        /*0086*/ 	.short	(.L_4295 - .L_4294)


	//   ....[0]....
.L_4294:
        /*0088*/ 	.word	0x00000210


	//   ....[1]....
        /*008c*/ 	.word	0x00000220


	//   ....[2]....
        /*0090*/ 	.word	0x00000230


	//   ....[3]....
        /*0094*/ 	.word	0x00000240


	//   ....[4]....
        /*0098*/ 	.word	0x00000290


	//   ....[5]....
        /*009c*/ 	.word	0x000002b0


	//   ....[6]....
        /*00a0*/ 	.word	0x000002d0


	//   ....[7]....
        /*00a4*/ 	.word	0x000002f0


	//   ....[8]....
        /*00a8*/ 	.word	0x00000310


	//   ....[9]....
        /*00ac*/ 	.word	0x000003e0


	//   ....[10]....
        /*00b0*/ 	.word	0x00000450


	//   ....[11]....
        /*00b4*/ 	.word	0x000004c0


	//   ....[12]....
        /*00b8*/ 	.word	0x00000530


	//   ....[13]....
        /*00bc*/ 	.word	0x000005a0


	//----- nvinfo : EIATTR_VRC_CTA_INIT_COUNT
	.align		4
.L_4295:
        /*00c0*/ 	.byte	0x02, 0x4a
	.zero		1
	.zero		1


	//----- nvinfo : EIATTR_EXIT_INSTR_OFFSETS
	.align		4
        /*00c4*/ 	.byte	0x04, 0x1c
        /*00c6*/ 	.short	(.L_4297 - .L_4296)


	//   ....[0]....
.L_4296:
        /*00c8*/ 	.word	0x00000350


	//   ....[1]....
        /*00cc*/ 	.word	0x00000390


	//----- nvinfo : EIATTR_CRS_STACK_SIZE
	.align		4
.L_4297:
        /*00d0*/ 	.byte	0x04, 0x1e
        /*00d2*/ 	.short	(.L_4299 - .L_4298)
.L_4298:
        /*00d4*/ 	.word	0x00000000


	//----- nvinfo : EIATTR_CBANK_PARAM_SIZE
	.align		4
.L_4299:
        /*00d8*/ 	.byte	0x03, 0x19
        /*00da*/ 	.short	0x0014


	//----- nvinfo : EIATTR_PARAM_CBANK
	.align		4
        /*00dc*/ 	.byte	0x04, 0x0a
        /*00de*/ 	.short	(.L_4301 - .L_4300)
	.align		4
.L_4300:
        /*00e0*/ 	.word	index@(.nv.constant0._Z7reduce6IiLj32ELb0EEvPT_S1_j)
        /*00e4*/ 	.short	0x0380
        /*00e6*/ 	.short	0x0014


	//----- nvinfo : EIATTR_SW_WAR
	.align		4
.L_4301:
        /*00e8*/ 	.byte	0x04, 0x36
        /*00ea*/ 	.short	(.L_4303 - .L_4302)
.L_4302:
        /*00ec*/ 	.word	0x00000008
.L_4303:


//--------------------- .nv.info._Z7reduce6IiLj64ELb0EEvPT_S1_j --------------------------
	.section	.nv.info._Z7reduce6IiLj64ELb0EEvPT_S1_j,"",@"SHT_CUDA_INFO"
	.sectionflags	@""
	.align	4


	//----- nvinfo : EIATTR_CUDA_API_VERSION
	.align		4
        /*0000*/ 	.byte	0x04, 0x37
        /*0002*/ 	.short	(.L_4305 - .L_4304)
.L_4304:
        /*0004*/ 	.word	0x00000082


	//----- nvinfo : EIATTR_KPARAM_INFO
	.align		4
.L_4305:
        /*0008*/ 	.byte	0x04, 0x17
        /*000a*/ 	.short	(.L_4307 - .L_4306)
.L_4306:
        /*000c*/ 	.word	0x00000000
        /*0010*/ 	.short	0x0002
        /*0012*/ 	.short	0x0010
        /*0014*/ 	.byte	0x00, 0xf0, 0x11, 0x00


	//----- nvinfo : EIATTR_KPARAM_INFO
	.align		4
.L_4307:
        /*0018*/ 	.byte	0x04, 0x17
        /*001a*/ 	.short	(.L_4309 - .L_4308)
.L_4308:
        /*001c*/ 	.word	0x00000000
        /*0020*/ 	.short	0x0001
        /*0022*/ 	.short	0x0008
        /*0024*/ 	.byte	0x00, 0xf5, 0x21, 0x00


	//----- nvinfo : EIATTR_KPARAM_INFO
	.align		4
.L_4309:
        /*0028*/ 	.byte	0x04, 0x17
        /*002a*/ 	.short	(.L_4311 - .L_4310)
.L_4310:
        /*002c*/ 	.word	0x00000000
        /*0030*/ 	.short	0x0000
        /*0032*/ 	.short	0x0000
        /*0034*/ 	.byte	0x00, 0xf5, 0x21, 0x00


	//----- nvinfo : EIATTR_SPARSE_MMA_MASK
	.align		4
.L_4311:
        /*0038*/ 	.byte	0x03, 0x50
        /*003a*/ 	.short	0x0000


	//----- nvinfo : EIATTR_MAXREG_COUNT
	.align		4
        /*003c*/ 	.byte	0x03, 0x1b
        /*003e*/ 	.short	0x00ff


	//----- nvinfo : EIATTR_NUM_BARRIERS
	.align		4
        /*0040*/ 	.byte	0x02, 0x4c
        /*0042*/ 	.byte	0x01
	.zero		1


	//----- nvinfo : EIATTR_MERCURY_ISA_VERSION
	.align		4
        /*0044*/ 	.byte	0x03, 0x5f
        /*0046*/ 	.short	0x0101


	//----- nvinfo : EIATTR_COOP_GROUP_MASK_REGIDS
	.align		4
        /*0048*/ 	.byte	0x04, 0x29
        /*004a*/ 	.short	(.L_4313 - .L_4312)


	//   ....[0]....
.L_4312:
        /*004c*/ 	.word	0xffffffff


	//   ....[1]....
        /*0050*/ 	.word	0xffffffff


	//   ....[2]....
        /*0054*/ 	.word	0xffffffff


	//   ....[3]....
        /*0058*/ 	.word	0xffffffff


	//   ....[4]....
        /*005c*/ 	.word	0xffffffff


	//   ....[5]....
        /*0060*/ 	.word	0xffffffff


	//   ....[6]....
        /*0064*/ 	.word	0xffffffff


	//   ....[7]....
        /*0068*/ 	.word	0xffffffff


	//   ....[8]....
        /*006c*/ 	.word	0xffffffff


	//   ....[9]....
        /*0070*/ 	.word	0x0500000a


	//   ....[10]....
        /*0074*/ 	.word	0x0500000a


	//   ....[11]....
        /*0078*/ 	.word	0x0500000a


	//   ....[12]....
        /*007c*/ 	.word	0x0500000a


	//   ....[13]....
        /*0080*/ 	.word	0x0500000a


	//----- nvinfo : EIATTR_COOP_GROUP_INSTR_OFFSETS
	.align		4
.L_4313:
        /*0084*/ 	.byte	0x04, 0x28
        /*0086*/ 	.short	(.L_4315 - .L_4314)


	//   ....[0]....
.L_4314:
        /*0088*/ 	.word	0x00000210


	//   ....[1]....
        /*008c*/ 	.word	0x00000220


	//   ....[2]....
        /*0090*/ 	.word	0x00000230


	//   ....[3]....
        /*0094*/ 	.word	0x00000240


	//   ....[4]....
        /*0098*/ 	.word	0x000002b0


	//   ....[5]....
        /*009c*/ 	.word	0x000002d0


	//   ....[6]....
        /*00a0*/ 	.word	0x000002f0


	//   ....[7]....
        /*00a4*/ 	.word	0x00000310


	//   ....[8]....
        /*00a8*/ 	.word	0x00000330


	//   ....[9]....
        /*00ac*/ 	.word	0x00000400


	//   ....[10]....
        /*00b0*/ 	.word	0x00000470


	//   ....[11]....
        /*00b4*/ 	.word	0x000004e0


	//   ....[12]....
        /*00b8*/ 	.word	0x00000550


	//   ....[13]....
        /*00bc*/ 	.word	0x000005c0


	//----- nvinfo : EIATTR_VRC_CTA_INIT_COUNT
	.align		4
.L_4315:
        /*00c0*/ 	.byte	0x02, 0x4a
	.zero		1
	.zero		1


	//----- nvinfo : EIATTR_EXIT_INSTR_OFFSETS
	.align		4
        /*00c4*/ 	.byte	0x04, 0x1c
        /*00c6*/ 	.short	(.L_4317 - .L_4316)


	//   ....[0]....
.L_4316:
        /*00c8*/ 	.word	0x00000370


	//   ....[1]....
        /*00cc*/ 	.word	0x000003b0


	//----- nvinfo : EIATTR_CRS_STACK_SIZE
	.align		4
.L_4317:
        /*00d0*/ 	.byte	0x04, 0x1e
        /*00d2*/ 	.short	(.L_4319 - .L_4318)
.L_4318:
        /*00d4*/ 	.word	0x00000000


	//----- nvinfo : EIATTR_CBANK_PARAM_SIZE
	.align		4
.L_4319:
        /*00d8*/ 	.byte	0x03, 0x19
        /*00da*/ 	.short	0x0014


	//----- nvinfo : EIATTR_PARAM_CBANK
	.align		4
        /*00dc*/ 	.byte	0x04, 0x0a
        /*00de*/ 	.short	(.L_4321 - .L_4320)
	.align		4
.L_4320:
        /*00e0*/ 	.word	index@(.nv.constant0._Z7reduce6IiLj64ELb0EEvPT_S1_j)
        /*00e4*/ 	.short	0x0380
        /*00e6*/ 	.short	0x0014


	//----- nvinfo : EIATTR_SW_WAR
	.align		4
.L_4321:
        /*00e8*/ 	.byte	0x04, 0x36
        /*00ea*/ 	.short	(.L_4323 - .L_4322)
.L_4322:
        /*00ec*/ 	.word	0x00000008
.L_4323:


//--------------------- .nv.info._Z7reduce6IiLj128ELb0EEvPT_S1_j --------------------------
	.section	.nv.info._Z7reduce6IiLj128ELb0EEvPT_S1_j,"",@"SHT_CUDA_INFO"
	.sectionflags	@""
	.align	4


	//----- nvinfo : EIATTR_CUDA_API_VERSION
	.align		4
        /*0000*/ 	.byte	0x04, 0x37
        /*0002*/ 	.short	(.L_4325 - .L_4324)
.L_4324:
        /*0004*/ 	.word	0x00000082


	//----- nvinfo : EIATTR_KPARAM_INFO
	.align		4
.L_4325:
        /*0008*/ 	.byte	0x04, 0x17
        /*000a*/ 	.short	(.L_4327 - .L_4326)
.L_4326:
        /*000c*/ 	.word	0x00000000
        /*0010*/ 	.short	0x0002
        /*0012*/ 	.short	0x0010
        /*0014*/ 	.byte	0x00, 0xf0, 0x11, 0x00


	//----- nvinfo : EIATTR_KPARAM_INFO
	.align		4
.L_4327:
        /*0018*/ 	.byte	0x04, 0x17
        /*001a*/ 	.short	(.L_4329 - .L_4328)
.L_4328:
        /*001c*/ 	.word	0x00000000
        /*0020*/ 	.short	0x0001
        /*0022*/ 	.short	0x0008
        /*0024*/ 	.byte	0x00, 0xf5, 0x21, 0x00


	//----- nvinfo : EIATTR_KPARAM_INFO
	.align		4
.L_4329:
        /*0028*/ 	.byte	0x04, 0x17
        /*002a*/ 	.short	(.L_4331 - .L_4330)
.L_4330:
        /*002c*/ 	.word	0x00000000
        /*0030*/ 	.short	0x0000
        /*0032*/ 	.short	0x0000
        /*0034*/ 	.byte	0x00, 0xf5, 0x21, 0x00


	//----- nvinfo : EIATTR_SPARSE_MMA_MASK
	.align		4
.L_4331:
        /*0038*/ 	.byte	0x03, 0x50
        /*003a*/ 	.short	0x0000


	//----- nvinfo : EIATTR_MAXREG_COUNT
	.align		4
        /*003c*/ 	.byte	0x03, 0x1b
        /*003e*/ 	.short	0x00ff


	//----- nvinfo : EIATTR_NUM_BARRIERS
	.align		4
        /*0040*/ 	.byte	0x02, 0x4c
        /*0042*/ 	.byte	0x01
	.zero		1


	//----- nvinfo : EIATTR_MERCURY_ISA_VERSION
	.align		4
        /*0044*/ 	.byte	0x03, 0x5f
        /*0046*/ 	.short	0x0101


	//----- nvinfo : EIATTR_COOP_GROUP_MASK_REGIDS
	.align		4
        /*0048*/ 	.byte	0x04, 0x29
        /*004a*/ 	.short	(.L_4333 - .L_4332)


	//   ....[0]....
.L_4332:
        /*004c*/ 	.word	0xffffffff


	//   ....[1]....
        /*0050*/ 	.word	0xffffffff


	//   ....[2]....
        /*0054*/ 	.word	0xffffffff


	//   ....[3]....
        /*0058*/ 	.word	0xffffffff


	//   ....[4]....
        /*005c*/ 	.word	0xffffffff


	//   ....[5]....
        /*0060*/ 	.word	0xffffffff


	//   ....[6]....
        /*0064*/ 	.word	0xffffffff


	//   ....[7]....
        /*0068*/ 	.word	0xffffffff


	//   ....[8]....
        /*006c*/ 	.word	0xffffffff


	//   ....[9]....
        /*0070*/ 	.word	0x0500000a


	//   ....[10]....
        /*0074*/ 	.word	0x0500000a


	//   ....[11]....
        /*0078*/ 	.word	0x0500000a


	//   ....[12]....
        /*007c*/ 	.word	0x0500000a


	//   ....[13]....
        /*0080*/ 	.word	0x0500000a


	//----- nvinfo : EIATTR_COOP_GROUP_INSTR_OFFSETS
	.align		4
.L_4333:
        /*0084*/ 	.byte	0x04, 0x28
        /*0086*/ 	.short	(.L_4335 - .L_4334)


	//   ....[0]....
.L_4334:
        /*0088*/ 	.word	0x000001f0


	//   ....[1]....
        /*008c*/ 	.word	0x00000200


	//   ....[2]....
        /*0090*/ 	.word	0x00000210


	//   ....[3]....
        /*0094*/ 	.word	0x00000280


	//   ....[4]....
        /*0098*/ 	.word	0x000002f0


	//   ....[5]....
        /*009c*/ 	.word	0x00000310


	//   ....[6]....
        /*00a0*/ 	.word	0x00000330


	//   ....[7]....
        /*00a4*/ 	.word	0x00000350


	//   ....[8]....
        /*00a8*/ 	.word	0x00000370


	//   ....[9]....
        /*00ac*/ 	.word	0x00000440


	//   ....[10]....
        /*00b0*/ 	.word	0x000004b0


	//   ....[11]....
        /*00b4*/ 	.word	0x00000520


	//   ....[12]....
        /*00b8*/ 	.word	0x00000590


	//   ....[13]....
        /*00bc*/ 	.word	0x00000600


	//----- nvinfo : EIATTR_VRC_CTA_INIT_COUNT
	.align		4
.L_4335:
        /*00c0*/ 	.byte	0x02, 0x4a
	.zero		1
	.zero		1


	//----- nvinfo : EIATTR_EXIT_INSTR_OFFSETS
	.align		4
        /*00c4*/ 	.byte	0x04, 0x1c
        /*00c6*/ 	.short	(.L_4337 - .L_4336)


	//   ....[0]....
.L_4336:
        /*00c8*/ 	.word	0x000003b0


	//   ....[1]....
        /*00cc*/ 	.word	0x000003f0


	//----- nvinfo : EIATTR_CRS_STACK_SIZE
	.align		4
.L_4337:
        /*00d0*/ 	.byte	0x04, 0x1e
        /*00d2*/ 	.short	(.L_4339 - .L_4338)
.L_4338:
        /*00d4*/ 	.word	0x00000000


	//----- nvinfo : EIATTR_CBANK_PARAM_SIZE
	.align		4
.L_4339:
        /*00d8*/ 	.byte	0x03, 0x19
        /*00da*/ 	.short	0x0014


	//----- nvinfo : EIATTR_PARAM_CBANK
	.align		4
        /*00dc*/ 	.byte	0x04, 0x0a
        /*00de*/ 	.short	(.L_4341 - .L_4340)
	.align		4
.L_4340:
        /*00e0*/ 	.word	index@(.nv.constant0._Z7reduce6IiLj128ELb0EEvPT_S1_j)
        /*00e4*/ 	.short	0x0380
        /*00e6*/ 	.short	0x0014


	//----- nvinfo : EIATTR_SW_WAR
	.align		4
.L_4341:
        /*00e8*/ 	.byte	0x04, 0x36
        /*00ea*/ 	.short	(.L_4343 - .L_4342)
.L_4342:
        /*00ec*/ 	.word	0x00000008
.L_4343:


//--------------------- .nv.info._Z7reduce6IiLj256ELb0EEvPT_S1_j --------------------------
	.section	.nv.info._Z7reduce6IiLj256ELb0EEvPT_S1_j,"",@"SHT_CUDA_INFO"
	.sectionflags	@""
	.align	4


	//----- nvinfo : EIATTR_CUDA_API_VERSION
	.align		4
        /*0000*/ 	.byte	0x04, 0x37
        /*0002*/ 	.short	(.L_4345 - .L_4344)
.L_4344:
        /*0004*/ 	.word	0x00000082


	//----- nvinfo : EIATTR_KPARAM_INFO
	.align		4
.L_4345:
        /*0008*/ 	.byte	0x04, 0x17
        /*000a*/ 	.short	(.L_4347 - .L_4346)
.L_4346:
        /*000c*/ 	.word	0x00000000
        /*0010*/ 	.short	0x0002
        /*0012*/ 	.short	0x0010
        /*0014*/ 	.byte	0x00, 0xf0, 0x11, 0x00


	//----- nvinfo : EIATTR_KPARAM_INFO
	.align		4
.L_4347:
        /*0018*/ 	.byte	0x04, 0x17
        /*001a*/ 	.short	(.L_4349 - .L_4348)
.L_4348:
        /*001c*/ 	.word	0x00000000
        /*0020*/ 	.short	0x0001
        /*0022*/ 	.short	0x0008
        /*0024*/ 	.byte	0x00, 0xf5, 0x21, 0x00


	//----- nvinfo : EIATTR_KPARAM_INFO
	.align		4
.L_4349:
        /*0028*/ 	.byte	0x04, 0x17
        /*002a*/ 	.short	(.L_4351 - .L_4350)
.L_4350:
        /*002c*/ 	.word	0x00000000
        /*0030*/ 	.short	0x0000
        /*0032*/ 	.short	0x0000
        /*0034*/ 	.byte	0x00, 0xf5, 0x21, 0x00


	//----- nvinfo : EIATTR_SPARSE_MMA_MASK
	.align		4
.L_4351:
        /*0038*/ 	.byte	0x03, 0x50
        /*003a*/ 	.short	0x0000


	//----- nvinfo : EIATTR_MAXREG_COUNT
	.align		4
        /*003c*/ 	.byte	0x03, 0x1b
        /*003e*/ 	.short	0x00ff


	//----- nvinfo : EIATTR_NUM_BARRIERS
	.align		4
        /*0040*/ 	.byte	0x02, 0x4c
        /*0042*/ 	.byte	0x01
	.zero		1


	//----- nvinfo : EIATTR_MERCURY_ISA_VERSION
	.align		4
        /*0044*/ 	.byte	0x03, 0x5f
        /*0046*/ 	.short	0x0101


	//----- nvinfo : EIATTR_COOP_GROUP_MASK_REGIDS
	.align		4
        /*0048*/ 	.byte	0x04, 0x29
        /*004a*/ 	.short	(.L_4353 - .L_4352)


	//   ....[0]....
.L_4352:
        /*004c*/ 	.word	0xffffffff


	//   ....[1]....
        /*0050*/ 	.word	0xffffffff


	//   ....[2]....
        /*0054*/ 	.word	0xffffffff


	//   ....[3]....
        /*0058*/ 	.word	0xffffffff


	//   ....[4]....
        /*005c*/ 	.word	0xffffffff


	//   ....[5]....
        /*0060*/ 	.word	0xffffffff


	//   ....[6]....
        /*0064*/ 	.word	0xffffffff


	//   ....[7]....
        /*0068*/ 	.word	0xffffffff


	//   ....[8]....
        /*006c*/ 	.word	0xffffffff


	//   ....[9]....
        /*0070*/ 	.word	0x0500000a


	//   ....[10]....
        /*0074*/ 	.word	0x0500000a


	//   ....[11]....
        /*0078*/ 	.word	0x0500000a


	//   ....[12]....
        /*007c*/ 	.word	0x0500000a


	//   ....[13]....
        /*0080*/ 	.word	0x0500000a


	//----- nvinfo : EIATTR_COOP_GROUP_INSTR_OFFSETS
	.align		4
.L_4353:
        /*0084*/ 	.byte	0x04, 0x28
        /*0086*/ 	.short	(.L_4355 - .L_4354)


	//   ....[0]....
.L_4354:
        /*0088*/ 	.word	0x00000200


	//   ....[1]....
        /*008c*/ 	.word	0x00000210


	//   ....[2]....
        /*0090*/ 	.word	0x00000250


	//   ....[3]....
        /*0094*/ 	.word	0x000002c0


	//   ....[4]....
        /*0098*/ 	.word	0x00000330


	//   ....[5]....
        /*009c*/ 	.word	0x00000350


	//   ....[6]....
        /*00a0*/ 	.word	0x00000370


	//   ....[7]....
        /*00a4*/ 	.word	0x00000390


	//   ....[8]....
        /*00a8*/ 	.word	0x000003b0


	//   ....[9]....
        /*00ac*/ 	.word	0x00000480


	//   ....[10]....
        /*00b0*/ 	.word	0x000004f0


	//   ....[11]....
        /*00b4*/ 	.word	0x00000560


	//   ....[12]....
        /*00b8*/ 	.word	0x000005d0


	//   ....[13]....
        /*00bc*/ 	.word	0x00000640


	//----- nvinfo : EIATTR_VRC_CTA_INIT_COUNT
	.align		4
.L_4355:
        /*00c0*/ 	.byte	0x02, 0x4a
	.zero		1
	.zero		1


	//----- nvinfo : EIATTR_EXIT_INSTR_OFFSETS
	.align		4
        /*00c4*/ 	.byte	0x04, 0x1c
        /*00c6*/ 	.short	(.L_4357 - .L_4356)


	//   ....[0]....
.L_4356:
        /*00c8*/ 	.word	0x000003f0


	//   ....[1]....
        /*00cc*/ 	.word	0x00000430


	//----- nvinfo : EIATTR_CRS_STACK_SIZE
	.align		4
.L_4357:
        /*00d0*/ 	.byte	0x04, 0x1e
        /*00d2*/ 	.short	(.L_4359 - .L_4358)
.L_4358:
        /*00d4*/ 	.word	0x00000000


	//----- nvinfo : EIATTR_CBANK_PARAM_SIZE
	.align		4
.L_4359:
        /*00d8*/ 	.byte	0x03, 0x19
        /*00da*/ 	.short	0x0014


	//----- nvinfo : EIATTR_PARAM_CBANK
	.align		4
        /*00dc*/ 	.byte	0x04, 0x0a
        /*00de*/ 	.short	(.L_4361 - .L_4360)
	.align		4
.L_4360:
        /*00e0*/ 	.word	index@(.nv.constant0._Z7reduce6IiLj256ELb0EEvPT_S1_j)
        /*00e4*/ 	.short	0x0380
        /*00e6*/ 	.short	0x0014


	//----- nvinfo : EIATTR_SW_WAR
	.align		4
.L_4361:
        /*00e8*/ 	.byte	0x04, 0x36
        /*00ea*/ 	.short	(.L_4363 - .L_4362)
.L_4362:
        /*00ec*/ 	.word	0x00000008
.L_4363:


//--------------------- .nv.info._Z7reduce6IiLj512ELb0EEvPT_S1_j --------------------------
	.section	.nv.info._Z7reduce6IiLj512ELb0EEvPT_S1_j,"",@"SHT_CUDA_INFO"
	.sectionflags	@""
	.align	4


	//----- nvinfo : EIATTR_CUDA_API_VERSION
	.align		4
        /*0000*/ 	.byte	0x04, 0x37
        /*0002*/ 	.short	(.L_4365 - .L_4364)
.L_4364:
        /*0004*/ 	.word	0x00000082


	//----- nvinfo : EIATTR_KPARAM_INFO
	.align		4
.L_4365:
        /*0008*/ 	.byte	0x04, 0x17
        /*000a*/ 	.short	(.L_4367 - .L_4366)
.L_4366:
        /*000c*/ 	.word	0x00000000
        /*0010*/ 	.short	0x0002
        /*0012*/ 	.short	0x0010
        /*0014*/ 	.byte	0x00, 0xf0, 0x11, 0x00


	//----- nvinfo : EIATTR_KPARAM_INFO
	.align		4
.L_4367:
        /*0018*/ 	.byte	0x04, 0x17
        /*001a*/ 	.short	(.L_4369 - .L_4368)
.L_4368:
        /*001c*/ 	.word	0x00000000
        /*0020*/ 	.short	0x0001
        /*0022*/ 	.short	0x0008
        /*0024*/ 	.byte	0x00, 0xf5, 0x21, 0x00


	//----- nvinfo : EIATTR_KPARAM_INFO
	.align		4
.L_4369:
        /*0028*/ 	.byte	0x04, 0x17
        /*002a*/ 	.short	(.L_4371 - .L_4370)
.L_4370:
        /*002c*/ 	.word	0x00000000
        /*0030*/ 	.short	0x0000
        /*0032*/ 	.short	0x0000
        /*0034*/ 	.byte	0x00, 0xf5, 0x21, 0x00


	//----- nvinfo : EIATTR_SPARSE_MMA_MASK
	.align		4
.L_4371:
        /*0038*/ 	.byte	0x03, 0x50
        /*003a*/ 	.short	0x0000


	//----- nvinfo : EIATTR_MAXREG_COUNT
	.align		4
        /*003c*/ 	.byte	0x03, 0x1b
        /*003e*/ 	.short	0x00ff


	//----- nvinfo : EIATTR_NUM_BARRIERS
	.align		4
        /*0040*/ 	.byte	0x02, 0x4c
        /*0042*/ 	.byte	0x01
	.zero		1


	//----- nvinfo : EIATTR_MERCURY_ISA_VERSION
	.align		4
        /*0044*/ 	.byte	0x03, 0x5f
        /*0046*/ 	.short	0x0101


	//----- nvinfo : EIATTR_COOP_GROUP_MASK_REGIDS
	.align		4
        /*0048*/ 	.byte	0x04, 0x29
        /*004a*/ 	.short	(.L_4373 - .L_4372)


	//   ....[0]....
.L_4372:
        /*004c*/ 	.word	0xffffffff


	//   ....[1]....
        /*0050*/ 	.word	0xffffffff


	//   ....[2]....
        /*0054*/ 	.word	0xffffffff


	//   ....[3]....
        /*0058*/ 	.word	0xffffffff


	//   ....[4]....
        /*005c*/ 	.word	0xffffffff


	//   ....[5]....
        /*0060*/ 	.word	0xffffffff


	//   ....[6]....
        /*0064*/ 	.word	0xffffffff


	//   ....[7]....
        /*0068*/ 	.word	0xffffffff


	//   ....[8]....
        /*006c*/ 	.word	0xffffffff


	//   ....[9]....
        /*0070*/ 	.word	0x0500000a


	//   ....[10]....
        /*0074*/ 	.word	0x0500000a


	//   ....[11]....
        /*0078*/ 	.word	0x0500000a


	//   ....[12]....
        /*007c*/ 	.word	0x0500000a


	//   ....[13]....
        /*0080*/ 	.word	0x0500000a


	//----- nvinfo : EIATTR_COOP_GROUP_INSTR_OFFSETS
	.align		4
.L_4373:
        /*0084*/ 	.byte	0x04, 0x28
        /*0086*/ 	.short	(.L_4375 - .L_4374)


	//   ....[0]....
.L_4374:
        /*0088*/ 	.word	0x000001f0


	//   ....[1]....
        /*008c*/ 	.word	0x00000240


	//   ....[2]....
        /*0090*/ 	.word	0x00000290


	//   ....[3]....
        /*0094*/ 	.word	0x00000300


	//   ....[4]....
        /*0098*/ 	.word	0x00000370


	//   ....[5]....
        /*009c*/ 	.word	0x00000390


	//   ....[6]....
        /*00a0*/ 	.word	0x000003b0


	//   ....[7]....
        /*00a4*/ 	.word	0x000003d0


	//   ....[8]....
        /*00a8*/ 	.word	0x000003f0


	//   ....[9]....
        /*00ac*/ 	.word	0x000004c0


	//   ....[10]....
        /*00b0*/ 	.word	0x00000530


	//   ....[11]....
        /*00b4*/ 	.word	0x000005a0


	//   ....[12]....
        /*00b8*/ 	.word	0x00000610


	//   ....[13]....
        /*00bc*/ 	.word	0x00000680


	//----- nvinfo : EIATTR_VRC_CTA_INIT_COUNT
	.align		4
.L_4375:
        /*00c0*/ 	.byte	0x02, 0x4a
	.zero		1
	.zero		1


	//----- nvinfo : EIATTR_EXIT_INSTR_OFFSETS
	.align		4
        /*00c4*/ 	.byte	0x04, 0x1c
        /*00c6*/ 	.short	(.L_4377 - .L_4376)


	//   ....[0]....
.L_4376:
        /*00c8*/ 	.word	0x00000430


	//   ....[1]....
        /*00cc*/ 	.word	0x00000470


	//----- nvinfo : EIATTR_CRS_STACK_SIZE
	.align		4
.L_4377:
        /*00d0*/ 	.byte	0x04, 0x1e
        /*00d2*/ 	.short	(.L_4379 - .L_4378)
.L_4378:
        /*00d4*/ 	.word	0x00000000


	//----- nvinfo : EIATTR_CBANK_PARAM_SIZE
	.align		4
.L_4379:
        /*00d8*/ 	.byte	0x03, 0x19
        /*00da*/ 	.short	0x0014


	//----- nvinfo : EIATTR_PARAM_CBANK
	.align		4
        /*00dc*/ 	.byte	0x04, 0x0a
        /*00de*/ 	.short	(.L_4381 - .L_4380)
	.align		4
.L_4380:
        /*00e0*/ 	.word	index@(.nv.constant0._Z7reduce6IiLj512ELb0EEvPT_S1_j)
        /*00e4*/ 	.short	0x0380
        /*00e6*/ 	.short	0x0014


	//----- nvinfo : EIATTR_SW_WAR
	.align		4
.L_4381:
        /*00e8*/ 	.byte	0x04, 0x36
        /*00ea*/ 	.short	(.L_4383 - .L_4382)
.L_4382:
        /*00ec*/ 	.word	0x00000008
.L_4383:


//--------------------- .nv.info._Z7reduce6IiLj1ELb1EEvPT_S1_j --------------------------
	.section	.nv.info._Z7reduce6IiLj1ELb1EEvPT_S1_j,"",@"SHT_CUDA_INFO"
	.sectionflags	@""
	.align	4


	//----- nvinfo : EIATTR_CUDA_API_VERSION
	.align		4
        /*0000*/ 	.byte	0x04, 0x37
        /*0002*/ 	.short	(.L_4385 - .L_4384)
.L_4384:
        /*0004*/ 	.word	0x00000082


	//----- nvinfo : EIATTR_KPARAM_INFO
	.align		4
.L_4385:
        /*0008*/ 	.byte	0x04, 0x17
        /*000a*/ 	.short	(.L_4387 - .L_4386)
.L_4386:
        /*000c*/ 	.word	0x00000000
        /*0010*/ 	.short	0x0002
        /*0012*/ 	.short	0x0010
        /*0014*/ 	.byte	0x00, 0xf0, 0x11, 0x00


	//----- nvinfo : EIATTR_KPARAM_INFO
	.align		4
.L_4387:
        /*0018*/ 	.byte	0x04, 0x17
        /*001a*/ 	.short	(.L_4389 - .L_4388)
.L_4388:
        /*001c*/ 	.word	0x00000000
        /*0020*/ 	.short	0x0001
        /*0022*/ 	.short	0x0008
        /*0024*/ 	.byte	0x00, 0xf5, 0x21, 0x00


	//----- nvinfo : EIATTR_KPARAM_INFO
	.align		4
.L_4389:
        /*0028*/ 	.byte	0x04, 0x17
        /*002a*/ 	.short	(.L_4391 - .L_4390)
.L_4390:
        /*002c*/ 	.word	0x00000000
        /*0030*/ 	.short	0x0000
        /*0032*/ 	.short	0x0000
        /*0034*/ 	.byte	0x00, 0xf5, 0x21, 0x00


	//----- nvinfo : EIATTR_SPARSE_MMA_MASK
	.align		4
.L_4391:
        /*0038*/ 	.byte	0x03, 0x50
        /*003a*/ 	.short	0x0000


	//----- nvinfo : EIATTR_MAXREG_COUNT
	.align		4
        /*003c*/ 	.byte	0x03, 0x1b
        /*003e*/ 	.short	0x00ff


	//----- nvinfo : EIATTR_NUM_BARRIERS
	.align		4
        /*0040*/ 	.byte	0x02, 0x4c
        /*0042*/ 	.byte	0x01
	.zero		1


	//----- nvinfo : EIATTR_MERCURY_ISA_VERSION
	.align		4
        /*0044*/ 	.byte	0x03, 0x5f
        /*0046*/ 	.short	0x0101


	//----- nvinfo : EIATTR_COOP_GROUP_MASK_REGIDS
	.align		4
        /*0048*/ 	.byte	0x04, 0x29
        /*004a*/ 	.short	(.L_4393 - .L_4392)


	//   ....[0]....
.L_4392:
        /*004c*/ 	.word	0xffffffff


	//   ....[1]....
        /*0050*/ 	.word	0xffffffff


	//   ....[2]....
        /*0054*/ 	.word	0xffffffff


	//   ....[3]....
        /*0058*/ 	.word	0xffffffff


	//   ....[4]....
        /*005c*/ 	.word	0xffffffff


	//   ....[5]....
        /*0060*/ 	.word	0xffffffff


	//   ....[6]....
        /*0064*/ 	.word	0xffffffff


	//   ....[7]....
        /*0068*/ 	.word	0xffffffff


	//   ....[8]....
        /*006c*/ 	.word	0xffffffff


	//   ....[9]....
        /*0070*/ 	.word	0x0500000a


	//   ....[10]....
        /*0074*/ 	.word	0x0500000a


	//   ....[11]....
        /*0078*/ 	.word	0x0500000a


	//   ....[12]....
        /*007c*/ 	.word	0x0500000a


	//   ....[13]....
        /*0080*/ 	.word	0x0500000a


	//----- nvinfo : EIATTR_COOP_GROUP_INSTR_OFFSETS
	.align		4
.L_4393:
        /*0084*/ 	.byte	0x04, 0x28
        /*0086*/ 	.short	(.L_4395 - .L_4394)


	//   ....[0]....
.L_4394:
        /*0088*/ 	.word	0x00000270


	//   ....[1]....
        /*008c*/ 	.word	0x00000280


	//   ....[2]....
        /*0090*/ 	.word	0x00000290


	//   ....[3]....
        /*0094*/ 	.word	0x000002a0


	//   ....[4]....
        /*0098*/ 	.word	0x000002f0


	//   ....[5]....
        /*009c*/ 	.word	0x00000310


	//   ....[6]....
        /*00a0*/ 	.word	0x00000330


	//   ....[7]....
        /*00a4*/ 	.word	0x00000350


	//   ....[8]....
        /*00a8*/ 	.word	0x00000370


	//   ....[9]....
        /*00ac*/ 	.word	0x00000440


	//   ....[10]....
        /*00b0*/ 	.word	0x000004b0


	//   ....[11]....
        /*00b4*/ 	.word	0x00000520


	//   ....[12]....
        /*00b8*/ 	.word	0x00000590


	//   ....[13]....
        /*00bc*/ 	.word	0x00000600


	//----- nvinfo : EIATTR_VRC_CTA_INIT_COUNT
	.align		4
.L_4395:
        /*00c0*/ 	.byte	0x02, 0x4a
	.zero		1
	.zero		1


	//----- nvinfo : EIATTR_EXIT_INSTR_OFFSETS
	.align		4
        /*00c4*/ 	.byte	0x04, 0x1c
        /*00c6*/ 	.short	(.L_4397 - .L_4396)


	//   ....[0]....
.L_4396:
        /*00c8*/ 	.word	0x000003b0


	//   ....[1]....
        /*00cc*/ 	.word	0x000003f0


	//----- nvinfo : EIATTR_CRS_STACK_SIZE
	.align		4
.L_4397:
        /*00d0*/ 	.byte	0x04, 0x1e
        /*00d2*/ 	.short	(.L_4399 - .L_4398)
.L_4398:
        /*00d4*/ 	.word	0x00000000


	//----- nvinfo : EIATTR_CBANK_PARAM_SIZE
	.align		4
.L_4399:
        /*00d8*/ 	.byte	0x03, 0x19
        /*00da*/ 	.short	0x0014


	//----- nvinfo : EIATTR_PARAM_CBANK
	.align		4
        /*00dc*/ 	.byte	0x04, 0x0a
        /*00de*/ 	.short	(.L_4401 - .L_4400)
	.align		4
.L_4400:
        /*00e0*/ 	.word	index@(.nv.constant0._Z7reduce6IiLj1ELb1EEvPT_S1_j)
        /*00e4*/ 	.short	0x0380
        /*00e6*/ 	.short	0x0014


	//----- nvinfo : EIATTR_SW_WAR
	.align		4
.L_4401:
        /*00e8*/ 	.byte	0x04, 0x36
        /*00ea*/ 	.short	(.L_4403 - .L_4402)
.L_4402:
        /*00ec*/ 	.word	0x00000008
.L_4403:


//--------------------- .nv.info._Z7reduce6IiLj2ELb1EEvPT_S1_j --------------------------
	.section	.nv.info._Z7reduce6IiLj2ELb1EEvPT_S1_j,"",@"SHT_CUDA_INFO"
	.sectionflags	@""
	.align	4


	//----- nvinfo : EIATTR_CUDA_API_VERSION
	.align		4
        /*0000*/ 	.byte	0x04, 0x37
        /*0002*/ 	.short	(.L_4405 - .L_4404)
.L_4404:
        /*0004*/ 	.word	0x00000082


	//----- nvinfo : EIATTR_KPARAM_INFO
	.align		4
.L_4405:
        /*0008*/ 	.byte	0x04, 0x17
        /*000a*/ 	.short	(.L_4407 - .L_4406)
.L_4406:
        /*000c*/ 	.word	0x00000000
        /*0010*/ 	.short	0x0002
        /*0012*/ 	.short	0x0010
        /*0014*/ 	.byte	0x00, 0xf0, 0x11, 0x00


	//----- nvinfo : EIATTR_KPARAM_INFO
	.align		4
.L_4407:
        /*0018*/ 	.byte	0x04, 0x17
        /*001a*/ 	.short	(.L_4409 - .L_4408)
.L_4408:
        /*001c*/ 	.word	0x00000000
        /*0020*/ 	.short	0x0001
        /*0022*/ 	.short	0x0008
        /*0024*/ 	.byte	0x00, 0xf5, 0x21, 0x00


	//----- nvinfo : EIATTR_KPARAM_INFO
	.align		4
.L_4409:
        /*0028*/ 	.byte	0x04, 0x17
        /*002a*/ 	.short	(.L_4411 - .L_4410)
.L_4410:
        /*002c*/ 	.word	0x00000000
        /*0030*/ 	.short	0x0000
        /*0032*/ 	.short	0x0000
        /*0034*/ 	.byte	0x00, 0xf5, 0x21, 0x00


	//----- nvinfo : EIATTR_SPARSE_MMA_MASK
	.align		4
.L_4411:
        /*0038*/ 	.byte	0x03, 0x50
        /*003a*/ 	.short	0x0000


	//----- nvinfo : EIATTR_MAXREG_COUNT
	.align		4
        /*003c*/ 	.byte	0x03, 0x1b
        /*003e*/ 	.short	0x00ff


	//----- nvinfo : EIATTR_NUM_BARRIERS
	.align		4
        /*0040*/ 	.byte	0x02, 0x4c
        /*0042*/ 	.byte	0x01
	.zero		1


	//----- nvinfo : EIATTR_MERCURY_ISA_VERSION
	.align		4
        /*0044*/ 	.byte	0x03, 0x5f
        /*0046*/ 	.short	0x0101


	//----- nvinfo : EIATTR_COOP_GROUP_MASK_REGIDS
	.align		4
        /*0048*/ 	.byte	0x04, 0x29
        /*004a*/ 	.short	(.L_4413 - .L_4412)


	//   ....[0]....
.L_4412:
        /*004c*/ 	.word	0xffffffff


	//   ....[1]....
        /*0050*/ 	.word	0xffffffff


	//   ....[2]....
        /*0054*/ 	.word	0xffffffff


	//   ....[3]....
        /*0058*/ 	.word	0xffffffff


	//   ....[4]....
        /*005c*/ 	.word	0xffffffff


	//   ....[5]....
        /*0060*/ 	.word	0xffffffff


	//   ....[6]....
        /*0064*/ 	.word	0xffffffff


	//   ....[7]....
        /*0068*/ 	.word	0xffffffff


	//   ....[8]....
        /*006c*/ 	.word	0xffffffff


	//   ....[9]....
        /*0070*/ 	.word	0x0500000a


	//   ....[10]....
        /*0074*/ 	.word	0x0500000a


	//   ....[11]....
        /*0078*/ 	.word	0x0500000a


	//   ....[12]....
        /*007c*/ 	.word	0x0500000a


	//   ....[13]....
        /*0080*/ 	.word	0x0500000a


	//----- nvinfo : EIATTR_COOP_GROUP_INSTR_OFFSETS
	.align		4
.L_4413:
        /*0084*/ 	.byte	0x04, 0x28
        /*0086*/ 	.short	(.L_4415 - .L_4414)


	//   ....[0]....
.L_4414:
        /*0088*/ 	.word	0x00000280


	//   ....[1]....
        /*008c*/ 	.word	0x00000290


	//   ....[2]....
        /*0090*/ 	.word	0x000002a0


	//   ....[3]....
        /*0094*/ 	.word	0x000002b0


	//   ....[4]....
        /*0098*/ 	.word	0x00000300


	//   ....[5]....
        /*009c*/ 	.word	0x00000320


	//   ....[6]....
        /*00a0*/ 	.word	0x00000340


	//   ....[7]....
        /*00a4*/ 	.word	0x00000360


	//   ....[8]....
        /*00a8*/ 	.word	0x00000380


	//   ....[9]....
        /*00ac*/ 	.word	0x00000450


	//   ....[10]....
        /*00b0*/ 	.word	0x000004c0


	//   ....[11]....
        /*00b4*/ 	.word	0x00000530


	//   ....[12]....
        /*00b8*/ 	.word	0x000005a0


	//   ....[13]....
        /*00bc*/ 	.word	0x00000610


	//----- nvinfo : EIATTR_VRC_CTA_INIT_COUNT
	.align		4
.L_4415:
        /*00c0*/ 	.byte	0x02, 0x4a
	.zero		1
	.zero		1


	//----- nvinfo : EIATTR_EXIT_INSTR_OFFSETS
	.align		4
        /*00c4*/ 	.byte	0x04, 0x1c
        /*00c6*/ 	.short	(.L_4417 - .L_4416)


	//   ....[0]....
.L_4416:
        /*00c8*/ 	.word	0x000003c0


	//   ....[1]....
        /*00cc*/ 	.word	0x00000400


	//----- nvinfo : EIATTR_CRS_STACK_SIZE
	.align		4
.L_4417:
        /*00d0*/ 	.byte	0x04, 0x1e
        /*00d2*/ 	.short	(.L_4419 - .L_4418)
.L_4418:
        /*00d4*/ 	.word	0x00000000


	//----- nvinfo : EIATTR_CBANK_PARAM_SIZE
	.align		4
.L_4419:
        /*00d8*/ 	.byte	0x03, 0x19
        /*00da*/ 	.short	0x0014


	//----- nvinfo : EIATTR_PARAM_CBANK
	.align		4
        /*00dc*/ 	.byte	0x04, 0x0a
        /*00de*/ 	.short	(.L_4421 - .L_4420)
	.align		4
.L_4420:
        /*00e0*/ 	.word	index@(.nv.constant0._Z7reduce6IiLj2ELb1EEvPT_S1_j)
        /*00e4*/ 	.short	0x0380
        /*00e6*/ 	.short	0x0014


	//----- nvinfo : EIATTR_SW_WAR
	.align		4
.L_4421:
        /*00e8*/ 	.byte	0x04, 0x36
        /*00ea*/ 	.short	(.L_4423 - .L_4422)
.L_4422:
        /*00ec*/ 	.word	0x00000008
.L_4423:


//--------------------- .nv.info._Z7reduce6IiLj4ELb1EEvPT_S1_j --------------------------
	.section	.nv.info._Z7reduce6IiLj4ELb1EEvPT_S1_j,"",@"SHT_CUDA_INFO"
	.sectionflags	@""
	.align	4


	//----- nvinfo : EIATTR_CUDA_API_VERSION
	.align		4
        /*0000*/ 	.byte	0x04, 0x37
        /*0002*/ 	.short	(.L_4425 - .L_4424)
.L_4424:
        /*0004*/ 	.word	0x00000082


	//----- nvinfo : EIATTR_KPARAM_INFO
	.align		4
.L_4425:
        /*0008*/ 	.byte	0x04, 0x17
        /*000a*/ 	.short	(.L_4427 - .L_4426)
.L_4426:
        /*000c*/ 	.word	0x00000000
        /*0010*/ 	.short	0x0002
        /*0012*/ 	.short	0x0010
        /*0014*/ 	.byte	0x00, 0xf0, 0x11, 0x00


	//----- nvinfo : EIATTR_KPARAM_INFO
	.align		4
.L_4427:
        /*0018*/ 	.byte	0x04, 0x17
        /*001a*/ 	.short	(.L_4429 - .L_4428)
.L_4428:
        /*001c*/ 	.word	0x00000000
        /*0020*/ 	.short	0x0001
        /*0022*/ 	.short	0x0008
        /*0024*/ 	.byte	0x00, 0xf5, 0x21, 0x00


	//----- nvinfo : EIATTR_KPARAM_INFO
	.align		4
.L_4429:
        /*0028*/ 	.byte	0x04, 0x17
        /*002a*/ 	.short	(.L_4431 - .L_4430)
.L_4430:
        /*002c*/ 	.word	0x00000000
        /*0030*/ 	.short	0x0000
        /*0032*/ 	.short	0x0000
        /*0034*/ 	.byte	0x00, 0xf5, 0x21, 0x00


	//----- nvinfo : EIATTR_SPARSE_MMA_MASK
	.align		4
.L_4431:
        /*0038*/ 	.byte	0x03, 0x50
        /*003a*/ 	.short	0x0000


	//----- nvinfo : EIATTR_MAXREG_COUNT
	.align		4
        /*003c*/ 	.byte	0x03, 0x1b
        /*003e*/ 	.short	0x00ff


	//----- nvinfo : EIATTR_NUM_BARRIERS
	.align		4
        /*0040*/ 	.byte	0x02, 0x4c
        /*0042*/ 	.byte	0x01
	.zero		1


	//----- nvinfo : EIATTR_MERCURY_ISA_VERSION
	.align		4
        /*0044*/ 	.byte	0x03, 0x5f
        /*0046*/ 	.short	0x0101


	//----- nvinfo : EIATTR_COOP_GROUP_MASK_REGIDS
	.align		4
        /*0048*/ 	.byte	0x04, 0x29
        /*004a*/ 	.short	(.L_4433 - .L_4432)


	//   ....[0]....
.L_4432:
        /*004c*/ 	.word	0xffffffff


	//   ....[1]....
        /*0050*/ 	.word	0xffffffff


	//   ....[2]....
        /*0054*/ 	.word	0xffffffff


	//   ....[3]....
        /*0058*/ 	.word	0xffffffff


	//   ....[4]....
        /*005c*/ 	.word	0xffffffff


	//   ....[5]....
        /*0060*/ 	.word	0xffffffff


	//   ....[6]....
        /*0064*/ 	.word	0xffffffff


	//   ....[7]....
        /*0068*/ 	.word	0xffffffff


	//   ....[8]....
        /*006c*/ 	.word	0xffffffff


	//   ....[9]....
        /*0070*/ 	.word	0x0500000a


	//   ....[10]....
        /*0074*/ 	.word	0x0500000a


	//   ....[11]....
        /*0078*/ 	.word	0x0500000a


	//   ....[12]....
        /*007c*/ 	.word	0x0500000a


	//   ....[13]....
        /*0080*/ 	.word	0x0500000a


	//----- nvinfo : EIATTR_COOP_GROUP_INSTR_OFFSETS
	.align		4
.L_4433:
        /*0084*/ 	.byte	0x04, 0x28
        /*0086*/ 	.short	(.L_4435 - .L_4434)


	//   ....[0]....
.L_4434:
        /*0088*/ 	.word	0x00000280


	//   ....[1]....
        /*008c*/ 	.word	0x00000290


	//   ....[2]....
        /*0090*/ 	.word	0x000002a0


	//   ....[3]....
        /*0094*/ 	.word	0x000002b0


	//   ....[4]....
        /*0098*/ 	.word	0x00000300


	//   ....[5]....
        /*009c*/ 	.word	0x00000320


	//   ....[6]....
        /*00a0*/ 	.word	0x00000340


	//   ....[7]....
        /*00a4*/ 	.word	0x00000360


	//   ....[8]....
        /*00a8*/ 	.word	0x00000380


	//   ....[9]....
        /*00ac*/ 	.word	0x00000450


	//   ....[10]....
        /*00b0*/ 	.word	0x000004c0


	//   ....[11]....
        /*00b4*/ 	.word	0x00000530


	//   ....[12]....
        /*00b8*/ 	.word	0x000005a0


	//   ....[13]....
        /*00bc*/ 	.word	0x00000610


	//----- nvinfo : EIATTR_VRC_CTA_INIT_COUNT
	.align		4
.L_4435:
        /*00c0*/ 	.byte	0x02, 0x4a
	.zero		1
	.zero		1


	//----- nvinfo : EIATTR_EXIT_INSTR_OFFSETS
	.align		4
        /*00c4*/ 	.byte	0x04, 0x1c
        /*00c6*/ 	.short	(.L_4437 - .L_4436)


	//   ....[0]....
.L_4436:
        /*00c8*/ 	.word	0x000003c0


	//   ....[1]....
        /*00cc*/ 	.word	0x00000400


	//----- nvinfo : EIATTR_CRS_STACK_SIZE
	.align		4
.L_4437:
        /*00d0*/ 	.byte	0x04, 0x1e
        /*00d2*/ 	.short	(.L_4439 - .L_4438)
.L_4438:
        /*00d4*/ 	.word	0x00000000


	//----- nvinfo : EIATTR_CBANK_PARAM_SIZE
	.align		4
.L_4439:
        /*00d8*/ 	.byte	0x03, 0x19
        /*00da*/ 	.short	0x0014


	//----- nvinfo : EIATTR_PARAM_CBANK
	.align		4
        /*00dc*/ 	.byte	0x04, 0x0a
        /*00de*/ 	.short	(.L_4441 - .L_4440)
	.align		4
.L_4440:
        /*00e0*/ 	.word	index@(.nv.constant0._Z7reduce6IiLj4ELb1EEvPT_S1_j)
        /*00e4*/ 	.short	0x0380
        /*00e6*/ 	.short	0x0014


	//----- nvinfo : EIATTR_SW_WAR
	.align		4
.L_4441:
        /*00e8*/ 	.byte	0x04, 0x36
        /*00ea*/ 	.short	(.L_4443 - .L_4442)
.L_4442:
        /*00ec*/ 	.word	0x00000008
.L_4443:


//--------------------- .nv.info._Z7reduce6IiLj8ELb1EEvPT_S1_j --------------------------
	.section	.nv.info._Z7reduce6IiLj8ELb1EEvPT_S1_j,"",@"SHT_CUDA_INFO"
	.sectionflags	@""
	.align	4


	//----- nvinfo : EIATTR_CUDA_API_VERSION
	.align		4
        /*0000*/ 	.byte	0x04, 0x37
        /*0002*/ 	.short	(.L_4445 - .L_4444)
.L_4444:
        /*0004*/ 	.word	0x00000082


	//----- nvinfo : EIATTR_KPARAM_INFO
	.align		4
.L_4445:
        /*0008*/ 	.byte	0x04, 0x17
        /*000a*/ 	.short	(.L_4447 - .L_4446)
.L_4446:
        /*000c*/ 	.word	0x00000000
        /*0010*/ 	.short	0x0002
        /*0012*/ 	.short	0x0010
        /*0014*/ 	.byte	0x00, 0xf0, 0x11, 0x00


	//----- nvinfo : EIATTR_KPARAM_INFO
	.align		4
.L_4447:
        /*0018*/ 	.byte	0x04, 0x17
        /*001a*/ 	.short	(.L_4449 - .L_4448)
.L_4448:
        /*001c*/ 	.word	0x00000000
        /*0020*/ 	.short	0x0001
        /*0022*/ 	.short	0x0008
        /*0024*/ 	.byte	0x00, 0xf5, 0x21, 0x00


	//----- nvinfo : EIATTR_KPARAM_INFO
	.align		4
.L_4449:
        /*0028*/ 	.byte	0x04, 0x17
        /*002a*/ 	.short	(.L_4451 - .L_4450)
.L_4450:
        /*002c*/ 	.word	0x00000000
        /*0030*/ 	.short	0x0000
        /*0032*/ 	.short	0x0000
        /*0034*/ 	.byte	0x00, 0xf5, 0x21, 0x00


	//----- nvinfo : EIATTR_SPARSE_MMA_MASK
	.align		4
.L_4451:
        /*0038*/ 	.byte	0x03, 0x50
        /*003a*/ 	.short	0x0000


	//----- nvinfo : EIATTR_MAXREG_COUNT
	.align		4
        /*003c*/ 	.byte	0x03, 0x1b
        /*003e*/ 	.short	0x00ff


	//----- nvinfo : EIATTR_NUM_BARRIERS
	.align		4
        /*0040*/ 	.byte	0x02, 0x4c
        /*0042*/ 	.byte	0x01
	.zero		1


	//----- nvinfo : EIATTR_MERCURY_ISA_VERSION
	.align		4
        /*0044*/ 	.byte	0x03, 0x5f
        /*0046*/ 	.short	0x0101


	//----- nvinfo : EIATTR_COOP_GROUP_MASK_REGIDS
	.align		4
        /*0048*/ 	.byte	0x04, 0x29
        /*004a*/ 	.short	(.L_4453 - .L_4452)


	//   ....[0]....
.L_4452:
        /*004c*/ 	.word	0xffffffff


	//   ....[1]....
        /*0050*/ 	.word	0xffffffff


	//   ....[2]....
        /*0054*/ 	.word	0xffffffff


	//   ....[3]....
        /*0058*/ 	.word	0xffffffff


	//   ....[4]....
        /*005c*/ 	.word	0xffffffff


	//   ....[5]....
        /*0060*/ 	.word	0xffffffff


	//   ....[6]....
        /*0064*/ 	.word	0xffffffff


	//   ....[7]....
        /*0068*/ 	.word	0xffffffff


	//   ....[8]....
        /*006c*/ 	.word	0xffffffff


	//   ....[9]....
        /*0070*/ 	.word	0x0500000a


	//   ....[10]....
        /*0074*/ 	.word	0x0500000a


	//   ....[11]....
        /*0078*/ 	.word	0x0500000a


	//   ....[12]....
        /*007c*/ 	.word	0x0500000a


	//   ....[13]....
        /*0080*/ 	.word	0x0500000a


	//----- nvinfo : EIATTR_COOP_GROUP_INSTR_OFFSETS
	.align		4
.L_4453:
        /*0084*/ 	.byte	0x04, 0x28
        /*0086*/ 	.short	(.L_4455 - .L_4454)


	//   ....[0]....
.L_4454:
        /*0088*/ 	.word	0x00000280


	//   ....[1]....
        /*008c*/ 	.word	0x00000290


	//   ....[2]....
        /*0090*/ 	.word	0x000002a0


	//   ....[3]....
        /*0094*/ 	.word	0x000002b0


	//   ....[4]....
        /*0098*/ 	.word	0x00000300


	//   ....[5]....
        /*009c*/ 	.word	0x00000320


	//   ....[6]....
        /*00a0*/ 	.word	0x00000340


	//   ....[7]....
        /*00a4*/ 	.word	0x00000360


	//   ....[8]....
        /*00a8*/ 	.word	0x00000380


	//   ....[9]....
        /*00ac*/ 	.word	0x00000450


	//   ....[10]....
        /*00b0*/ 	.word	0x000004c0


	//   ....[11]....
        /*00b4*/ 	.word	0x00000530


	//   ....[12]....
        /*00b8*/ 	.word	0x000005a0


	//   ....[13]....
        /*00bc*/ 	.word	0x00000610


	//----- nvinfo : EIATTR_VRC_CTA_INIT_COUNT
	.align		4
.L_4455:
        /*00c0*/ 	.byte	0x02, 0x4a
	.zero		1
	.zero		1


	//----- nvinfo : EIATTR_EXIT_INSTR_OFFSETS
	.align		4
        /*00c4*/ 	.byte	0x04, 0x1c
        /*00c6*/ 	.short	(.L_4457 - .L_4456)


	//   ....[0]....
.L_4456:
        /*00c8*/ 	.word	0x000003c0


	//   ....[1]....
        /*00cc*/ 	.word	0x00000400


	//----- nvinfo : EIATTR_CRS_STACK_SIZE
	.align		4
.L_4457:
        /*00d0*/ 	.byte	0x04, 0x1e
        /*00d2*/ 	.short	(.L_4459 - .L_4458)
.L_4458:
        /*00d4*/ 	.word	0x00000000


	//----- nvinfo : EIATTR_CBANK_PARAM_SIZE
	.align		4
.L_4459:
        /*00d8*/ 	.byte	0x03, 0x19
        /*00da*/ 	.short	0x0014


	//----- nvinfo : EIATTR_PARAM_CBANK
	.align		4
        /*00dc*/ 	.byte	0x04, 0x0a
        /*00de*/ 	.short	(.L_4461 - .L_4460)
	.align		4
.L_4460:
        /*00e0*/ 	.word	index@(.nv.constant0._Z7reduce6IiLj8ELb1EEvPT_S1_j)
        /*00e4*/ 	.short	0x0380
        /*00e6*/ 	.short	0x0014


	//----- nvinfo : EIATTR_SW_WAR
	.align		4
.L_4461:
        /*00e8*/ 	.byte	0x04, 0x36
        /*00ea*/ 	.short	(.L_4463 - .L_4462)
.L_4462:
        /*00ec*/ 	.word	0x00000008
.L_4463:


//--------------------- .nv.info._Z7reduce6IiLj16ELb1EEvPT_S1_j --------------------------
	.section	.nv.info._Z7reduce6IiLj16ELb1EEvPT_S1_j,"",@"SHT_CUDA_INFO"
	.sectionflags	@""
	.align	4


	//----- nvinfo : EIATTR_CUDA_API_VERSION
	.align		4
        /*0000*/ 	.byte	0x04, 0x37
        /*0002*/ 	.short	(.L_4465 - .L_4464)
.L_4464:
        /*0004*/ 	.word	0x00000082


	//----- nvinfo : EIATTR_KPARAM_INFO
	.align		4
.L_4465:
        /*0008*/ 	.byte	0x04, 0x17
        /*000a*/ 	.short	(.L_4467 - .L_4466)
.L_4466:
        /*000c*/ 	.word	0x00000000
        /*0010*/ 	.short	0x0002
        /*0012*/ 	.short	0x0010
        /*0014*/ 	.byte	0x00, 0xf0, 0x11, 0x00


	//----- nvinfo : EIATTR_KPARAM_INFO
	.align		4
.L_4467:
        /*0018*/ 	.byte	0x04, 0x17
        /*001a*/ 	.short	(.L_4469 - .L_4468)
.L_4468:
        /*001c*/ 	.word	0x00000000
        /*0020*/ 	.short	0x0001
        /*0022*/ 	.short	0x0008
        /*0024*/ 	.byte	0x00, 0xf5, 0x21, 0x00


	//----- nvinfo : EIATTR_KPARAM_INFO
	.align		4
.L_4469:
        /*0028*/ 	.byte	0x04, 0x17
        /*002a*/ 	.short	(.L_4471 - .L_4470)
.L_4470:
        /*002c*/ 	.word	0x00000000
        /*0030*/ 	.short	0x0000
        /*0032*/ 	.short	0x0000
        /*0034*/ 	.byte	0x00, 0xf5, 0x21, 0x00


	//----- nvinfo : EIATTR_SPARSE_MMA_MASK
	.align		4
.L_4471:
        /*0038*/ 	.byte	0x03, 0x50
        /*003a*/ 	.short	0x0000


	//----- nvinfo : EIATTR_MAXREG_COUNT
	.align		4
        /*003c*/ 	.byte	0x03, 0x1b
        /*003e*/ 	.short	0x00ff


	//----- nvinfo : EIATTR_NUM_BARRIERS
	.align		4
        /*0040*/ 	.byte	0x02, 0x4c
        /*0042*/ 	.byte	0x01
	.zero		1


	//----- nvinfo : EIATTR_MERCURY_ISA_VERSION
	.align		4
        /*0044*/ 	.byte	0x03, 0x5f
        /*0046*/ 	.short	0x0101


	//----- nvinfo : EIATTR_COOP_GROUP_MASK_REGIDS
	.align		4
        /*0048*/ 	.byte	0x04, 0x29
        /*004a*/ 	.short	(.L_4473 - .L_4472)


	//   ....[0]....
.L_4472:
        /*004c*/ 	.word	0xffffffff


	//   ....[1]....
        /*0050*/ 	.word	0xffffffff


	//   ....[2]....
        /*0054*/ 	.word	0xffffffff


	//   ....[3]....
        /*0058*/ 	.word	0xffffffff


	//   ....[4]....
        /*005c*/ 	.word	0xffffffff


	//   ....[5]....
        /*0060*/ 	.word	0xffffffff


	//   ....[6]....
        /*0064*/ 	.word	0xffffffff


	//   ....[7]....
        /*0068*/ 	.word	0xffffffff


	//   ....[8]....
        /*006c*/ 	.word	0xffffffff


	//   ....[9]....
        /*0070*/ 	.word	0x0500000a


	//   ....[10]....
        /*0074*/ 	.word	0x0500000a


	//   ....[11]....
        /*0078*/ 	.word	0x0500000a


	//   ....[12]....
        /*007c*/ 	.word	0x0500000a


	//   ....[13]....
        /*0080*/ 	.word	0x0500000a


	//----- nvinfo : EIATTR_COOP_GROUP_INSTR_OFFSETS
	.align		4
.L_4473:
        /*0084*/ 	.byte	0x04, 0x28
        /*0086*/ 	.short	(.L_4475 - .L_4474)


	//   ....[0]....
.L_4474:
        /*0088*/ 	.word	0x00000280


	//   ....[1]....
        /*008c*/ 	.word	0x00000290


	//   ....[2]....
        /*0090*/ 	.word	0x000002a0


	//   ....[3]....
        /*0094*/ 	.word	0x000002b0


	//   ....[4]....
        /*0098*/ 	.word	0x00000300


	//   ....[5]....
        /*009c*/ 	.word	0x00000320


	//   ....[6]....
        /*00a0*/ 	.word	0x00000340


	//   ....[7]....
        /*00a4*/ 	.word	0x00000360


	//   ....[8]....
        /*00a8*/ 	.word	0x00000380


	//   ....[9]....
        /*00ac*/ 	.word	0x00000450


	//   ....[10]....
        /*00b0*/ 	.word	0x000004c0


	//   ....[11]....
        /*00b4*/ 	.word	0x00000530


	//   ....[12]....
        /*00b8*/ 	.word	0x000005a0


	//   ....[13]....
        /*00bc*/ 	.word	0x00000610


	//----- nvinfo : EIATTR_VRC_CTA_INIT_COUNT
	.align		4
.L_4475:
        /*00c0*/ 	.byte	0x02, 0x4a
	.zero		1
	.zero		1


	//----- nvinfo : EIATTR_EXIT_INSTR_OFFSETS
	.align		4
        /*00c4*/ 	.byte	0x04, 0x1c
        /*00c6*/ 	.short	(.L_4477 - .L_4476)


	//   ....[0]....
.L_4476:
        /*00c8*/ 	.word	0x000003c0


	//   ....[1]....
        /*00cc*/ 	.word	0x00000400


	//----- nvinfo : EIATTR_CRS_STACK_SIZE
	.align		4
.L_4477:
        /*00d0*/ 	.byte	0x04, 0x1e
        /*00d2*/ 	.short	(.L_4479 - .L_4478)
.L_4478:
        /*00d4*/ 	.word	0x00000000


	//----- nvinfo : EIATTR_CBANK_PARAM_SIZE
	.align		4
.L_4479:
        /*00d8*/ 	.byte	0x03, 0x19
        /*00da*/ 	.short	0x0014


	//----- nvinfo : EIATTR_PARAM_CBANK
	.align		4
        /*00dc*/ 	.byte	0x04, 0x0a
        /*00de*/ 	.short	(.L_4481 - .L_4480)
	.align		4
.L_4480:
        /*00e0*/ 	.word	index@(.nv.constant0._Z7reduce6IiLj16ELb1EEvPT_S1_j)
        /*00e4*/ 	.short	0x0380
        /*00e6*/ 	.short	0x0014


	//----- nvinfo : EIATTR_SW_WAR
	.align		4
.L_4481:
        /*00e8*/ 	.byte	0x04, 0x36
        /*00ea*/ 	.short	(.L_4483 - .L_4482)
.L_4482:
        /*00ec*/ 	.word	0x00000008
.L_4483:


//--------------------- .nv.info._Z7reduce6IiLj32ELb1EEvPT_S1_j --------------------------
	.section	.nv.info._Z7reduce6IiLj32ELb1EEvPT_S1_j,"",@"SHT_CUDA_INFO"
	.sectionflags	@""
	.align	4


	//----- nvinfo : EIATTR_CUDA_API_VERSION
	.align		4
        /*0000*/ 	.byte	0x04, 0x37
        /*0002*/ 	.short	(.L_4485 - .L_4484)
.L_4484:
        /*0004*/ 	.word	0x00000082


	//----- nvinfo : EIATTR_KPARAM_INFO
	.align		4
.L_4485:
        /*0008*/ 	.byte	0x04, 0x17
        /*000a*/ 	.short	(.L_4487 - .L_4486)
.L_4486:
        /*000c*/ 	.word	0x00000000
        /*0010*/ 	.short	0x0002
        /*0012*/ 	.short	0x0010
        /*0014*/ 	.byte	0x00, 0xf0, 0x11, 0x00


	//----- nvinfo : EIATTR_KPARAM_INFO
	.align		4
.L_4487:
        /*0018*/ 	.byte	0x04, 0x17
        /*001a*/ 	.short	(.L_4489 - .L_4488)
.L_4488:
        /*001c*/ 	.word	0x00000000
        /*0020*/ 	.short	0x0001
        /*0022*/ 	.short	0x0008
        /*0024*/ 	.byte	0x00, 0xf5, 0x21, 0x00


	//----- nvinfo : EIATTR_KPARAM_INFO
	.align		4
.L_4489:
        /*0028*/ 	.byte	0x04, 0x17
        /*002a*/ 	.short	(.L_4491 - .L_4490)
.L_4490:
        /*002c*/ 	.word	0x00000000
        /*0030*/ 	.short	0x0000
        /*0032*/ 	.short	0x0000
        /*0034*/ 	.byte	0x00, 0xf5, 0x21, 0x00


	//----- nvinfo : EIATTR_SPARSE_MMA_MASK
	.align		4
.L_4491:
        /*0038*/ 	.byte	0x03, 0x50
        /*003a*/ 	.short	0x0000


	//----- nvinfo : EIATTR_MAXREG_COUNT
	.align		4
        /*003c*/ 	.byte	0x03, 0x1b
        /*003e*/ 	.short	0x00ff


	//----- nvinfo : EIATTR_NUM_BARRIERS
	.align		4
        /*0040*/ 	.byte	0x02, 0x4c
        /*0042*/ 	.byte	0x01
	.zero		1


	//----- nvinfo : EIATTR_MERCURY_ISA_VERSION
	.align		4
        /*0044*/ 	.byte	0x03, 0x5f
        /*0046*/ 	.short	0x0101


	//----- nvinfo : EIATTR_COOP_GROUP_MASK_REGIDS
	.align		4
        /*0048*/ 	.byte	0x04, 0x29
        /*004a*/ 	.short	(.L_4493 - .L_4492)


	//   ....[0]....
.L_4492:
        /*004c*/ 	.word	0xffffffff


	//   ....[1]....
        /*0050*/ 	.word	0xffffffff


	//   ....[2]....
        /*0054*/ 	.word	0xffffffff


	//   ....[3]....
        /*0058*/ 	.word	0xffffffff


	//   ....[4]....
        /*005c*/ 	.word	0xffffffff


	//   ....[5]....
        /*0060*/ 	.word	0xffffffff


	//   ....[6]....
        /*0064*/ 	.word	0xffffffff


	//   ....[7]....
        /*0068*/ 	.word	0xffffffff


	//   ....[8]....
        /*006c*/ 	.word	0xffffffff


	//   ....[9]....
        /*0070*/ 	.word	0x0500000a


	//   ....[10]....
        /*0074*/ 	.word	0x0500000a


	//   ....[11]....
        /*0078*/ 	.word	0x0500000a


	//   ....[12]....
        /*007c*/ 	.word	0x0500000a


	//   ....[13]....
        /*0080*/ 	.word	0x0500000a


	//----- nvinfo : EIATTR_COOP_GROUP_INSTR_OFFSETS
	.align		4
.L_4493:
        /*0084*/ 	.byte	0x04, 0x28
        /*0086*/ 	.short	(.L_4495 - .L_4494)


	//   ....[0]....
.L_4494:
        /*0088*/ 	.word	0x00000280


	//   ....[1]....
        /*008c*/ 	.word	0x00000290


	//   ....[2]....
        /*0090*/ 	.word	0x000002a0


	//   ....[3]....
        /*0094*/ 	.word	0x000002b0


	//   ....[4]....
        /*0098*/ 	.word	0x00000300


	//   ....[5]....
        /*009c*/ 	.word	0x00000320


	//   ....[6]....
        /*00a0*/ 	.word	0x00000340


	//   ....[7]....
        /*00a4*/ 	.word	0x00000360


	//   ....[8]....
        /*00a8*/ 	.word	0x00000380


	//   ....[9]....
        /*00ac*/ 	.word	0x00000450


	//   ....[10]....
        /*00b0*/ 	.word	0x000004c0


	//   ....[11]....
        /*00b4*/ 	.word	0x00000530


	//   ....[12]....
        /*00b8*/ 	.word	0x000005a0


	//   ....[13]....
        /*00bc*/ 	.word	0x00000610


	//----- nvinfo : EIATTR_VRC_CTA_INIT_COUNT
	.align		4
.L_4495:
        /*00c0*/ 	.byte	0x02, 0x4a
	.zero		1
	.zero		1


	//----- nvinfo : EIATTR_EXIT_INSTR_OFFSETS
	.align		4
        /*00c4*/ 	.byte	0x04, 0x1c
        /*00c6*/ 	.short	(.L_4497 - .L_4496)


	//   ....[0]....
.L_4496:
        /*00c8*/ 	.word	0x000003c0


	//   ....[1]....
        /*00cc*/ 	.word	0x00000400


	//----- nvinfo : EIATTR_CRS_STACK_SIZE
	.align		4
.L_4497:
        /*00d0*/ 	.byte	0x04, 0x1e
        /*00d2*/ 	.short	(.L_4499 - .L_4498)
.L_4498:
        /*00d4*/ 	.word	0x00000000


	//----- nvinfo : EIATTR_CBANK_PARAM_SIZE
	.align		4
.L_4499:
        /*00d8*/ 	.byte	0x03, 0x19
        /*00da*/ 	.short	0x0014


	//----- nvinfo : EIATTR_PARAM_CBANK
	.align		4
        /*00dc*/ 	.byte	0x04, 0x0a
        /*00de*/ 	.short	(.L_4501 - .L_4500)
	.align		4
.L_4500:
        /*00e0*/ 	.word	index@(.nv.constant0._Z7reduce6IiLj32ELb1EEvPT_S1_j)
        /*00e4*/ 	.short	0x0380
        /*00e6*/ 	.short	0x0014


	//----- nvinfo : EIATTR_SW_WAR
	.align		4
.L_4501:
        /*00e8*/ 	.byte	0x04, 0x36
        /*00ea*/ 	.short	(.L_4503 - .L_4502)
.L_4502:
        /*00ec*/ 	.word	0x00000008
.L_4503:


//--------------------- .nv.info._Z7reduce6IiLj64ELb1EEvPT_S1_j --------------------------
	.section	.nv.info._Z7reduce6IiLj64ELb1EEvPT_S1_j,"",@"SHT_CUDA_INFO"
	.sectionflags	@""
	.align	4


	//----- nvinfo : EIATTR_CUDA_API_VERSION
	.align		4
        /*0000*/ 	.byte	0x04, 0x37
        /*0002*/ 	.short	(.L_4505 - .L_4504)
.L_4504:
        /*0004*/ 	.word	0x00000082


	//----- nvinfo : EIATTR_KPARAM_INFO
	.align		4
.L_4505:
        /*0008*/ 	.byte	0x04, 0x17
        /*000a*/ 	.short	(.L_4507 - .L_4506)
.L_4506:
        /*000c*/ 	.word	0x00000000
        /*0010*/ 	.short	0x0002
        /*0012*/ 	.short	0x0010
        /*0014*/ 	.byte	0x00, 0xf0, 0x11, 0x00


	//----- nvinfo : EIATTR_KPARAM_INFO
	.align		4
.L_4507:
        /*0018*/ 	.byte	0x04, 0x17
        /*001a*/ 	.short	(.L_4509 - .L_4508)
.L_4508:
        /*001c*/ 	.word	0x00000000
        /*0020*/ 	.short	0x0001
        /*0022*/ 	.short	0x0008
        /*0024*/ 	.byte	0x00, 0xf5, 0x21, 0x00


	//----- nvinfo : EIATTR_KPARAM_INFO
	.align		4
.L_4509:
        /*0028*/ 	.byte	0x04, 0x17
        /*002a*/ 	.short	(.L_4511 - .L_4510)
.L_4510:
        /*002c*/ 	.word	0x00000000
        /*0030*/ 	.short	0x0000
        /*0032*/ 	.short	0x0000
        /*0034*/ 	.byte	0x00, 0xf5, 0x21, 0x00


	//----- nvinfo : EIATTR_SPARSE_MMA_MASK
	.align		4
.L_4511:
        /*0038*/ 	.byte	0x03, 0x50
        /*003a*/ 	.short	0x0000


	//----- nvinfo : EIATTR_MAXREG_COUNT
	.align		4
        /*003c*/ 	.byte	0x03, 0x1b
        /*003e*/ 	.short	0x00ff


	//----- nvinfo : EIATTR_NUM_BARRIERS
	.align		4
        /*0040*/ 	.byte	0x02, 0x4c
        /*0042*/ 	.byte	0x01
	.zero		1


	//----- nvinfo : EIATTR_MERCURY_ISA_VERSION
	.align		4
        /*0044*/ 	.byte	0x03, 0x5f
        /*0046*/ 	.short	0x0101


	//----- nvinfo : EIATTR_COOP_GROUP_MASK_REGIDS
	.align		4
        /*0048*/ 	.byte	0x04, 0x29
        /*004a*/ 	.short	(.L_4513 - .L_4512)


	//   ....[0]....
.L_4512:
        /*004c*/ 	.word	0xffffffff


	//   ....[1]....
        /*0050*/ 	.word	0xffffffff


	//   ....[2]....
        /*0054*/ 	.word	0xffffffff


	//   ....[3]....
        /*0058*/ 	.word	0xffffffff


	//   ....[4]....
        /*005c*/ 	.word	0xffffffff


	//   ....[5]....
        /*0060*/ 	.word	0xffffffff


	//   ....[6]....
        /*0064*/ 	.word	0xffffffff


	//   ....[7]....
        /*0068*/ 	.word	0xffffffff


	//   ....[8]....
        /*006c*/ 	.word	0xffffffff


	//   ....[9]....
        /*0070*/ 	.word	0x0500000a


	//   ....[10]....
        /*0074*/ 	.word	0x0500000a


	//   ....[11]....
        /*0078*/ 	.word	0x0500000a


	//   ....[12]....
        /*007c*/ 	.word	0x0500000a


	//   ....[13]....
        /*0080*/ 	.word	0x0500000a


	//----- nvinfo : EIATTR_COOP_GROUP_INSTR_OFFSETS
	.align		4
.L_4513:
        /*0084*/ 	.byte	0x04, 0x28
        /*0086*/ 	.short	(.L_4515 - .L_4514)


	//   ....[0]....
.L_4514:
        /*0088*/ 	.word	0x00000270


	//   ....[1]....
        /*008c*/ 	.word	0x00000280


	//   ....[2]....
        /*0090*/ 	.word	0x00000290


	//   ....[3]....
        /*0094*/ 	.word	0x000002a0


	//   ....[4]....
        /*0098*/ 	.word	0x00000320


	//   ....[5]....
        /*009c*/ 	.word	0x00000340


	//   ....[6]....
        /*00a0*/ 	.word	0x00000360


	//   ....[7]....
        /*00a4*/ 	.word	0x00000380


	//   ....[8]....
        /*00a8*/ 	.word	0x000003a0


	//   ....[9]....
        /*00ac*/ 	.word	0x00000470


	//   ....[10]....
        /*00b0*/ 	.word	0x000004e0


	//   ....[11]....
        /*00b4*/ 	.word	0x00000550


	//   ....[12]....
        /*00b8*/ 	.word	0x000005c0


	//   ....[13]....
        /*00bc*/ 	.word	0x00000630


	//----- nvinfo : EIATTR_VRC_CTA_INIT_COUNT
	.align		4
.L_4515:
        /*00c0*/ 	.byte	0x02, 0x4a
	.zero		1
	.zero		1


	//----- nvinfo : EIATTR_EXIT_INSTR_OFFSETS
	.align		4
        /*00c4*/ 	.byte	0x04, 0x1c
        /*00c6*/ 	.short	(.L_4517 - .L_4516)


	//   ....[0]....
.L_4516:
        /*00c8*/ 	.word	0x000003e0


	//   ....[1]....
        /*00cc*/ 	.word	0x00000420


	//----- nvinfo : EIATTR_CRS_STACK_SIZE
	.align		4
.L_4517:
        /*00d0*/ 	.byte	0x04, 0x1e
        /*00d2*/ 	.short	(.L_4519 - .L_4518)
.L_4518:
        /*00d4*/ 	.word	0x00000000


	//----- nvinfo : EIATTR_CBANK_PARAM_SIZE
	.align		4
.L_4519:
        /*00d8*/ 	.byte	0x03, 0x19
        /*00da*/ 	.short	0x0014


	//----- nvinfo : EIATTR_PARAM_CBANK
	.align		4
        /*00dc*/ 	.byte	0x04, 0x0a
        /*00de*/ 	.short	(.L_4521 - .L_4520)
	.align		4
.L_4520:
        /*00e0*/ 	.word	index@(.nv.constant0._Z7reduce6IiLj64ELb1EEvPT_S1_j)
        /*00e4*/ 	.short	0x0380
        /*00e6*/ 	.short	0x0014


	//----- nvinfo : EIATTR_SW_WAR
	.align		4
.L_4521:
        /*00e8*/ 	.byte	0x04, 0x36
        /*00ea*/ 	.short	(.L_4523 - .L_4522)
.L_4522:
        /*00ec*/ 	.word	0x00000008
.L_4523:


//--------------------- .nv.info._Z7reduce6IiLj128ELb1EEvPT_S1_j --------------------------
	.section	.nv.info._Z7reduce6IiLj128ELb1EEvPT_S1_j,"",@"SHT_CUDA_INFO"
	.sectionflags	@""
	.align	4


	//----- nvinfo : EIATTR_CUDA_API_VERSION
	.align		4
        /*0000*/ 	.byte	0x04, 0x37
        /*0002*/ 	.short	(.L_4525 - .L_4524)
.L_4524:
        /*0004*/ 	.word	0x00000082


	//----- nvinfo : EIATTR_KPARAM_INFO
	.align		4
.L_4525:
        /*0008*/ 	.byte	0x04, 0x17
        /*000a*/ 	.short	(.L_4527 - .L_4526)
.L_4526:
        /*000c*/ 	.word	0x00000000
        /*0010*/ 	.short	0x0002
        /*0012*/ 	.short	0x0010
        /*0014*/ 	.byte	0x00, 0xf0, 0x11, 0x00


	//----- nvinfo : EIATTR_KPARAM_INFO
	.align		4
.L_4527:
        /*0018*/ 	.byte	0x04, 0x17
        /*001a*/ 	.short	(.L_4529 - .L_4528)
.L_4528:
        /*001c*/ 	.word	0x00000000
        /*0020*/ 	.short	0x0001
        /*0022*/ 	.short	0x0008
        /*0024*/ 	.byte	0x00, 0xf5, 0x21, 0x00


	//----- nvinfo : EIATTR_KPARAM_INFO
	.align		4
.L_4529:
        /*0028*/ 	.byte	0x04, 0x17
        /*002a*/ 	.short	(.L_4531 - .L_4530)
.L_4530:
        /*002c*/ 	.word	0x00000000
        /*0030*/ 	.short	0x0000
        /*0032*/ 	.short	0x0000
        /*0034*/ 	.byte	0x00, 0xf5, 0x21, 0x00


	//----- nvinfo : EIATTR_SPARSE_MMA_MASK
	.align		4
.L_4531:
        /*0038*/ 	.byte	0x03, 0x50
        /*003a*/ 	.short	0x0000


	//----- nvinfo : EIATTR_MAXREG_COUNT
	.align		4
        /*003c*/ 	.byte	0x03, 0x1b
        /*003e*/ 	.short	0x00ff


	//----- nvinfo : EIATTR_NUM_BARRIERS
	.align		4
        /*0040*/ 	.byte	0x02, 0x4c
        /*0042*/ 	.byte	0x01
	.zero		1


	//----- nvinfo : EIATTR_MERCURY_ISA_VERSION
	.align		4
        /*0044*/ 	.byte	0x03, 0x5f
        /*0046*/ 	.short	0x0101


	//----- nvinfo : EIATTR_COOP_GROUP_MASK_REGIDS
	.align		4
        /*0048*/ 	.byte	0x04, 0x29
        /*004a*/ 	.short	(.L_4533 - .L_4532)


	//   ....[0]....
.L_4532:
        /*004c*/ 	.word	0xffffffff


	//   ....[1]....
        /*0050*/ 	.word	0xffffffff


	//   ....[2]....
        /*0054*/ 	.word	0xffffffff


	//   ....[3]....
        /*0058*/ 	.word	0xffffffff


	//   ....[4]....
        /*005c*/ 	.word	0xffffffff


	//   ....[5]....
        /*0060*/ 	.word	0xffffffff


	//   ....[6]....
        /*0064*/ 	.word	0xffffffff


	//   ....[7]....
        /*0068*/ 	.word	0xffffffff


	//   ....[8]....
        /*006c*/ 	.word	0xffffffff


	//   ....[9]....
        /*0070*/ 	.word	0x0500000a


	//   ....[10]....
        /*0074*/ 	.word	0x0500000a


	//   ....[11]....
        /*0078*/ 	.word	0x0500000a


	//   ....[12]....
        /*007c*/ 	.word	0x0500000a


	//   ....[13]....
        /*0080*/ 	.word	0x0500000a


	//----- nvinfo : EIATTR_COOP_GROUP_INSTR_OFFSETS
	.align		4
.L_4533:
        /*0084*/ 	.byte	0x04, 0x28
        /*0086*/ 	.short	(.L_4535 - .L_4534)


	//   ....[0]....
.L_4534:
        /*0088*/ 	.word	0x00000260


	//   ....[1]....
        /*008c*/ 	.word	0x00000270


	//   ....[2]....
        /*0090*/ 	.word	0x00000280


	//   ....[3]....
        /*0094*/ 	.word	0x000002f0


	//   ....[4]....
        /*0098*/ 	.word	0x00000360


	//   ....[5]....
        /*009c*/ 	.word	0x00000380


	//   ....[6]....
        /*00a0*/ 	.word	0x000003a0


	//   ....[7]....
        /*00a4*/ 	.word	0x000003c0


	//   ....[8]....
        /*00a8*/ 	.word	0x000003e0


	//   ....[9]....
        /*00ac*/ 	.word	0x000004b0


	//   ....[10]....
        /*00b0*/ 	.word	0x00000520


	//   ....[11]....
        /*00b4*/ 	.word	0x00000590


	//   ....[12]....
        /*00b8*/ 	.word	0x00000600


	//   ....[13]....
        /*00bc*/ 	.word	0x00000670


	//----- nvinfo : EIATTR_VRC_CTA_INIT_COUNT
	.align		4
.L_4535:
        /*00c0*/ 	.byte	0x02, 0x4a
	.zero		1
	.zero		1


	//----- nvinfo : EIATTR_EXIT_INSTR_OFFSETS
	.align		4
        /*00c4*/ 	.byte	0x04, 0x1c
        /*00c6*/ 	.short	(.L_4537 - .L_4536)


	//   ....[0]....
.L_4536:
        /*00c8*/ 	.word	0x00000420


	//   ....[1]....
        /*00cc*/ 	.word	0x00000460


	//----- nvinfo : EIATTR_CRS_STACK_SIZE
	.align		4
.L_4537:
        /*00d0*/ 	.byte	0x04, 0x1e
        /*00d2*/ 	.short	(.L_4539 - .L_4538)
.L_4538:
        /*00d4*/ 	.word	0x00000000


	//----- nvinfo : EIATTR_CBANK_PARAM_SIZE
	.align		4
.L_4539:
        /*00d8*/ 	.byte	0x03, 0x19
        /*00da*/ 	.short	0x0014


	//----- nvinfo : EIATTR_PARAM_CBANK
	.align		4
        /*00dc*/ 	.byte	0x04, 0x0a
        /*00de*/ 	.short	(.L_4541 - .L_4540)
	.align		4
.L_4540:
        /*00e0*/ 	.word	index@(.nv.constant0._Z7reduce6IiLj128ELb1EEvPT_S1_j)
        /*00e4*/ 	.short	0x0380
        /*00e6*/ 	.short	0x0014


	//----- nvinfo : EIATTR_SW_WAR
	.align		4
.L_4541:
        /*00e8*/ 	.byte	0x04, 0x36
        /*00ea*/ 	.short	(.L_4543 - .L_4542)
.L_4542:
        /*00ec*/ 	.word	0x00000008
.L_4543:


//--------------------- .nv.info._Z7reduce6IiLj256ELb1EEvPT_S1_j --------------------------
	.section	.nv.info._Z7reduce6IiLj256ELb1EEvPT_S1_j,"",@"SHT_CUDA_INFO"
	.sectionflags	@""
	.align	4


	//----- nvinfo : EIATTR_CUDA_API_VERSION
	.align		4
        /*0000*/ 	.byte	0x04, 0x37
        /*0002*/ 	.short	(.L_4545 - .L_4544)
.L_4544:
        /*0004*/ 	.word	0x00000082


	//----- nvinfo : EIATTR_KPARAM_INFO
	.align		4
.L_4545:
        /*0008*/ 	.byte	0x04, 0x17
        /*000a*/ 	.short	(.L_4547 - .L_4546)
.L_4546:
        /*000c*/ 	.word	0x00000000
        /*0010*/ 	.short	0x0002
        /*0012*/ 	.short	0x0010
        /*0014*/ 	.byte	0x00, 0xf0, 0x11, 0x00


	//----- nvinfo : EIATTR_KPARAM_INFO
	.align		4
.L_4547:
        /*0018*/ 	.byte	0x04, 0x17
        /*001a*/ 	.short	(.L_4549 - .L_4548)
.L_4548:
        /*001c*/ 	.word	0x00000000
        /*0020*/ 	.short	0x0001
        /*0022*/ 	.short	0x0008
        /*0024*/ 	.byte	0x00, 0xf5, 0x21, 0x00


	//----- nvinfo : EIATTR_KPARAM_INFO
	.align		4
.L_4549:
        /*0028*/ 	.byte	0x04, 0x17
        /*002a*/ 	.short	(.L_4551 - .L_4550)
.L_4550:
        /*002c*/ 	.word	0x00000000
        /*0030*/ 	.short	0x0000
        /*0032*/ 	.short	0x0000
        /*0034*/ 	.byte	0x00, 0xf5, 0x21, 0x00


	//----- nvinfo : EIATTR_SPARSE_MMA_MASK
	.align		4
.L_4551:
        /*0038*/ 	.byte	0x03, 0x50
        /*003a*/ 	.short	0x0000


	//----- nvinfo : EIATTR_MAXREG_COUNT
	.align		4
        /*003c*/ 	.byte	0x03, 0x1b
        /*003e*/ 	.short	0x00ff


	//----- nvinfo : EIATTR_NUM_BARRIERS
	.align		4
        /*0040*/ 	.byte	0x02, 0x4c
        /*0042*/ 	.byte	0x01
	.zero		1


	//----- nvinfo : EIATTR_MERCURY_ISA_VERSION
	.align		4
        /*0044*/ 	.byte	0x03, 0x5f
        /*0046*/ 	.short	0x0101


	//----- nvinfo : EIATTR_COOP_GROUP_MASK_REGIDS
	.align		4
        /*0048*/ 	.byte	0x04, 0x29
        /*004a*/ 	.short	(.L_4553 - .L_4552)


	//   ....[0]....
.L_4552:
        /*004c*/ 	.word	0xffffffff


	//   ....[1]....
        /*0050*/ 	.word	0xffffffff


	//   ....[2]....
        /*0054*/ 	.word	0xffffffff


	//   ....[3]....
        /*0058*/ 	.word	0xffffffff


	//   ....[4]....
        /*005c*/ 	.word	0xffffffff


	//   ....[5]....
        /*0060*/ 	.word	0xffffffff


	//   ....[6]....
        /*0064*/ 	.word	0xffffffff


	//   ....[7]....
        /*0068*/ 	.word	0xffffffff


	//   ....[8]....
        /*006c*/ 	.word	0xffffffff


	//   ....[9]....
        /*0070*/ 	.word	0x0500000a


	//   ....[10]....
        /*0074*/ 	.word	0x0500000a


	//   ....[11]....
        /*0078*/ 	.word	0x0500000a


	//   ....[12]....
        /*007c*/ 	.word	0x0500000a


	//   ....[13]....
        /*0080*/ 	.word	0x0500000a


	//----- nvinfo : EIATTR_COOP_GROUP_INSTR_OFFSETS
	.align		4
.L_4553:
        /*0084*/ 	.byte	0x04, 0x28
        /*0086*/ 	.short	(.L_4555 - .L_4554)


	//   ....[0]....
.L_4554:
        /*0088*/ 	.word	0x00000270


	//   ....[1]....
        /*008c*/ 	.word	0x00000280


	//   ....[2]....
        /*0090*/ 	.word	0x000002c0


	//   ....[3]....
        /*0094*/ 	.word	0x00000330


	//   ....[4]....
        /*0098*/ 	.word	0x000003a0


	//   ....[5]....
        /*009c*/ 	.word	0x000003c0


	//   ....[6]....
        /*00a0*/ 	.word	0x000003e0


	//   ....[7]....
        /*00a4*/ 	.word	0x00000400


	//   ....[8]....
        /*00a8*/ 	.word	0x00000420


	//   ....[9]....
        /*00ac*/ 	.word	0x000004f0


	//   ....[10]....
        /*00b0*/ 	.word	0x00000560


	//   ....[11]....
        /*00b4*/ 	.word	0x000005d0


	//   ....[12]....
        /*00b8*/ 	.word	0x00000640


	//   ....[13]....
        /*00bc*/ 	.word	0x000006b0


	//----- nvinfo : EIATTR_VRC_CTA_INIT_COUNT
	.align		4
.L_4555:
        /*00c0*/ 	.byte	0x02, 0x4a
	.zero		1
	.zero		1


	//----- nvinfo : EIATTR_EXIT_INSTR_OFFSETS
	.align		4
        /*00c4*/ 	.byte	0x04, 0x1c
        /*00c6*/ 	.short	(.L_4557 - .L_4556)


	//   ....[0]....
.L_4556:
        /*00c8*/ 	.word	0x00000460


	//   ....[1]....
        /*00cc*/ 	.word	0x000004a0


	//----- nvinfo : EIATTR_CRS_STACK_SIZE
	.align		4
.L_4557:
        /*00d0*/ 	.byte	0x04, 0x1e
        /*00d2*/ 	.short	(.L_4559 - .L_4558)
.L_4558:
        /*00d4*/ 	.word	0x00000000


	//----- nvinfo : EIATTR_CBANK_PARAM_SIZE
	.align		4
.L_4559:
        /*00d8*/ 	.byte	0x03, 0x19
        /*00da*/ 	.short	0x0014


	//----- nvinfo : EIATTR_PARAM_CBANK
	.align		4
        /*00dc*/ 	.byte	0x04, 0x0a
        /*00de*/ 	.short	(.L_4561 - .L_4560)
	.align		4
.L_4560:
        /*00e0*/ 	.word	index@(.nv.constant0._Z7reduce6IiLj256ELb1EEvPT_S1_j)
        /*00e4*/ 	.short	0x0380
        /*00e6*/ 	.short	0x0014


	//----- nvinfo : EIATTR_SW_WAR
	.align		4
.L_4561:
        /*00e8*/ 	.byte	0x04, 0x36
        /*00ea*/ 	.short	(.L_4563 - .L_4562)
.L_4562:
        /*00ec*/ 	.word	0x00000008
.L_4563:


//--------------------- .nv.info._Z7reduce6IiLj512ELb1EEvPT_S1_j --------------------------
	.section	.nv.info._Z7reduce6IiLj512ELb1EEvPT_S1_j,"",@"SHT_CUDA_INFO"
	.sectionflags	@""
	.align	4


	//----- nvinfo : EIATTR_CUDA_API_VERSION
	.align		4
        /*0000*/ 	.byte	0x04, 0x37
        /*0002*/ 	.short	(.L_4565 - .L_4564)
.L_4564:
        /*0004*/ 	.word	0x00000082


	//----- nvinfo : EIATTR_KPARAM_INFO
	.align		4
.L_4565:
        /*0008*/ 	.byte	0x04, 0x17
        /*000a*/ 	.short	(.L_4567 - .L_4566)
.L_4566:
        /*000c*/ 	.word	0x00000000
        /*0010*/ 	.short	0x0002
        /*0012*/ 	.short	0x0010
        /*0014*/ 	.byte	0x00, 0xf0, 0x11, 0x00


	//----- nvinfo : EIATTR_KPARAM_INFO
	.align		4
.L_4567:
        /*0018*/ 	.byte	0x04, 0x17
        /*001a*/ 	.short	(.L_4569 - .L_4568)
.L_4568:
        /*001c*/ 	.word	0x00000000
        /*0020*/ 	.short	0x0001
        /*0022*/ 	.short	0x0008
        /*0024*/ 	.byte	0x00, 0xf5, 0x21, 0x00


	//----- nvinfo : EIATTR_KPARAM_INFO
	.align		4
.L_4569:
        /*0028*/ 	.byte	0x04, 0x17
        /*002a*/ 	.short	(.L_4571 - .L_4570)
.L_4570:
        /*002c*/ 	.word	0x00000000
        /*0030*/ 	.short	0x0000
        /*0032*/ 	.short	0x0000
        /*0034*/ 	.byte	0x00, 0xf5, 0x21, 0x00


	//----- nvinfo : EIATTR_SPARSE_MMA_MASK
	.align		4
.L_4571:
        /*0038*/ 	.byte	0x03, 0x50
        /*003a*/ 	.short	0x0000


	//----- nvinfo : EIATTR_MAXREG_COUNT
	.align		4
        /*003c*/ 	.byte	0x03, 0x1b
        /*003e*/ 	.short	0x00ff


	//----- nvinfo : EIATTR_NUM_BARRIERS
	.align		4
        /*0040*/ 	.byte	0x02, 0x4c
        /*0042*/ 	.byte	0x01
	.zero		1


	//----- nvinfo : EIATTR_MERCURY_ISA_VERSION
	.align		4
        /*0044*/ 	.byte	0x03, 0x5f
        /*0046*/ 	.short	0x0101


	//----- nvinfo : EIATTR_COOP_GROUP_MASK_REGIDS
	.align		4
        /*0048*/ 	.byte	0x04, 0x29
        /*004a*/ 	.short	(.L_4573 - .L_4572)


	//   ....[0]....
.L_4572:
        /*004c*/ 	.word	0xffffffff


	//   ....[1]....
        /*0050*/ 	.word	0xffffffff


	//   ....[2]....
        /*0054*/ 	.word	0xffffffff


	//   ....[3]....
        /*0058*/ 	.word	0xffffffff


	//   ....[4]....
        /*005c*/ 	.word	0xffffffff


	//   ....[5]....
        /*0060*/ 	.word	0xffffffff


	//   ....[6]....
        /*0064*/ 	.word	0xffffffff


	//   ....[7]....
        /*0068*/ 	.word	0xffffffff


	//   ....[8]....
        /*006c*/ 	.word	0xffffffff


	//   ....[9]....
        /*0070*/ 	.word	0x0500000a


	//   ....[10]....
        /*0074*/ 	.word	0x0500000a


	//   ....[11]....
        /*0078*/ 	.word	0x0500000a


	//   ....[12]....
        /*007c*/ 	.word	0x0500000a


	//   ....[13]....
        /*0080*/ 	.word	0x0500000a


	//----- nvinfo : EIATTR_COOP_GROUP_INSTR_OFFSETS
	.align		4
.L_4573:
        /*0084*/ 	.byte	0x04, 0x28
        /*0086*/ 	.short	(.L_4575 - .L_4574)


	//   ....[0]....
.L_4574:
        /*0088*/ 	.word	0x00000270


	//   ....[1]....
        /*008c*/ 	.word	0x000002c0


	//   ....[2]....
        /*0090*/ 	.word	0x00000310


	//   ....[3]....
        /*0094*/ 	.word	0x00000380


	//   ....[4]....
        /*0098*/ 	.word	0x000003f0


	//   ....[5]....
        /*009c*/ 	.word	0x00000410


	//   ....[6]....
        /*00a0*/ 	.word	0x00000430


	//   ....[7]....
        /*00a4*/ 	.word	0x00000450


	//   ....[8]....
        /*00a8*/ 	.word	0x00000470


	//   ....[9]....
        /*00ac*/ 	.word	0x00000540


	//   ....[10]....
        /*00b0*/ 	.word	0x000005b0


	//   ....[11]....
        /*00b4*/ 	.word	0x00000620


	//   ....[12]....
        /*00b8*/ 	.word	0x00000690


	//   ....[13]....
        /*00bc*/ 	.word	0x00000700


	//----- nvinfo : EIATTR_VRC_CTA_INIT_COUNT
	.align		4
.L_4575:
        /*00c0*/ 	.byte	0x02, 0x4a
	.zero		1
	.zero		1


	//----- nvinfo : EIATTR_EXIT_INSTR_OFFSETS
	.align		4
        /*00c4*/ 	.byte	0x04, 0x1c
        /*00c6*/ 	.short	(.L_4577 - .L_4576)


	//   ....[0]....
.L_4576:
        /*00c8*/ 	.word	0x000004b0


	//   ....[1]....
        /*00cc*/ 	.word	0x000004f0


	//----- nvinfo : EIATTR_CRS_STACK_SIZE
	.align		4
.L_4577:
        /*00d0*/ 	.byte	0x04, 0x1e
        /*00d2*/ 	.short	(.L_4579 - .L_4578)
.L_4578:
        /*00d4*/ 	.word	0x00000000


	//----- nvinfo : EIATTR_CBANK_PARAM_SIZE
	.align		4
.L_4579:
        /*00d8*/ 	.byte	0x03, 0x19
        /*00da*/ 	.short	0x0014


	//----- nvinfo : EIATTR_PARAM_CBANK
	.align		4
        /*00dc*/ 	.byte	0x04, 0x0a
        /*00de*/ 	.short	(.L_4581 - .L_4580)
	.align		4
.L_4580:
        /*00e0*/ 	.word	index@(.nv.constant0._Z7reduce6IiLj512ELb1EEvPT_S1_j)
        /*00e4*/ 	.short	0x0380
        /*00e6*/ 	.short	0x0014


	//----- nvinfo : EIATTR_SW_WAR
	.align		4
.L_4581:
        /*00e8*/ 	.byte	0x04, 0x36
        /*00ea*/ 	.short	(.L_4583 - .L_4582)
.L_4582:
        /*00ec*/ 	.word	0x00000008
.L_4583:


//--------------------- .nv.info._Z7reduce5IiLj1EEvPT_S1_j --------------------------
	.section	.nv.info._Z7reduce5IiLj1EEvPT_S1_j,"",@"SHT_CUDA_INFO"
	.sectionflags	@""
	.align	4


	//----- nvinfo : EIATTR_CUDA_API_VERSION
	.align		4
        /*0000*/ 	.byte	0x04, 0x37
        /*0002*/ 	.short	(.L_4585 - .L_4584)
.L_4584:
        /*0004*/ 	.word	0x00000082


	//----- nvinfo : EIATTR_KPARAM_INFO
	.align		4
.L_4585:
        /*0008*/ 	.byte	0x04, 0x17
        /*000a*/ 	.short	(.L_4587 - .L_4586)
.L_4586:
        /*000c*/ 	.word	0x00000000
        /*0010*/ 	.short	0x0002
        /*0012*/ 	.short	0x0010
        /*0014*/ 	.byte	0x00, 0xf0, 0x11, 0x00


	//----- nvinfo : EIATTR_KPARAM_INFO
	.align		4
.L_4587:
        /*0018*/ 	.byte	0x04, 0x17
        /*001a*/ 	.short	(.L_4589 - .L_4588)
.L_4588:
        /*001c*/ 	.word	0x00000000
        /*0020*/ 	.short	0x0001
        /*0022*/ 	.short	0x0008
        /*0024*/ 	.byte	0x00, 0xf5, 0x21, 0x00


	//----- nvinfo : EIATTR_KPARAM_INFO
	.align		4
.L_4589:
        /*0028*/ 	.byte	0x04, 0x17
        /*002a*/ 	.short	(.L_4591 - .L_4590)
.L_4590:
        /*002c*/ 	.word	0x00000000
        /*0030*/ 	.short	0x0000
        /*0032*/ 	.short	0x0000
        /*0034*/ 	.byte	0x00, 0xf5, 0x21, 0x00


	//----- nvinfo : EIATTR_SPARSE_MMA_MASK
	.align		4
.L_4591:
        /*0038*/ 	.byte	0x03, 0x50
        /*003a*/ 	.short	0x0000


	//----- nvinfo : EIATTR_MAXREG_COUNT
	.align		4
        /*003c*/ 	.byte	0x03, 0x1b
        /*003e*/ 	.short	0x00ff


	//----- nvinfo : EIATTR_NUM_BARRIERS
	.align		4
        /*0040*/ 	.byte	0x02, 0x4c
        /*0042*/ 	.byte	0x01
	.zero		1


	//----- nvinfo : EIATTR_MERCURY_ISA_VERSION
	.align		4
        /*0044*/ 	.byte	0x03, 0x5f
        /*0046*/ 	.short	0x0101


	//----- nvinfo : EIATTR_COOP_GROUP_MASK_REGIDS
	.align		4
        /*0048*/ 	.byte	0x04, 0x29
        /*004a*/ 	.short	(.L_4593 - .L_4592)


	//   ....[0]....
.L_4592:
        /*004c*/ 	.word	0xffffffff


	//   ....[1]....
        /*0050*/ 	.word	0xffffffff


	//   ....[2]....
        /*0054*/ 	.word	0xffffffff


	//   ....[3]....
        /*0058*/ 	.word	0xffffffff


	//   ....[4]....
        /*005c*/ 	.word	0xffffffff


	//   ....[5]....
        /*0060*/ 	.word	0xffffffff


	//   ....[6]....
        /*0064*/ 	.word	0xffffffff


	//   ....[7]....
        /*0068*/ 	.word	0xffffffff


	//   ....[8]....
        /*006c*/ 	.word	0xffffffff


	//   ....[9]....
        /*0070*/ 	.word	0x0500000a


	//   ....[10]....
        /*0074*/ 	.word	0x0500000a


	//   ....[11]....
        /*0078*/ 	.word	0x0500000a


	//   ....[12]....
        /*007c*/ 	.word	0x0500000a


	//   ....[13]....
        /*0080*/ 	.word	0x0500000a


	//----- nvinfo : EIATTR_COOP_GROUP_INSTR_OFFSETS
	.align		4
.L_4593:
        /*0084*/ 	.byte	0x04, 0x28
        /*0086*/ 	.short	(.L_4595 - .L_4594)


	//   ....[0]....
.L_4594:
        /*0088*/ 	.word	0x000001f0


	//   ....[1]....
        /*008c*/ 	.word	0x00000200


	//   ....[2]....
        /*0090*/ 	.word	0x00000210


	//   ....[3]....
        /*0094*/ 	.word	0x00000220


	//   ....[4]....
        /*0098*/ 	.word	0x00000260


	//   ....[5]....
        /*009c*/ 	.word	0x00000280


	//   ....[6]....
        /*00a0*/ 	.word	0x000002a0


	//   ....[7]....
        /*00a4*/ 	.word	0x000002c0


	//   ....[8]....
        /*00a8*/ 	.word	0x000002e0


	//   ....[9]....
        /*00ac*/ 	.word	0x000003b0


	//   ....[10]....
        /*00b0*/ 	.word	0x00000420


	//   ....[11]....
        /*00b4*/ 	.word	0x00000490


	//   ....[12]....
        /*00b8*/ 	.word	0x00000500


	//   ....[13]....
        /*00bc*/ 	.word	0x00000570


	//----- nvinfo : EIATTR_VRC_CTA_INIT_COUNT
	.align		4
.L_4595:
        /*00c0*/ 	.byte	0x02, 0x4a
	.zero		1
	.zero		1


	//----- nvinfo : EIATTR_EXIT_INSTR_OFFSETS
	.align		4
        /*00c4*/ 	.byte	0x04, 0x1c
        /*00c6*/ 	.short	(.L_4597 - .L_4596)


	//   ....[0]....
.L_4596:
        /*00c8*/ 	.word	0x00000320


	//   ....[1]....
        /*00cc*/ 	.word	0x00000360


	//----- nvinfo : EIATTR_CRS_STACK_SIZE
	.align		4
.L_4597:
        /*00d0*/ 	.byte	0x04, 0x1e
        /*00d2*/ 	.short	(.L_4599 - .L_4598)
.L_4598:
        /*00d4*/ 	.word	0x00000000


	//----- nvinfo : EIATTR_CBANK_PARAM_SIZE
	.align		4
.L_4599:
        /*00d8*/ 	.byte	0x03, 0x19
        /*00da*/ 	.short	0x0014


	//----- nvinfo : EIATTR_PARAM_CBANK
	.align		4
        /*00dc*/ 	.byte	0x04, 0x0a
        /*00de*/ 	.short	(.L_4601 - .L_4600)
	.align		4
.L_4600:
        /*00e0*/ 	.word	index@(.nv.constant0._Z7reduce5IiLj1EEvPT_S1_j)
        /*00e4*/ 	.short	0x0380
        /*00e6*/ 	.short	0x0014


	//----- nvinfo : EIATTR_SW_WAR
	.align		4
.L_4601:
        /*00e8*/ 	.byte	0x04, 0x36
        /*00ea*/ 	.short	(.L_4603 - .L_4602)
.L_4602:
        /*00ec*/ 	.word	0x00000008
.L_4603:


//--------------------- .nv.info._Z7reduce5IiLj2EEvPT_S1_j --------------------------
	.section	.nv.info._Z7reduce5IiLj2EEvPT_S1_j,"",@"SHT_CUDA_INFO"
	.sectionflags	@""
	.align	4


	//----- nvinfo : EIATTR_CUDA_API_VERSION
	.align		4
        /*0000*/ 	.byte	0x04, 0x37
        /*0002*/ 	.short	(.L_4605 - .L_4604)
.L_4604:
        /*0004*/ 	.word	0x00000082


	//----- nvinfo : EIATTR_KPARAM_INFO
	.align		4
.L_4605:
        /*0008*/ 	.byte	0x04, 0x17
        /*000a*/ 	.short	(.L_4607 - .L_4606)
.L_4606:
        /*000c*/ 	.word	0x00000000
        /*0010*/ 	.short	0x0002
        /*0012*/ 	.short	0x0010
        /*0014*/ 	.byte	0x00, 0xf0, 0x11, 0x00


	//----- nvinfo : EIATTR_KPARAM_INFO
	.align		4
.L_4607:
        /*0018*/ 	.byte	0x04, 0x17
        /*001a*/ 	.short	(.L_4609 - .L_4608)
.L_4608:
        /*001c*/ 	.word	0x00000000
        /*0020*/ 	.short	0x0001
        /*0022*/ 	.short	0x0008
        /*0024*/ 	.byte	0x00, 0xf5, 0x21, 0x00


	//----- nvinfo : EIATTR_KPARAM_INFO
	.align		4
.L_4609:
        /*0028*/ 	.byte	0x04, 0x17
        /*002a*/ 	.short	(.L_4611 - .L_4610)
.L_4610:
        /*002c*/ 	.word	0x00000000
        /*0030*/ 	.short	0x0000
        /*0032*/ 	.short	0x0000
        /*0034*/ 	.byte	0x00, 0xf5, 0x21, 0x00


	//----- nvinfo : EIATTR_SPARSE_MMA_MASK
	.align		4
.L_4611:
        /*0038*/ 	.byte	0x03, 0x50
        /*003a*/ 	.short	0x0000


	//----- nvinfo : EIATTR_MAXREG_COUNT
	.align		4
        /*003c*/ 	.byte	0x03, 0x1b
        /*003e*/ 	.short	0x00ff


	//----- nvinfo : EIATTR_NUM_BARRIERS
	.align		4
        /*0040*/ 	.byte	0x02, 0x4c
        /*0042*/ 	.byte	0x01
	.zero		1


	//----- nvinfo : EIATTR_MERCURY_ISA_VERSION
	.align		4
        /*0044*/ 	.byte	0x03, 0x5f
        /*0046*/ 	.short	0x0101


	//----- nvinfo : EIATTR_COOP_GROUP_MASK_REGIDS
	.align		4
        /*0048*/ 	.byte	0x04, 0x29
        /*004a*/ 	.short	(.L_4613 - .L_4612)


	//   ....[0]....
.L_4612:
        /*004c*/ 	.word	0xffffffff


	//   ....[1]....
        /*0050*/ 	.word	0xffffffff


	//   ....[2]....
        /*0054*/ 	.word	0xffffffff


	//   ....[3]....
        /*0058*/ 	.word	0xffffffff


	//   ....[4]....
        /*005c*/ 	.word	0xffffffff


	//   ....[5]....
        /*0060*/ 	.word	0xffffffff


	//   ....[6]....
        /*0064*/ 	.word	0xffffffff


	//   ....[7]....
        /*0068*/ 	.word	0xffffffff


	//   ....[8]....
        /*006c*/ 	.word	0xffffffff


	//   ....[9]....
        /*0070*/ 	.word	0x0500000a


	//   ....[10]....
        /*0074*/ 	.word	0x0500000a


	//   ....[11]....
        /*0078*/ 	.word	0x0500000a


	//   ....[12]....
        /*007c*/ 	.word	0x0500000a


	//   ....[13]....
        /*0080*/ 	.word	0x0500000a


	//----- nvinfo : EIATTR_COOP_GROUP_INSTR_OFFSETS
	.align		4
.L_4613:
        /*0084*/ 	.byte	0x04, 0x28
        /*0086*/ 	.short	(.L_4615 - .L_4614)


	//   ....[0]....
.L_4614:
        /*0088*/ 	.word	0x000001f0


	//   ....[1]....
        /*008c*/ 	.word	0x00000200


	//   ....[2]....
        /*0090*/ 	.word	0x00000210


	//   ....[3]....
        /*0094*/ 	.word	0x00000220


	//   ....[4]....
        /*0098*/ 	.word	0x00000260


	//   ....[5]....
        /*009c*/ 	.word	0x00000280


	//   ....[6]....
        /*00a0*/ 	.word	0x000002a0


	//   ....[7]....
        /*00a4*/ 	.word	0x000002c0


	//   ....[8]....
        /*00a8*/ 	.word	0x000002e0


	//   ....[9]....
        /*00ac*/ 	.word	0x000003b0


	//   ....[10]....
        /*00b0*/ 	.word	0x00000420


	//   ....[11]....
        /*00b4*/ 	.word	0x00000490


	//   ....[12]....
        /*00b8*/ 	.word	0x00000500


	//   ....[13]....
        /*00bc*/ 	.word	0x00000570


	//----- nvinfo : EIATTR_VRC_CTA_INIT_COUNT
	.align		4
.L_4615:
        /*00c0*/ 	.byte	0x02, 0x4a
	.zero		1
	.zero		1


	//----- nvinfo : EIATTR_EXIT_INSTR_OFFSETS
	.align		4
        /*00c4*/ 	.byte	0x04, 0x1c
        /*00c6*/ 	.short	(.L_4617 - .L_4616)


	//   ....[0]....
.L_4616:
        /*00c8*/ 	.word	0x00000320


	//   ....[1]....
        /*00cc*/ 	.word	0x00000360


	//----- nvinfo : EIATTR_CRS_STACK_SIZE
	.align		4
.L_4617:
        /*00d0*/ 	.byte	0x04, 0x1e
        /*00d2*/ 	.short	(.L_4619 - .L_4618)
.L_4618:
        /*00d4*/ 	.word	0x00000000


	//----- nvinfo : EIATTR_CBANK_PARAM_SIZE
	.align		4
.L_4619:
        /*00d8*/ 	.byte	0x03, 0x19
        /*00da*/ 	.short	0x0014


	//----- nvinfo : EIATTR_PARAM_CBANK
	.align		4
        /*00dc*/ 	.byte	0x04, 0x0a
        /*00de*/ 	.short	(.L_4621 - .L_4620)
	.align		4
.L_4620:
        /*00e0*/ 	.word	index@(.nv.constant0._Z7reduce5IiLj2EEvPT_S1_j)
        /*00e4*/ 	.short	0x0380
        /*00e6*/ 	.short	0x0014


	//----- nvinfo : EIATTR_SW_WAR
	.align		4
.L_4621:
        /*00e8*/ 	.byte	0x04, 0x36
        /*00ea*/ 	.short	(.L_4623 - .L_4622)
.L_4622:
        /*00ec*/ 	.word	0x00000008
.L_4623:


//--------------------- .nv.info._Z7reduce5IiLj4EEvPT_S1_j --------------------------
	.section	.nv.info._Z7reduce5IiLj4EEvPT_S1_j,"",@"SHT_CUDA_INFO"
	.sectionflags	@""
	.align	4


	//----- nvinfo : EIATTR_CUDA_API_VERSION
	.align		4
        /*0000*/ 	.byte	0x04, 0x37
        /*0002*/ 	.short	(.L_4625 - .L_4624)
.L_4624:
        /*0004*/ 	.word	0x00000082


	//----- nvinfo : EIATTR_KPARAM_INFO
	.align		4
.L_4625:
        /*0008*/ 	.byte	0x04, 0x17
        /*000a*/ 	.short	(.L_4627 - .L_4626)
.L_4626:
        /*000c*/ 	.word	0x00000000
        /*0010*/ 	.short	0x0002
        /*0012*/ 	.short	0x0010
        /*0014*/ 	.byte	0x00, 0xf0, 0x11, 0x00


	//----- nvinfo : EIATTR_KPARAM_INFO
	.align		4
.L_4627:
        /*0018*/ 	.byte	0x04, 0x17
        /*001a*/ 	.short	(.L_4629 - .L_4628)
.L_4628:
        /*001c*/ 	.word	0x00000000
        /*0020*/ 	.short	0x0001
        /*0022*/ 	.short	0x0008
        /*0024*/ 	.byte	0x00, 0xf5, 0x21, 0x00


	//----- nvinfo : EIATTR_KPARAM_INFO
	.align		4
.L_4629:
        /*0028*/ 	.byte	0x04, 0x17
        /*002a*/ 	.short	(.L_4631 - .L_4630)
.L_4630:
        /*002c*/ 	.word	0x00000000
        /*0030*/ 	.short	0x0000
        /*0032*/ 	.short	0x0000
        /*0034*/ 	.byte	0x00, 0xf5, 0x21, 0x00


	//----- nvinfo : EIATTR_SPARSE_MMA_MASK
	.align		4
.L_4631:
        /*0038*/ 	.byte	0x03, 0x50
        /*003a*/ 	.short	0x0000


	//----- nvinfo : EIATTR_MAXREG_COUNT
	.align		4
        /*003c*/ 	.byte	0x03, 0x1b
        /*003e*/ 	.short	0x00ff


	//----- nvinfo : EIATTR_NUM_BARRIERS
	.align		4
        /*0040*/ 	.byte	0x02, 0x4c
        /*0042*/ 	.byte	0x01
	.zero		1


	//----- nvinfo : EIATTR_MERCURY_ISA_VERSION
	.align		4
        /*0044*/ 	.byte	0x03, 0x5f
        /*0046*/ 	.short	0x0101


	//----- nvinfo : EIATTR_COOP_GROUP_MASK_REGIDS
	.align		4
        /*0048*/ 	.byte	0x04, 0x29
        /*004a*/ 	.short	(.L_4633 - .L_4632)


	//   ....[0]....
.L_4632:
        /*004c*/ 	.word	0xffffffff


	//   ....[1]....
        /*0050*/ 	.word	0xffffffff


	//   ....[2]....
        /*0054*/ 	.word	0xffffffff


	//   ....[3]....
        /*0058*/ 	.word	0xffffffff


	//   ....[4]....
        /*005c*/ 	.word	0xffffffff


	//   ....[5]....
        /*0060*/ 	.word	0xffffffff


	//   ....[6]....
        /*0064*/ 	.word	0xffffffff


	//   ....[7]....
        /*0068*/ 	.word	0xffffffff


	//   ....[8]....
        /*006c*/ 	.word	0xffffffff


	//   ....[9]....
        /*0070*/ 	.word	0x0500000a


	//   ....[10]....
        /*0074*/ 	.word	0x0500000a


	//   ....[11]....
        /*0078*/ 	.word	0x0500000a


	//   ....[12]....
        /*007c*/ 	.word	0x0500000a


	//   ....[13]....
        /*0080*/ 	.word	0x0500000a


	//----- nvinfo : EIATTR_COOP_GROUP_INSTR_OFFSETS
	.align		4
.L_4633:
        /*0084*/ 	.byte	0x04, 0x28
        /*0086*/ 	.short	(.L_4635 - .L_4634)


	//   ....[0]....
.L_4634:
        /*0088*/ 	.word	0x000001f0


	//   ....[1]....
        /*008c*/ 	.word	0x00000200


	//   ....[2]....
        /*0090*/ 	.word	0x00000210


	//   ....[3]....
        /*0094*/ 	.word	0x00000220


	//   ....[4]....
        /*0098*/ 	.word	0x00000260


	//   ....[5]....
        /*009c*/ 	.word	0x00000280


	//   ....[6]....
        /*00a0*/ 	.word	0x000002a0


	//   ....[7]....
        /*00a4*/ 	.word	0x000002c0


	//   ....[8]....
        /*00a8*/ 	.word	0x000002e0


	//   ....[9]....
        /*00ac*/ 	.word	0x000003b0


	//   ....[10]....
        /*00b0*/ 	.word	0x00000420


	//   ....[11]....
        /*00b4*/ 	.word	0x00000490


	//   ....[12]....
        /*00b8*/ 	.word	0x00000500


	//   ....[13]....
        /*00bc*/ 	.word	0x00000570


	//----- nvinfo : EIATTR_VRC_CTA_INIT_COUNT
	.align		4
.L_4635:
        /*00c0*/ 	.byte	0x02, 0x4a
	.zero		1
	.zero		1


	//----- nvinfo : EIATTR_EXIT_INSTR_OFFSETS
	.align		4
        /*00c4*/ 	.byte	0x04, 0x1c
        /*00c6*/ 	.short	(.L_4637 - .L_4636)


	//   ....[0]....
.L_4636:
        /*00c8*/ 	.word	0x00000320


	//   ....[1]....
        /*00cc*/ 	.word	0x00000360


	//----- nvinfo : EIATTR_CRS_STACK_SIZE
	.align		4
.L_4637:
        /*00d0*/ 	.byte	0x04, 0x1e
        /*00d2*/ 	.short	(.L_4639 - .L_4638)
.L_4638:
        /*00d4*/ 	.word	0x00000000


	//----- nvinfo : EIATTR_CBANK_PARAM_SIZE
	.align		4
.L_4639:
        /*00d8*/ 	.byte	0x03, 0x19
        /*00da*/ 	.short	0x0014


	//----- nvinfo : EIATTR_PARAM_CBANK
	.align		4
        /*00dc*/ 	.byte	0x04, 0x0a
        /*00de*/ 	.short	(.L_4641 - .L_4640)
	.align		4
.L_4640:
        /*00e0*/ 	.word	index@(.nv.constant0._Z7reduce5IiLj4EEvPT_S1_j)
        /*00e4*/ 	.short	0x0380
        /*00e6*/ 	.short	0x0014


	//----- nvinfo : EIATTR_SW_WAR
	.align		4
.L_4641:
        /*00e8*/ 	.byte	0x04, 0x36
        /*00ea*/ 	.short	(.L_4643 - .L_4642)
.L_4642:
        /*00ec*/ 	.word	0x00000008
.L_4643:


//--------------------- .nv.info._Z7reduce5IiLj8EEvPT_S1_j --------------------------
	.section	.nv.info._Z7reduce5IiLj8EEvPT_S1_j,"",@"SHT_CUDA_INFO"
	.sectionflags	@""
	.align	4


	//----- nvinfo : EIATTR_CUDA_API_VERSION
	.align		4
        /*0000*/ 	.byte	0x04, 0x37
        /*0002*/ 	.short	(.L_4645 - .L_4644)
.L_4644:
        /*0004*/ 	.word	0x00000082


	//----- nvinfo : EIATTR_KPARAM_INFO
	.align		4
.L_4645:
        /*0008*/ 	.byte	0x04, 0x17
        /*000a*/ 	.short	(.L_4647 - .L_4646)
.L_4646:
        /*000c*/ 	.word	0x00000000
        /*0010*/ 	.short	0x0002
        /*0012*/ 	.short	0x0010
        /*0014*/ 	.byte	0x00, 0xf0, 0x11, 0x00


	//----- nvinfo : EIATTR_KPARAM_INFO
	.align		4
.L_4647:
        /*0018*/ 	.byte	0x04, 0x17
        /*001a*/ 	.short	(.L_4649 - .L_4648)
.L_4648:
        /*001c*/ 	.word	0x00000000
        /*0020*/ 	.short	0x0001
        /*0022*/ 	.short	0x0008
        /*0024*/ 	.byte	0x00, 0xf5, 0x21, 0x00


	//----- nvinfo : EIATTR_KPARAM_INFO
	.align		4
.L_4649:
        /*0028*/ 	.byte	0x04, 0x17
        /*002a*/ 	.short	(.L_4651 - .L_4650)
.L_4650:
        /*002c*/ 	.word	0x00000000
        /*0030*/ 	.short	0x0000
        /*0032*/ 	.short	0x0000
        /*0034*/ 	.byte	0x00, 0xf5, 0x21, 0x00


	//----- nvinfo : EIATTR_SPARSE_MMA_MASK
	.align		4
.L_4651:
        /*0038*/ 	.byte	0x03, 0x50
        /*003a*/ 	.short	0x0000


	//----- nvinfo : EIATTR_MAXREG_COUNT
	.align		4
        /*003c*/ 	.byte	0x03, 0x1b
        /*003e*/ 	.short	0x00ff


	//----- nvinfo : EIATTR_NUM_BARRIERS
	.align		4
        /*0040*/ 	.byte	0x02, 0x4c
        /*0042*/ 	.byte	0x01
	.zero		1


	//----- nvinfo : EIATTR_MERCURY_ISA_VERSION
	.align		4
        /*0044*/ 	.byte	0x03, 0x5f
        /*0046*/ 	.short	0x0101


	//----- nvinfo : EIATTR_COOP_GROUP_MASK_REGIDS
	.align		4
        /*0048*/ 	.byte	0x04, 0x29
        /*004a*/ 	.short	(.L_4653 - .L_4652)


	//   ....[0]....
.L_4652:
        /*004c*/ 	.word	0xffffffff


	//   ....[1]....
        /*0050*/ 	.word	0xffffffff


	//   ....[2]....
        /*0054*/ 	.word	0xffffffff


	//   ....[3]....
        /*0058*/ 	.word	0xffffffff


	//   ....[4]....
        /*005c*/ 	.word	0xffffffff


	//   ....[5]....
        /*0060*/ 	.word	0xffffffff


	//   ....[6]....
        /*0064*/ 	.word	0xffffffff


	//   ....[7]....
        /*0068*/ 	.word	0xffffffff


	//   ....[8]....
        /*006c*/ 	.word	0xffffffff


	//   ....[9]....
        /*0070*/ 	.word	0x0500000a


	//   ....[10]....
        /*0074*/ 	.word	0x0500000a


	//   ....[11]....
        /*0078*/ 	.word	0x0500000a


	//   ....[12]....
        /*007c*/ 	.word	0x0500000a


	//   ....[13]....
        /*0080*/ 	.word	0x0500000a


	//----- nvinfo : EIATTR_COOP_GROUP_INSTR_OFFSETS
	.align		4
.L_4653:
        /*0084*/ 	.byte	0x04, 0x28
        /*0086*/ 	.short	(.L_4655 - .L_4654)


	//   ....[0]....
.L_4654:
        /*0088*/ 	.word	0x000001f0


	//   ....[1]....
        /*008c*/ 	.word	0x00000200


	//   ....[2]....
        /*0090*/ 	.word	0x00000210


	//   ....[3]....
        /*0094*/ 	.word	0x00000220


	//   ....[4]....
        /*0098*/ 	.word	0x00000260


	//   ....[5]....
        /*009c*/ 	.word	0x00000280


	//   ....[6]....
        /*00a0*/ 	.word	0x000002a0


	//   ....[7]....
        /*00a4*/ 	.word	0x000002c0


	//   ....[8]....
        /*00a8*/ 	.word	0x000002e0


	//   ....[9]....
        /*00ac*/ 	.word	0x000003b0


	//   ....[10]....
        /*00b0*/ 	.word	0x00000420


	//   ....[11]....
        /*00b4*/ 	.word	0x00000490


	//   ....[12]....
        /*00b8*/ 	.word	0x00000500


	//   ....[13]....
        /*00bc*/ 	.word	0x00000570


	//----- nvinfo : EIATTR_VRC_CTA_INIT_COUNT
	.align		4
.L_4655:
        /*00c0*/ 	.byte	0x02, 0x4a
	.zero		1
	.zero		1


	//----- nvinfo : EIATTR_EXIT_INSTR_OFFSETS
	.align		4
        /*00c4*/ 	.byte	0x04, 0x1c
        /*00c6*/ 	.short	(.L_4657 - .L_4656)


	//   ....[0]....
.L_4656:
        /*00c8*/ 	.word	0x00000320


	//   ....[1]....
        /*00cc*/ 	.word	0x00000360


	//----- nvinfo : EIATTR_CRS_STACK_SIZE
	.align		4
.L_4657:
        /*00d0*/ 	.byte	0x04, 0x1e
        /*00d2*/ 	.short	(.L_4659 - .L_4658)
.L_4658:
        /*00d4*/ 	.word	0x00000000


	//----- nvinfo : EIATTR_CBANK_PARAM_SIZE
	.align		4
.L_4659:
        /*00d8*/ 	.byte	0x03, 0x19
        /*00da*/ 	.short	0x0014


	//----- nvinfo : EIATTR_PARAM_CBANK
	.align		4
        /*00dc*/ 	.byte	0x04, 0x0a
        /*00de*/ 	.short	(.L_4661 - .L_4660)
	.align		4
.L_4660:
        /*00e0*/ 	.word	index@(.nv.constant0._Z7reduce5IiLj8EEvPT_S1_j)
        /*00e4*/ 	.short	0x0380
        /*00e6*/ 	.short	0x0014


	//----- nvinfo : EIATTR_SW_WAR
	.align		4
.L_4661:
        /*00e8*/ 	.byte	0x04, 0x36
        /*00ea*/ 	.short	(.L_4663 - .L_4662)
.L_4662:
        /*00ec*/ 	.word	0x00000008
.L_4663:


//--------------------- .nv.info._Z7reduce5IiLj16EEvPT_S1_j --------------------------
	.section	.nv.info._Z7reduce5IiLj16EEvPT_S1_j,"",@"SHT_CUDA_INFO"
	.sectionflags	@""
	.align	4


	//----- nvinfo : EIATTR_CUDA_API_VERSION
	.align		4
        /*0000*/ 	.byte	0x04, 0x37
        /*0002*/ 	.short	(.L_4665 - .L_4664)
.L_4664:
        /*0004*/ 	.word	0x00000082


	//----- nvinfo : EIATTR_KPARAM_INFO
	.align		4
.L_4665:
        /*0008*/ 	.byte	0x04, 0x17
        /*000a*/ 	.short	(.L_4667 - .L_4666)
.L_4666:
        /*000c*/ 	.word	0x00000000
        /*0010*/ 	.short	0x0002
        /*0012*/ 	.short	0x0010
        /*0014*/ 	.byte	0x00, 0xf0, 0x11, 0x00


	//----- nvinfo : EIATTR_KPARAM_INFO
	.align		4
.L_4667:
        /*0018*/ 	.byte	0x04, 0x17
        /*001a*/ 	.short	(.L_4669 - .L_4668)
.L_4668:
        /*001c*/ 	.word	0x00000000
        /*0020*/ 	.short	0x0001
        /*0022*/ 	.short	0x0008
        /*0024*/ 	.byte	0x00, 0xf5, 0x21, 0x00


	//----- nvinfo : EIATTR_KPARAM_INFO
	.align		4
.L_4669:
        /*0028*/ 	.byte	0x04, 0x17
        /*002a*/ 	.short	(.L_4671 - .L_4670)
.L_4670:
        /*002c*/ 	.word	0x00000000
        /*0030*/ 	.short	0x0000
        /*0032*/ 	.short	0x0000
        /*0034*/ 	.byte	0x00, 0xf5, 0x21, 0x00


	//----- nvinfo : EIATTR_SPARSE_MMA_MASK
	.align		4
.L_4671:
        /*0038*/ 	.byte	0x03, 0x50
        /*003a*/ 	.short	0x0000


	//----- nvinfo : EIATTR_MAXREG_COUNT
	.align		4
        /*003c*/ 	.byte	0x03, 0x1b
        /*003e*/ 	.short	0x00ff


	//----- nvinfo : EIATTR_NUM_BARRIERS
	.align		4
        /*0040*/ 	.byte	0x02, 0x4c
        /*0042*/ 	.byte	0x01
	.zero		1


	//----- nvinfo : EIATTR_MERCURY_ISA_VERSION
	.align		4
        /*0044*/ 	.byte	0x03, 0x5f
        /*0046*/ 	.short	0x0101


	//----- nvinfo : EIATTR_COOP_GROUP_MASK_REGIDS
	.align		4
        /*0048*/ 	.byte	0x04, 0x29
        /*004a*/ 	.short	(.L_4673 - .L_4672)


	//   ....[0]....
.L_4672:
        /*004c*/ 	.word	0xffffffff


	//   ....[1]....
        /*0050*/ 	.word	0xffffffff


	//   ....[2]....
        /*0054*/ 	.word	0xffffffff


	//   ....[3]....
        /*0058*/ 	.word	0xffffffff


	//   ....[4]....
        /*005c*/ 	.word	0xffffffff


	//   ....[5]....
        /*0060*/ 	.word	0xffffffff


	//   ....[6]....
        /*0064*/ 	.word	0xffffffff


	//   ....[7]....
        /*0068*/ 	.word	0xffffffff


	//   ....[8]....
        /*006c*/ 	.word	0xffffffff


	//   ....[9]....
        /*0070*/ 	.word	0x0500000a


	//   ....[10]....
        /*0074*/ 	.word	0x0500000a


	//   ....[11]....
        /*0078*/ 	.word	0x0500000a


	//   ....[12]....
        /*007c*/ 	.word	0x0500000a


	//   ....[13]....
        /*0080*/ 	.word	0x0500000a


	//----- nvinfo : EIATTR_COOP_GROUP_INSTR_OFFSETS
	.align		4
.L_4673:
        /*0084*/ 	.byte	0x04, 0x28
        /*0086*/ 	.short	(.L_4675 - .L_4674)


	//   ....[0]....
.L_4674:
        /*0088*/ 	.word	0x000001f0


	//   ....[1]....
        /*008c*/ 	.word	0x00000200


	//   ....[2]....
        /*0090*/ 	.word	0x00000210


	//   ....[3]....
        /*0094*/ 	.word	0x00000220


	//   ....[4]....
        /*0098*/ 	.word	0x00000260


	//   ....[5]....
        /*009c*/ 	.word	0x00000280


	//   ....[6]....
        /*00a0*/ 	.word	0x000002a0


	//   ....[7]....
        /*00a4*/ 	.word	0x000002c0


	//   ....[8]....
        /*00a8*/ 	.word	0x000002e0


	//   ....[9]....
        /*00ac*/ 	.word	0x000003b0


	//   ....[10]....
        /*00b0*/ 	.word	0x00000420


	//   ....[11]....
        /*00b4*/ 	.word	0x00000490


	//   ....[12]....
        /*00b8*/ 	.word	0x00000500


	//   ....[13]....
        /*00bc*/ 	.word	0x00000570


	//----- nvinfo : EIATTR_VRC_CTA_INIT_COUNT
	.align		4
.L_4675:
        /*00c0*/ 	.byte	0x02, 0x4a
	.zero		1
	.zero		1


	//----- nvinfo : EIATTR_EXIT_INSTR_OFFSETS
	.align		4
        /*00c4*/ 	.byte	0x04, 0x1c
        /*00c6*/ 	.short	(.L_4677 - .L_4676)


	//   ....[0]....
.L_4676:
        /*00c8*/ 	.word	0x00000320


	//   ....[1]....
        /*00cc*/ 	.word	0x00000360


	//----- nvinfo : EIATTR_CRS_STACK_SIZE
	.align		4
.L_4677:
        /*00d0*/ 	.byte	0x04, 0x1e
        /*00d2*/ 	.short	(.L_4679 - .L_4678)
.L_4678:
        /*00d4*/ 	.word	0x00000000


	//----- nvinfo : EIATTR_CBANK_PARAM_SIZE
	.align		4
.L_4679:
        /*00d8*/ 	.byte	0x03, 0x19
        /*00da*/ 	.short	0x0014


	//----- nvinfo : EIATTR_PARAM_CBANK
	.align		4
        /*00dc*/ 	.byte	0x04, 0x0a
        /*00de*/ 	.short	(.L_4681 - .L_4680)
	.align		4
.L_4680:
        /*00e0*/ 	.word	index@(.nv.constant0._Z7reduce5IiLj16EEvPT_S1_j)
        /*00e4*/ 	.short	0x0380
        /*00e6*/ 	.short	0x0014


	//----- nvinfo : EIATTR_SW_WAR
	.align		4
.L_4681:
        /*00e8*/ 	.byte	0x04, 0x36
        /*00ea*/ 	.short	(.L_4683 - .L_4682)
.L_4682:
        /*00ec*/ 	.word	0x00000008
.L_4683:


//--------------------- .nv.info._Z7reduce5IiLj32EEvPT_S1_j --------------------------
	.section	.nv.info._Z7reduce5IiLj32EEvPT_S1_j,"",@"SHT_CUDA_INFO"
	.sectionflags	@""
	.align	4


	//----- nvinfo : EIATTR_CUDA_API_VERSION
	.align		4
        /*0000*/ 	.byte	0x04, 0x37
        /*0002*/ 	.short	(.L_4685 - .L_4684)
.L_4684:
        /*0004*/ 	.word	0x00000082


	//----- nvinfo : EIATTR_KPARAM_INFO
	.align		4
.L_4685:
        /*0008*/ 	.byte	0x04, 0x17
        /*000a*/ 	.short	(.L_4687 - .L_4686)
.L_4686:
        /*000c*/ 	.word	0x00000000
        /*0010*/ 	.short	0x0002
        /*0012*/ 	.short	0x0010
        /*0014*/ 	.byte	0x00, 0xf0, 0x11, 0x00


	//----- nvinfo : EIATTR_KPARAM_INFO
	.align		4
.L_4687:
        /*0018*/ 	.byte	0x04, 0x17
        /*001a*/ 	.short	(.L_4689 - .L_4688)
.L_4688:
        /*001c*/ 	.word	0x00000000
        /*0020*/ 	.short	0x0001
        /*0022*/ 	.short	0x0008
        /*0024*/ 	.byte	0x00, 0xf5, 0x21, 0x00


	//----- nvinfo : EIATTR_KPARAM_INFO
	.align		4
.L_4689:
        /*0028*/ 	.byte	0x04, 0x17
        /*002a*/ 	.short	(.L_4691 - .L_4690)
.L_4690:
        /*002c*/ 	.word	0x00000000
        /*0030*/ 	.short	0x0000
        /*0032*/ 	.short	0x0000
        /*0034*/ 	.byte	0x00, 0xf5, 0x21, 0x00


	//----- nvinfo : EIATTR_SPARSE_MMA_MASK
	.align		4
.L_4691:
        /*0038*/ 	.byte	0x03, 0x50
        /*003a*/ 	.short	0x0000


	//----- nvinfo : EIATTR_MAXREG_COUNT
	.align		4
        /*003c*/ 	.byte	0x03, 0x1b
        /*003e*/ 	.short	0x00ff


	//----- nvinfo : EIATTR_NUM_BARRIERS
	.align		4
        /*0040*/ 	.byte	0x02, 0x4c
        /*0042*/ 	.byte	0x01
	.zero		1


	//----- nvinfo : EIATTR_MERCURY_ISA_VERSION
	.align		4
        /*0044*/ 	.byte	0x03, 0x5f
        /*0046*/ 	.short	0x0101


	//----- nvinfo : EIATTR_COOP_GROUP_MASK_REGIDS
	.align		4
        /*0048*/ 	.byte	0x04, 0x29
        /*004a*/ 	.short	(.L_4693 - .L_4692)


	//   ....[0]....
.L_4692:
        /*004c*/ 	.word	0xffffffff


	//   ....[1]....
        /*0050*/ 	.word	0xffffffff


	//   ....[2]....
        /*0054*/ 	.word	0xffffffff


	//   ....[3]....
        /*0058*/ 	.word	0xffffffff


	//   ....[4]....
        /*005c*/ 	.word	0xffffffff


	//   ....[5]....
        /*0060*/ 	.word	0xffffffff


	//   ....[6]....
        /*0064*/ 	.word	0xffffffff


	//   ....[7]....
        /*0068*/ 	.word	0xffffffff


	//   ....[8]....
        /*006c*/ 	.word	0xffffffff


	//   ....[9]....
        /*0070*/ 	.word	0x0500000a


	//   ....[10]....
        /*0074*/ 	.word	0x0500000a


	//   ....[11]....
        /*0078*/ 	.word	0x0500000a


	//   ....[12]....
        /*007c*/ 	.word	0x0500000a


	//   ....[13]....
        /*0080*/ 	.word	0x0500000a


	//----- nvinfo : EIATTR_COOP_GROUP_INSTR_OFFSETS
	.align		4
.L_4693:
        /*0084*/ 	.byte	0x04, 0x28
        /*0086*/ 	.short	(.L_4695 - .L_4694)


	//   ....[0]....
.L_4694:
        /*0088*/ 	.word	0x000001f0


	//   ....[1]....
        /*008c*/ 	.word	0x00000200


	//   ....[2]....
        /*0090*/ 	.word	0x00000210


	//   ....[3]....
        /*0094*/ 	.word	0x00000220


	//   ....[4]....
        /*0098*/ 	.word	0x00000260


	//   ....[5]....
        /*009c*/ 	.word	0x00000280


	//   ....[6]....
        /*00a0*/ 	.word	0x000002a0


	//   ....[7]....
        /*00a4*/ 	.word	0x000002c0


	//   ....[8]....
        /*00a8*/ 	.word	0x000002e0


	//   ....[9]....
        /*00ac*/ 	.word	0x000003b0


	//   ....[10]....
        /*00b0*/ 	.word	0x00000420


	//   ....[11]....
        /*00b4*/ 	.word	0x00000490


	//   ....[12]....
        /*00b8*/ 	.word	0x00000500


	//   ....[13]....
        /*00bc*/ 	.word	0x00000570


	//----- nvinfo : EIATTR_VRC_CTA_INIT_COUNT
	.align		4
.L_4695:
        /*00c0*/ 	.byte	0x02, 0x4a
	.zero		1
	.zero		1


	//----- nvinfo : EIATTR_EXIT_INSTR_OFFSETS
	.align		4
        /*00c4*/ 	.byte	0x04, 0x1c
        /*00c6*/ 	.short	(.L_4697 - .L_4696)


	//   ....[0]....
.L_4696:
        /*00c8*/ 	.word	0x00000320


	//   ....[1]....
        /*00cc*/ 	.word	0x00000360


	//----- nvinfo : EIATTR_CRS_STACK_SIZE
	.align		4
.L_4697:
        /*00d0*/ 	.byte	0x04, 0x1e
        /*00d2*/ 	.short	(.L_4699 - .L_4698)
.L_4698:
        /*00d4*/ 	.word	0x00000000


	//----- nvinfo : EIATTR_CBANK_PARAM_SIZE
	.align		4
.L_4699:
        /*00d8*/ 	.byte	0x03, 0x19
        /*00da*/ 	.short	0x0014


	//----- nvinfo : EIATTR_PARAM_CBANK
	.align		4
        /*00dc*/ 	.byte	0x04, 0x0a
        /*00de*/ 	.short	(.L_4701 - .L_4700)
	.align		4
.L_4700:
        /*00e0*/ 	.word	index@(.nv.constant0._Z7reduce5IiLj32EEvPT_S1_j)
        /*00e4*/ 	.short	0x0380
        /*00e6*/ 	.short	0x0014


	//----- nvinfo : EIATTR_SW_WAR
	.align		4
.L_4701:
        /*00e8*/ 	.byte	0x04, 0x36
        /*00ea*/ 	.short	(.L_4703 - .L_4702)
.L_4702:
        /*00ec*/ 	.word	0x00000008
.L_4703:


//--------------------- .nv.info._Z7reduce5IiLj64EEvPT_S1_j --------------------------
	.section	.nv.info._Z7reduce5IiLj64EEvPT_S1_j,"",@"SHT_CUDA_INFO"
	.sectionflags	@""
	.align	4


	//----- nvinfo : EIATTR_CUDA_API_VERSION
	.align		4
        /*0000*/ 	.byte	0x04, 0x37
        /*0002*/ 	.short	(.L_4705 - .L_4704)
.L_4704:
        /*0004*/ 	.word	0x00000082


	//----- nvinfo : EIATTR_KPARAM_INFO
	.align		4
.L_4705:
        /*0008*/ 	.byte	0x04, 0x17
        /*000a*/ 	.short	(.L_4707 - .L_4706)
.L_4706:
        /*000c*/ 	.word	0x00000000
        /*0010*/ 	.short	0x0002
        /*0012*/ 	.short	0x0010
        /*0014*/ 	.byte	0x00, 0xf0, 0x11, 0x00


	//----- nvinfo : EIATTR_KPARAM_INFO
	.align		4
.L_4707:
        /*0018*/ 	.byte	0x04, 0x17
        /*001a*/ 	.short	(.L_4709 - .L_4708)
.L_4708:
        /*001c*/ 	.word	0x00000000
        /*0020*/ 	.short	0x0001
        /*0022*/ 	.short	0x0008
        /*0024*/ 	.byte	0x00, 0xf5, 0x21, 0x00


	//----- nvinfo : EIATTR_KPARAM_INFO
	.align		4
.L_4709:
        /*0028*/ 	.byte	0x04, 0x17
        /*002a*/ 	.short	(.L_4711 - .L_4710)
.L_4710:
        /*002c*/ 	.word	0x00000000
        /*0030*/ 	.short	0x0000
        /*0032*/ 	.short	0x0000
        /*0034*/ 	.byte	0x00, 0xf5, 0x21, 0x00


	//----- nvinfo : EIATTR_SPARSE_MMA_MASK
	.align		4
.L_4711:
        /*0038*/ 	.byte	0x03, 0x50
        /*003a*/ 	.short	0x0000


	//----- nvinfo : EIATTR_MAXREG_COUNT
	.align		4
        /*003c*/ 	.byte	0x03, 0x1b
        /*003e*/ 	.short	0x00ff


	//----- nvinfo : EIATTR_NUM_BARRIERS
	.align		4
        /*0040*/ 	.byte	0x02, 0x4c
        /*0042*/ 	.byte	0x01
	.zero		1


	//----- nvinfo : EIATTR_MERCURY_ISA_VERSION
	.align		4
        /*0044*/ 	.byte	0x03, 0x5f
        /*0046*/ 	.short	0x0101


	//----- nvinfo : EIATTR_COOP_GROUP_MASK_REGIDS
	.align		4
        /*0048*/ 	.byte	0x04, 0x29
        /*004a*/ 	.short	(.L_4713 - .L_4712)


	//   ....[0]....
.L_4712:
        /*004c*/ 	.word	0xffffffff


	//   ....[1]....
        /*0050*/ 	.word	0xffffffff


	//   ....[2]....
        /*0054*/ 	.word	0xffffffff


	//   ....[3]....
        /*0058*/ 	.word	0xffffffff


	//   ....[4]....
        /*005c*/ 	.word	0xffffffff


	//   ....[5]....
        /*0060*/ 	.word	0xffffffff


	//   ....[6]....
        /*0064*/ 	.word	0xffffffff


	//   ....[7]....
        /*0068*/ 	.word	0xffffffff


	//   ....[8]....
        /*006c*/ 	.word	0xffffffff


	//   ....[9]....
        /*0070*/ 	.word	0x0500000a


	//   ....[10]....
        /*0074*/ 	.word	0x0500000a


	//   ....[11]....
        /*0078*/ 	.word	0x0500000a


	//   ....[12]....
        /*007c*/ 	.word	0x0500000a


	//   ....[13]....
        /*0080*/ 	.word	0x0500000a


	//----- nvinfo : EIATTR_COOP_GROUP_INSTR_OFFSETS
	.align		4
.L_4713:
        /*0084*/ 	.byte	0x04, 0x28
        /*0086*/ 	.short	(.L_4715 - .L_4714)


	//   ....[0]....
.L_4714:
        /*0088*/ 	.word	0x000001f0


	//   ....[1]....
        /*008c*/ 	.word	0x00000200


	//   ....[2]....
        /*0090*/ 	.word	0x00000210


	//   ....[3]....
        /*0094*/ 	.word	0x00000220


	//   ....[4]....
        /*0098*/ 	.word	0x00000280


	//   ....[5]....
        /*009c*/ 	.word	0x000002a0


	//   ....[6]....
        /*00a0*/ 	.word	0x000002c0


	//   ....[7]....
        /*00a4*/ 	.word	0x000002e0


	//   ....[8]....
        /*00a8*/ 	.word	0x00000300


	//   ....[9]....
        /*00ac*/ 	.word	0x000003d0


	//   ....[10]....
        /*00b0*/ 	.word	0x00000440


	//   ....[11]....
        /*00b4*/ 	.word	0x000004b0


	//   ....[12]....
        /*00b8*/ 	.word	0x00000520


	//   ....[13]....
        /*00bc*/ 	.word	0x00000590


	//----- nvinfo : EIATTR_VRC_CTA_INIT_COUNT
	.align		4
.L_4715:
        /*00c0*/ 	.byte	0x02, 0x4a
	.zero		1
	.zero		1


	//----- nvinfo : EIATTR_EXIT_INSTR_OFFSETS
	.align		4
        /*00c4*/ 	.byte	0x04, 0x1c
        /*00c6*/ 	.short	(.L_4717 - .L_4716)


	//   ....[0]....
.L_4716:
        /*00c8*/ 	.word	0x00000340


	//   ....[1]....
        /*00cc*/ 	.word	0x00000380


	//----- nvinfo : EIATTR_CRS_STACK_SIZE
	.align		4
.L_4717:
        /*00d0*/ 	.byte	0x04, 0x1e
        /*00d2*/ 	.short	(.L_4719 - .L_4718)
.L_4718:
        /*00d4*/ 	.word	0x00000000


	//----- nvinfo : EIATTR_CBANK_PARAM_SIZE
	.align		4
.L_4719:
        /*00d8*/ 	.byte	0x03, 0x19
        /*00da*/ 	.short	0x0014


	//----- nvinfo : EIATTR_PARAM_CBANK
	.align		4
        /*00dc*/ 	.byte	0x04, 0x0a
        /*00de*/ 	.short	(.L_4721 - .L_4720)
	.align		4
.L_4720:
        /*00e0*/ 	.word	index@(.nv.constant0._Z7reduce5IiLj64EEvPT_S1_j)
        /*00e4*/ 	.short	0x0380
        /*00e6*/ 	.short	0x0014


	//----- nvinfo : EIATTR_SW_WAR
	.align		4
.L_4721:
        /*00e8*/ 	.byte	0x04, 0x36
        /*00ea*/ 	.short	(.L_4723 - .L_4722)
.L_4722:
        /*00ec*/ 	.word	0x00000008
.L_4723:


//--------------------- .nv.info._Z7reduce5IiLj128EEvPT_S1_j --------------------------
	.section	.nv.info._Z7reduce5IiLj128EEvPT_S1_j,"",@"SHT_CUDA_INFO"
	.sectionflags	@""
	.align	4


	//----- nvinfo : EIATTR_CUDA_API_VERSION
	.align		4
        /*0000*/ 	.byte	0x04, 0x37
        /*0002*/ 	.short	(.L_4725 - .L_4724)
.L_4724:
        /*0004*/ 	.word	0x00000082


	//----- nvinfo : EIATTR_KPARAM_INFO
	.align		4
.L_4725:
        /*0008*/ 	.byte	0x04, 0x17
        /*000a*/ 	.short	(.L_4727 - .L_4726)
.L_4726:
        /*000c*/ 	.word	0x00000000
        /*0010*/ 	.short	0x0002
        /*0012*/ 	.short	0x0010
        /*0014*/ 	.byte	0x00, 0xf0, 0x11, 0x00


	//----- nvinfo : EIATTR_KPARAM_INFO
	.align		4
.L_4727:
        /*0018*/ 	.byte	0x04, 0x17
        /*001a*/ 	.short	(.L_4729 - .L_4728)
.L_4728:
        /*001c*/ 	.word	0x00000000
        /*0020*/ 	.short	0x0001
        /*0022*/ 	.short	0x0008
        /*0024*/ 	.byte	0x00, 0xf5, 0x21, 0x00


	//----- nvinfo : EIATTR_KPARAM_INFO
	.align		4
.L_4729:
        /*0028*/ 	.byte	0x04, 0x17
        /*002a*/ 	.short	(.L_4731 - .L_4730)
.L_4730:
        /*002c*/ 	.word	0x00000000
        /*0030*/ 	.short	0x0000
        /*0032*/ 	.short	0x0000
        /*0034*/ 	.byte	0x00, 0xf5, 0x21, 0x00


	//----- nvinfo : EIATTR_SPARSE_MMA_MASK
	.align		4
.L_4731:
        /*0038*/ 	.byte	0x03, 0x50
        /*003a*/ 	.short	0x0000


	//----- nvinfo : EIATTR_MAXREG_COUNT
	.align		4
        /*003c*/ 	.byte	0x03, 0x1b
        /*003e*/ 	.short	0x00ff


	//----- nvinfo : EIATTR_NUM_BARRIERS
	.align		4
        /*0040*/ 	.byte	0x02, 0x4c
        /*0042*/ 	.byte	0x01
	.zero		1


	//----- nvinfo : EIATTR_MERCURY_ISA_VERSION
	.align		4
        /*0044*/ 	.byte	0x03, 0x5f
        /*0046*/ 	.short	0x0101


	//----- nvinfo : EIATTR_COOP_GROUP_MASK_REGIDS
	.align		4
        /*0048*/ 	.byte	0x04, 0x29
        /*004a*/ 	.short	(.L_4733 - .L_4732)


	//   ....[0]....
.L_4732:
        /*004c*/ 	.word	0xffffffff


	//   ....[1]....
        /*0050*/ 	.word	0xffffffff


	//   ....[2]....
        /*0054*/ 	.word	0xffffffff


	//   ....[3]....
        /*0058*/ 	.word	0xffffffff


	//   ....[4]....
        /*005c*/ 	.word	0xffffffff


	//   ....[5]....
        /*0060*/ 	.word	0xffffffff


	//   ....[6]....
        /*0064*/ 	.word	0xffffffff


	//   ....[7]....
        /*0068*/ 	.word	0xffffffff


	//   ....[8]....
        /*006c*/ 	.word	0xffffffff


	//   ....[9]....
        /*0070*/ 	.word	0x0500000a


	//   ....[10]....
        /*0074*/ 	.word	0x0500000a


	//   ....[11]....
        /*0078*/ 	.word	0x0500000a


	//   ....[12]....
        /*007c*/ 	.word	0x0500000a


	//   ....[13]....
        /*0080*/ 	.word	0x0500000a


	//----- nvinfo : EIATTR_COOP_GROUP_INSTR_OFFSETS
	.align		4
.L_4733:
        /*0084*/ 	.byte	0x04, 0x28
        /*0086*/ 	.short	(.L_4735 - .L_4734)


	//   ....[0]....
.L_4734:
        /*0088*/ 	.word	0x000001c0


	//   ....[1]....
        /*008c*/ 	.word	0x000001d0


	//   ....[2]....
        /*0090*/ 	.word	0x000001e0


	//   ....[3]....
        /*0094*/ 	.word	0x00000250


	//   ....[4]....
        /*0098*/ 	.word	0x000002c0


	//   ....[5]....
        /*009c*/ 	.word	0x000002e0


	//   ....[6]....
        /*00a0*/ 	.word	0x00000300


	//   ....[7]....
        /*00a4*/ 	.word	0x00000320


	//   ....[8]....
        /*00a8*/ 	.word	0x00000340


	//   ....[9]....
        /*00ac*/ 	.word	0x00000410


	//   ....[10]....
        /*00b0*/ 	.word	0x00000480


	//   ....[11]....
        /*00b4*/ 	.word	0x000004f0


	//   ....[12]....
        /*00b8*/ 	.word	0x00000560


	//   ....[13]....
        /*00bc*/ 	.word	0x000005d0


	//----- nvinfo : EIATTR_VRC_CTA_INIT_COUNT
	.align		4
.L_4735:
        /*00c0*/ 	.byte	0x02, 0x4a
	.zero		1
	.zero		1


	//----- nvinfo : EIATTR_EXIT_INSTR_OFFSETS
	.align		4
        /*00c4*/ 	.byte	0x04, 0x1c
        /*00c6*/ 	.short	(.L_4737 - .L_4736)


	//   ....[0]....
.L_4736:
        /*00c8*/ 	.word	0x00000380


	//   ....[1]....
        /*00cc*/ 	.word	0x000003c0


	//----- nvinfo : EIATTR_CRS_STACK_SIZE
	.align		4
.L_4737:
        /*00d0*/ 	.byte	0x04, 0x1e
        /*00d2*/ 	.short	(.L_4739 - .L_4738)
.L_4738:
        /*00d4*/ 	.word	0x00000000


	//----- nvinfo : EIATTR_CBANK_PARAM_SIZE
	.align		4
.L_4739:
        /*00d8*/ 	.byte	0x03, 0x19
        /*00da*/ 	.short	0x0014


	//----- nvinfo : EIATTR_PARAM_CBANK
	.align		4
        /*00dc*/ 	.byte	0x04, 0x0a
        /*00de*/ 	.short	(.L_4741 - .L_4740)
	.align		4
.L_4740:
        /*00e0*/ 	.word	index@(.nv.constant0._Z7reduce5IiLj128EEvPT_S1_j)
        /*00e4*/ 	.short	0x0380
        /*00e6*/ 	.short	0x0014


	//----- nvinfo : EIATTR_SW_WAR
	.align		4
.L_4741:
        /*00e8*/ 	.byte	0x04, 0x36
        /*00ea*/ 	.short	(.L_4743 - .L_4742)
.L_4742:
        /*00ec*/ 	.word	0x00000008
.L_4743:


//--------------------- .nv.info._Z7reduce5IiLj256EEvPT_S1_j --------------------------
	.section	.nv.info._Z7reduce5IiLj256EEvPT_S1_j,"",@"SHT_CUDA_INFO"
	.sectionflags	@""
	.align	4


	//----- nvinfo : EIATTR_CUDA_API_VERSION
	.align		4
        /*0000*/ 	.byte	0x04, 0x37
        /*0002*/ 	.short	(.L_4745 - .L_4744)
.L_4744:
        /*0004*/ 	.word	0x00000082


	//----- nvinfo : EIATTR_KPARAM_INFO
	.align		4
.L_4745:
        /*0008*/ 	.byte	0x04, 0x17
        /*000a*/ 	.short	(.L_4747 - .L_4746)
.L_4746:
        /*000c*/ 	.word	0x00000000
        /*0010*/ 	.short	0x0002
        /*0012*/ 	.short	0x0010
        /*0014*/ 	.byte	0x00, 0xf0, 0x11, 0x00


	//----- nvinfo : EIATTR_KPARAM_INFO
	.align		4
.L_4747:
        /*0018*/ 	.byte	0x04, 0x17
        /*001a*/ 	.short	(.L_4749 - .L_4748)
.L_4748:
        /*001c*/ 	.word	0x00000000
        /*0020*/ 	.short	0x0001
        /*0022*/ 	.short	0x0008
        /*0024*/ 	.byte	0x00, 0xf5, 0x21, 0x00


	//----- nvinfo : EIATTR_KPARAM_INFO
	.align		4
.L_4749:
        /*0028*/ 	.byte	0x04, 0x17
        /*002a*/ 	.short	(.L_4751 - .L_4750)
.L_4750:
        /*002c*/ 	.word	0x00000000
        /*0030*/ 	.short	0x0000
        /*0032*/ 	.short	0x0000
        /*0034*/ 	.byte	0x00, 0xf5, 0x21, 0x00


	//----- nvinfo : EIATTR_SPARSE_MMA_MASK
	.align		4
.L_4751:
        /*0038*/ 	.byte	0x03, 0x50
        /*003a*/ 	.short	0x0000


	//----- nvinfo : EIATTR_MAXREG_COUNT
	.align		4
        /*003c*/ 	.byte	0x03, 0x1b
        /*003e*/ 	.short	0x00ff


	//----- nvinfo : EIATTR_NUM_BARRIERS
	.align		4
        /*0040*/ 	.byte	0x02, 0x4c
        /*0042*/ 	.byte	0x01
	.zero		1


	//----- nvinfo : EIATTR_MERCURY_ISA_VERSION
	.align		4
        /*0044*/ 	.byte	0x03, 0x5f
        /*0046*/ 	.short	0x0101


	//----- nvinfo : EIATTR_COOP_GROUP_MASK_REGIDS
	.align		4
        /*0048*/ 	.byte	0x04, 0x29
        /*004a*/ 	.short	(.L_4753 - .L_4752)


	//   ....[0]....
.L_4752:
        /*004c*/ 	.word	0xffffffff


	//   ....[1]....
        /*0050*/ 	.word	0xffffffff


	//   ....[2]....
        /*0054*/ 	.word	0xffffffff


	//   ....[3]....
        /*0058*/ 	.word	0xffffffff


	//   ....[4]....
        /*005c*/ 	.word	0xffffffff


	//   ....[5]....
        /*0060*/ 	.word	0xffffffff


	//   ....[6]....
        /*0064*/ 	.word	0xffffffff


	//   ....[7]....
        /*0068*/ 	.word	0xffffffff


	//   ....[8]....
        /*006c*/ 	.word	0xffffffff


	//   ....[9]....
        /*0070*/ 	.word	0x0500000a


	//   ....[10]....
        /*0074*/ 	.word	0x0500000a


	//   ....[11]....
        /*0078*/ 	.word	0x0500000a


	//   ....[12]....
        /*007c*/ 	.word	0x0500000a


	//   ....[13]....
        /*0080*/ 	.word	0x0500000a


	//----- nvinfo : EIATTR_COOP_GROUP_INSTR_OFFSETS
	.align		4
.L_4753:
        /*0084*/ 	.byte	0x04, 0x28
        /*0086*/ 	.short	(.L_4755 - .L_4754)


	//   ....[0]....
.L_4754:
        /*0088*/ 	.word	0x000001d0


	//   ....[1]....
        /*008c*/ 	.word	0x000001e0


	//   ....[2]....
        /*0090*/ 	.word	0x00000220


	//   ....[3]....
        /*0094*/ 	.word	0x00000290


	//   ....[4]....
        /*0098*/ 	.word	0x00000300


	//   ....[5]....
        /*009c*/ 	.word	0x00000320


	//   ....[6]....
        /*00a0*/ 	.word	0x00000340


	//   ....[7]....
        /*00a4*/ 	.word	0x00000360


	//   ....[8]....
        /*00a8*/ 	.word	0x00000380


	//   ....[9]....
        /*00ac*/ 	.word	0x00000450


	//   ....[10]....
        /*00b0*/ 	.word	0x000004c0


	//   ....[11]....
        /*00b4*/ 	.word	0x00000530


	//   ....[12]....
        /*00b8*/ 	.word	0x000005a0


	//   ....[13]....
        /*00bc*/ 	.word	0x00000610


	//----- nvinfo : EIATTR_VRC_CTA_INIT_COUNT
	.align		4
.L_4755:
        /*00c0*/ 	.byte	0x02, 0x4a
	.zero		1
	.zero		1


	//----- nvinfo : EIATTR_EXIT_INSTR_OFFSETS
	.align		4
        /*00c4*/ 	.byte	0x04, 0x1c
        /*00c6*/ 	.short	(.L_4757 - .L_4756)


	//   ....[0]....
.L_4756:
        /*00c8*/ 	.word	0x000003c0


	//   ....[1]....
        /*00cc*/ 	.word	0x00000400


	//----- nvinfo : EIATTR_CRS_STACK_SIZE
	.align		4
.L_4757:
        /*00d0*/ 	.byte	0x04, 0x1e
        /*00d2*/ 	.short	(.L_4759 - .L_4758)
.L_4758:
        /*00d4*/ 	.word	0x00000000


	//----- nvinfo : EIATTR_CBANK_PARAM_SIZE
	.align		4
.L_4759:
        /*00d8*/ 	.byte	0x03, 0x19
        /*00da*/ 	.short	0x0014


	//----- nvinfo : EIATTR_PARAM_CBANK
	.align		4
        /*00dc*/ 	.byte	0x04, 0x0a
        /*00de*/ 	.short	(.L_4761 - .L_4760)
	.align		4
.L_4760:
        /*00e0*/ 	.word	index@(.nv.constant0._Z7reduce5IiLj256EEvPT_S1_j)
        /*00e4*/ 	.short	0x0380
        /*00e6*/ 	.short	0x0014


	//----- nvinfo : EIATTR_SW_WAR
	.align		4
.L_4761:
        /*00e8*/ 	.byte	0x04, 0x36
        /*00ea*/ 	.short	(.L_4763 - .L_4762)
.L_4762:
        /*00ec*/ 	.word	0x00000008
.L_4763:


//--------------------- .nv.info._Z7reduce5IiLj512EEvPT_S1_j --------------------------
	.section	.nv.info._Z7reduce5IiLj512EEvPT_S1_j,"",@"SHT_CUDA_INFO"
	.sectionflags	@""
	.align	4


	//----- nvinfo : EIATTR_CUDA_API_VERSION
	.align		4
        /*0000*/ 	.byte	0x04, 0x37
        /*0002*/ 	.short	(.L_4765 - .L_4764)
.L_4764:
        /*0004*/ 	.word	0x00000082


	//----- nvinfo : EIATTR_KPARAM_INFO
	.align		4
.L_4765:
        /*0008*/ 	.byte	0x04, 0x17
        /*000a*/ 	.short	(.L_4767 - .L_4766)
.L_4766:
        /*000c*/ 	.word	0x00000000
        /*0010*/ 	.short	0x0002
        /*0012*/ 	.short	0x0010
        /*0014*/ 	.byte	0x00, 0xf0, 0x11, 0x00


	//----- nvinfo : EIATTR_KPARAM_INFO
	.align		4
.L_4767:
        /*0018*/ 	.byte	0x04, 0x17
        /*001a*/ 	.short	(.L_4769 - .L_4768)
.L_4768:
        /*001c*/ 	.word	0x00000000
        /*0020*/ 	.short	0x0001
        /*0022*/ 	.short	0x0008
        /*0024*/ 	.byte	0x00, 0xf5, 0x21, 0x00


	//----- nvinfo : EIATTR_KPARAM_INFO
	.align		4
.L_4769:
        /*0028*/ 	.byte	0x04, 0x17
        /*002a*/ 	.short	(.L_4771 - .L_4770)
.L_4770:
        /*002c*/ 	.word	0x00000000
        /*0030*/ 	.short	0x0000
        /*0032*/ 	.short	0x0000
        /*0034*/ 	.byte	0x00, 0xf5, 0x21, 0x00


	//----- nvinfo : EIATTR_SPARSE_MMA_MASK
	.align		4
.L_4771:
        /*0038*/ 	.byte	0x03, 0x50
        /*003a*/ 	.short	0x0000


	//----- nvinfo : EIATTR_MAXREG_COUNT
	.align		4
        /*003c*/ 	.byte	0x03, 0x1b
        /*003e*/ 	.short	0x00ff


	//----- nvinfo : EIATTR_NUM_BARRIERS
	.align		4
        /*0040*/ 	.byte	0x02, 0x4c
        /*0042*/ 	.byte	0x01
	.zero		1


	//----- nvinfo : EIATTR_MERCURY_ISA_VERSION
	.align		4
        /*0044*/ 	.byte	0x03, 0x5f
        /*0046*/ 	.short	0x0101


	//----- nvinfo : EIATTR_COOP_GROUP_MASK_REGIDS
	.align		4
        /*0048*/ 	.byte	0x04, 0x29
        /*004a*/ 	.short	(.L_4773 - .L_4772)


	//   ....[0]....
.L_4772:
        /*004c*/ 	.word	0xffffffff


	//   ....[1]....
        /*0050*/ 	.word	0xffffffff


	//   ....[2]....
        /*0054*/ 	.word	0xffffffff


	//   ....[3]....
        /*0058*/ 	.word	0xffffffff


	//   ....[4]....
        /*005c*/ 	.word	0xffffffff


	//   ....[5]....
        /*0060*/ 	.word	0xffffffff


	//   ....[6]....
        /*0064*/ 	.word	0xffffffff


	//   ....[7]....
        /*0068*/ 	.word	0xffffffff


	//   ....[8]....
        /*006c*/ 	.word	0xffffffff


	//   ....[9]....
        /*0070*/ 	.word	0x0500000a


	//   ....[10]....
        /*0074*/ 	.word	0x0500000a


	//   ....[11]....
        /*0078*/ 	.word	0x0500000a


	//   ....[12]....
        /*007c*/ 	.word	0x0500000a


	//   ....[13]....
        /*0080*/ 	.word	0x0500000a


	//----- nvinfo : EIATTR_COOP_GROUP_INSTR_OFFSETS
	.align		4
.L_4773:
        /*0084*/ 	.byte	0x04, 0x28
        /*0086*/ 	.short	(.L_4775 - .L_4774)


	//   ....[0]....
.L_4774:
        /*0088*/ 	.word	0x000001c0


	//   ....[1]....
        /*008c*/ 	.word	0x00000210


	//   ....[2]....
        /*0090*/ 	.word	0x00000270


	//   ....[3]....
        /*0094*/ 	.word	0x000002e0


	//   ....[4]....
        /*0098*/ 	.word	0x00000350


	//   ....[5]....
        /*009c*/ 	.word	0x00000370


	//   ....[6]....
        /*00a0*/ 	.word	0x00000390


	//   ....[7]....
        /*00a4*/ 	.word	0x000003b0


	//   ....[8]....
        /*00a8*/ 	.word	0x000003d0


	//   ....[9]....
        /*00ac*/ 	.word	0x000004a0


	//   ....[10]....
        /*00b0*/ 	.word	0x00000510


	//   ....[11]....
        /*00b4*/ 	.word	0x00000580


	//   ....[12]....
        /*00b8*/ 	.word	0x000005f0


	//   ....[13]....
        /*00bc*/ 	.word	0x00000660


	//----- nvinfo : EIATTR_VRC_CTA_INIT_COUNT
	.align		4
.L_4775:
        /*00c0*/ 	.byte	0x02, 0x4a
	.zero		1
	.zero		1


	//----- nvinfo : EIATTR_EXIT_INSTR_OFFSETS
	.align		4
        /*00c4*/ 	.byte	0x04, 0x1c
        /*00c6*/ 	.short	(.L_4777 - .L_4776)


	//   ....[0]....
.L_4776:
        /*00c8*/ 	.word	0x00000410


	//   ....[1]....
        /*00cc*/ 	.word	0x00000450


	//----- nvinfo : EIATTR_CRS_STACK_SIZE
	.align		4
.L_4777:
        /*00d0*/ 	.byte	0x04, 0x1e
        /*00d2*/ 	.short	(.L_4779 - .L_4778)
.L_4778:
        /*00d4*/ 	.word	0x00000000


	//----- nvinfo : EIATTR_CBANK_PARAM_SIZE
	.align		4
.L_4779:
        /*00d8*/ 	.byte	0x03, 0x19
        /*00da*/ 	.short	0x0014


	//----- nvinfo : EIATTR_PARAM_CBANK
	.align		4
        /*00dc*/ 	.byte	0x04, 0x0a
        /*00de*/ 	.short	(.L_4781 - .L_4780)
	.align		4
.L_4780:
        /*00e0*/ 	.word	index@(.nv.constant0._Z7reduce5IiLj512EEvPT_S1_j)
        /*00e4*/ 	.short	0x0380
        /*00e6*/ 	.short	0x0014


	//----- nvinfo : EIATTR_SW_WAR
	.align		4
.L_4781:
        /*00e8*/ 	.byte	0x04, 0x36
        /*00ea*/ 	.short	(.L_4783 - .L_4782)
.L_4782:
        /*00ec*/ 	.word	0x00000008
.L_4783:


//--------------------- .nv.info._Z7reduce4IiLj1EEvPT_S1_j --------------------------
	.section	.nv.info._Z7reduce4IiLj1EEvPT_S1_j,"",@"SHT_CUDA_INFO"
	.sectionflags	@""
	.align	4


	//----- nvinfo : EIATTR_CUDA_API_VERSION
	.align		4
        /*0000*/ 	.byte	0x04, 0x37
        /*0002*/ 	.short	(.L_4785 - .L_4784)
.L_4784:
        /*0004*/ 	.word	0x00000082


	//----- nvinfo : EIATTR_KPARAM_INFO
	.align		4
.L_4785:
        /*0008*/ 	.byte	0x04, 0x17
        /*000a*/ 	.short	(.L_4787 - .L_4786)
.L_4786:
        /*000c*/ 	.word	0x00000000
        /*0010*/ 	.short	0x0002
        /*0012*/ 	.short	0x0010
        /*0014*/ 	.byte	0x00, 0xf0, 0x11, 0x00


	//----- nvinfo : EIATTR_KPARAM_INFO
	.align		4
.L_4787:
        /*0018*/ 	.byte	0x04, 0x17
        /*001a*/ 	.short	(.L_4789 - .L_4788)
.L_4788:
        /*001c*/ 	.word	0x00000000
        /*0020*/ 	.short	0x0001
        /*0022*/ 	.short	0x0008
        /*0024*/ 	.byte	0x00, 0xf5, 0x21, 0x00


	//----- nvinfo : EIATTR_KPARAM_INFO
	.align		4
.L_4789:
        /*0028*/ 	.byte	0x04, 0x17
        /*002a*/ 	.short	(.L_4791 - .L_4790)
.L_4790:
        /*002c*/ 	.word	0x00000000
        /*0030*/ 	.short	0x0000
        /*0032*/ 	.short	0x0000
        /*0034*/ 	.byte	0x00, 0xf5, 0x21, 0x00


	//----- nvinfo : EIATTR_SPARSE_MMA_MASK
	.align		4
.L_4791:
        /*0038*/ 	.byte	0x03, 0x50
        /*003a*/ 	.short	0x0000


	//----- nvinfo : EIATTR_MAXREG_COUNT
	.align		4
        /*003c*/ 	.byte	0x03, 0x1b
        /*003e*/ 	.short	0x00ff


	//----- nvinfo : EIATTR_NUM_BARRIERS
	.align		4
        /*0040*/ 	.byte	0x02, 0x4c
        /*0042*/ 	.byte	0x01
	.zero		1


	//----- nvinfo : EIATTR_MERCURY_ISA_VERSION
	.align		4
        /*0044*/ 	.byte	0x03, 0x5f
        /*0046*/ 	.short	0x0101


	//----- nvinfo : EIATTR_COOP_GROUP_MASK_REGIDS
	.align		4
        /*0048*/ 	.byte	0x04, 0x29
        /*004a*/ 	.short	(.L_4793 - .L_4792)


	//   ....[0]....
.L_4792:
        /*004c*/ 	.word	0xffffffff


	//   ....[1]....
        /*0050*/ 	.word	0xffffffff


	//   ....[2]....
        /*0054*/ 	.word	0xffffffff


	//   ....[3]....
        /*0058*/ 	.word	0xffffffff


	//   ....[4]....
        /*005c*/ 	.word	0xffffffff


	//   ....[5]....
        /*0060*/ 	.word	0xffffffff


	//   ....[6]....
        /*0064*/ 	.word	0xffffffff


	//   ....[7]....
        /*0068*/ 	.word	0x0500000a


	//   ....[8]....
        /*006c*/ 	.word	0x0500000a


	//   ....[9]....
        /*0070*/ 	.word	0x0500000a


	//   ....[10]....
        /*0074*/ 	.word	0x0500000a


	//   ....[11]....
        /*0078*/ 	.word	0x0500000a


	//----- nvinfo : EIATTR_COOP_GROUP_INSTR_OFFSETS
	.align		4
.L_4793:
        /*007c*/ 	.byte	0x04, 0x28
        /*007e*/ 	.short	(.L_4795 - .L_4794)


	//   ....[0]....
.L_4794:
        /*0080*/ 	.word	0x00000200


	//   ....[1]....
        /*0084*/ 	.word	0x00000290


	//   ....[2]....
        /*0088*/ 	.word	0x00000310


	//   ....[3]....
        /*008c*/ 	.word	0x00000330


	//   ....[4]....
        /*0090*/ 	.word	0x00000350


	//   ....[5]....
        /*0094*/ 	.word	0x00000370


	//   ....[6]....
        /*0098*/ 	.word	0x00000390


	//   ....[7]....
        /*009c*/ 	.word	0x00000460


	//   ....[8]....
        /*00a0*/ 	.word	0x000004d0


	//   ....[9]....
        /*00a4*/ 	.word	0x00000540


	//   ....[10]....
        /*00a8*/ 	.word	0x000005b0


	//   ....[11]....
        /*00ac*/ 	.word	0x00000620


	//----- nvinfo : EIATTR_VRC_CTA_INIT_COUNT
	.align		4
.L_4795:
        /*00b0*/ 	.byte	0x02, 0x4a
	.zero		1
	.zero		1


	//----- nvinfo : EIATTR_EXIT_INSTR_OFFSETS
	.align		4
        /*00b4*/ 	.byte	0x04, 0x1c
        /*00b6*/ 	.short	(.L_4797 - .L_4796)


	//   ....[0]....
.L_4796:
        /*00b8*/ 	.word	0x000003d0


	//   ....[1]....
        /*00bc*/ 	.word	0x00000410


	//----- nvinfo : EIATTR_CRS_STACK_SIZE
	.align		4
.L_4797:
        /*00c0*/ 	.byte	0x04, 0x1e
        /*00c2*/ 	.short	(.L_4799 - .L_4798)
.L_4798:
        /*00c4*/ 	.word	0x00000000


	//----- nvinfo : EIATTR_CBANK_PARAM_SIZE
	.align		4
.L_4799:
        /*00c8*/ 	.byte	0x03, 0x19
        /*00ca*/ 	.short	0x0014


	//----- nvinfo : EIATTR_PARAM_CBANK
	.align		4
        /*00cc*/ 	.byte	0x04, 0x0a
        /*00ce*/ 	.short	(.L_4801 - .L_4800)
	.align		4
.L_4800:
        /*00d0*/ 	.word	index@(.nv.constant0._Z7reduce4IiLj1EEvPT_S1_j)
        /*00d4*/ 	.short	0x0380
        /*00d6*/ 	.short	0x0014


	//----- nvinfo : EIATTR_SW_WAR
	.align		4
.L_4801:
        /*00d8*/ 	.byte	0x04, 0x36
        /*00da*/ 	.short	(.L_4803 - .L_4802)
.L_4802:
        /*00dc*/ 	.word	0x00000008
.L_4803:


//--------------------- .nv.info._Z7reduce4IiLj2EEvPT_S1_j --------------------------
	.section	.nv.info._Z7reduce4IiLj2EEvPT_S1_j,"",@"SHT_CUDA_INFO"
	.sectionflags	@""
	.align	4


	//----- nvinfo : EIATTR_CUDA_API_VERSION
	.align		4
        /*0000*/ 	.byte	0x04, 0x37
        /*0002*/ 	.short	(.L_4805 - .L_4804)
.L_4804:
        /*0004*/ 	.word	0x00000082


	//----- nvinfo : EIATTR_KPARAM_INFO
	.align		4
.L_4805:
        /*0008*/ 	.byte	0x04, 0x17
        /*000a*/ 	.short	(.L_4807 - .L_4806)
.L_4806:
        /*000c*/ 	.word	0x00000000
        /*0010*/ 	.short	0x0002
        /*0012*/ 	.short	0x0010
        /*0014*/ 	.byte	0x00, 0xf0, 0x11, 0x00


	//----- nvinfo : EIATTR_KPARAM_INFO
	.align		4
.L_4807:
        /*0018*/ 	.byte	0x04, 0x17
        /*001a*/ 	.short	(.L_4809 - .L_4808)
.L_4808:
        /*001c*/ 	.word	0x00000000
        /*0020*/ 	.short	0x0001
        /*0022*/ 	.short	0x0008
        /*0024*/ 	.byte	0x00, 0xf5, 0x21, 0x00


	//----- nvinfo : EIATTR_KPARAM_INFO
	.align		4
.L_4809:
        /*0028*/ 	.byte	0x04, 0x17
        /*002a*/ 	.short	(.L_4811 - .L_4810)
.L_4810:
        /*002c*/ 	.word	0x00000000
        /*0030*/ 	.short	0x0000
        /*0032*/ 	.short	0x0000
        /*0034*/ 	.byte	0x00, 0xf5, 0x21, 0x00


	//----- nvinfo : EIATTR_SPARSE_MMA_MASK
	.align		4
.L_4811:
        /*0038*/ 	.byte	0x03, 0x50
        /*003a*/ 	.short	0x0000


	//----- nvinfo : EIATTR_MAXREG_COUNT
	.align		4
        /*003c*/ 	.byte	0x03, 0x1b
        /*003e*/ 	.short	0x00ff


	//----- nvinfo : EIATTR_NUM_BARRIERS
	.align		4
        /*0040*/ 	.byte	0x02, 0x4c
        /*0042*/ 	.byte	0x01
	.zero		1


	//----- nvinfo : EIATTR_MERCURY_ISA_VERSION
	.align		4
        /*0044*/ 	.byte	0x03, 0x5f
        /*0046*/ 	.short	0x0101


	//----- nvinfo : EIATTR_COOP_GROUP_MASK_REGIDS
	.align		4
        /*0048*/ 	.byte	0x04, 0x29
        /*004a*/ 	.short	(.L_4813 - .L_4812)


	//   ....[0]....
.L_4812:
        /*004c*/ 	.word	0xffffffff


	//   ....[1]....
        /*0050*/ 	.word	0xffffffff


	//   ....[2]....
        /*0054*/ 	.word	0xffffffff


	//   ....[3]....
        /*0058*/ 	.word	0xffffffff


	//   ....[4]....
        /*005c*/ 	.word	0xffffffff


	//   ....[5]....
        /*0060*/ 	.word	0xffffffff


	//   ....[6]....
        /*0064*/ 	.word	0xffffffff


	//   ....[7]....
        /*0068*/ 	.word	0x0500000a


	//   ....[8]....
        /*006c*/ 	.word	0x0500000a


	//   ....[9]....
        /*0070*/ 	.word	0x0500000a


	//   ....[10]....
        /*0074*/ 	.word	0x0500000a


	//   ....[11]....
        /*0078*/ 	.word	0x0500000a


	//----- nvinfo : EIATTR_COOP_GROUP_INSTR_OFFSETS
	.align		4
.L_4813:
        /*007c*/ 	.byte	0x04, 0x28
        /*007e*/ 	.short	(.L_4815 - .L_4814)


	//   ....[0]....
.L_4814:
        /*0080*/ 	.word	0x00000200


	//   ....[1]....
        /*0084*/ 	.word	0x00000290


	//   ....[2]....
        /*0088*/ 	.word	0x00000310


	//   ....[3]....
        /*008c*/ 	.word	0x00000330


	//   ....[4]....
        /*0090*/ 	.word	0x00000350


	//   ....[5]....
        /*0094*/ 	.word	0x00000370


	//   ....[6]....
        /*0098*/ 	.word	0x00000390


	//   ....[7]....
        /*009c*/ 	.word	0x00000460


	//   ....[8]....
        /*00a0*/ 	.word	0x000004d0


	//   ....[9]....
        /*00a4*/ 	.word	0x00000540


	//   ....[10]....
        /*00a8*/ 	.word	0x000005b0


	//   ....[11]....
        /*00ac*/ 	.word	0x00000620


	//----- nvinfo : EIATTR_VRC_CTA_INIT_COUNT
	.align		4
.L_4815:
        /*00b0*/ 	.byte	0x02, 0x4a
	.zero		1
	.zero		1


	//----- nvinfo : EIATTR_EXIT_INSTR_OFFSETS
	.align		4
        /*00b4*/ 	.byte	0x04, 0x1c
        /*00b6*/ 	.short	(.L_4817 - .L_4816)


	//   ....[0]....
.L_4816:
        /*00b8*/ 	.word	0x000003d0


	//   ....[1]....
        /*00bc*/ 	.word	0x00000410


	//----- nvinfo : EIATTR_CRS_STACK_SIZE
	.align		4
.L_4817:
        /*00c0*/ 	.byte	0x04, 0x1e
        /*00c2*/ 	.short	(.L_4819 - .L_4818)
.L_4818:
        /*00c4*/ 	.word	0x00000000


	//----- nvinfo : EIATTR_CBANK_PARAM_SIZE
	.align		4
.L_4819:
        /*00c8*/ 	.byte	0x03, 0x19
        /*00ca*/ 	.short	0x0014


	//----- nvinfo : EIATTR_PARAM_CBANK
	.align		4
        /*00cc*/ 	.byte	0x04, 0x0a
        /*00ce*/ 	.short	(.L_4821 - .L_4820)
	.align		4
.L_4820:
        /*00d0*/ 	.word	index@(.nv.constant0._Z7reduce4IiLj2EEvPT_S1_j)
        /*00d4*/ 	.short	0x0380
        /*00d6*/ 	.short	0x0014


	//----- nvinfo : EIATTR_SW_WAR
	.align		4
.L_4821:
        /*00d8*/ 	.byte	0x04, 0x36
        /*00da*/ 	.short	(.L_4823 - .L_4822)
.L_4822:
        /*00dc*/ 	.word	0x00000008
.L_4823:


//--------------------- .nv.info._Z7reduce4IiLj4EEvPT_S1_j --------------------------
	.section	.nv.info._Z7reduce4IiLj4EEvPT_S1_j,"",@"SHT_CUDA_INFO"
	.sectionflags	@""
	.align	4


	//----- nvinfo : EIATTR_CUDA_API_VERSION
	.align		4
        /*0000*/ 	.byte	0x04, 0x37
        /*0002*/ 	.short	(.L_4825 - .L_4824)
.L_4824:
        /*0004*/ 	.word	0x00000082


	//----- nvinfo : EIATTR_KPARAM_INFO
	.align		4
.L_4825:
        /*0008*/ 	.byte	0x04, 0x17
        /*000a*/ 	.short	(.L_4827 - .L_4826)
.L_4826:
        /*000c*/ 	.word	0x00000000
        /*0010*/ 	.short	0x0002
        /*0012*/ 	.short	0x0010
        /*0014*/ 	.byte	0x00, 0xf0, 0x11, 0x00


	//----- nvinfo : EIATTR_KPARAM_INFO
	.align		4
.L_4827:
        /*0018*/ 	.byte	0x04, 0x17
        /*001a*/ 	.short	(.L_4829 - .L_4828)
.L_4828:
        /*001c*/ 	.word	0x00000000
        /*0020*/ 	.short	0x0001
        /*0022*/ 	.short	0x0008
        /*0024*/ 	.byte	0x00, 0xf5, 0x21, 0x00


	//----- nvinfo : EIATTR_KPARAM_INFO
	.align		4
.L_4829:
        /*0028*/ 	.byte	0x04, 0x17
        /*002a*/ 	.short	(.L_4831 - .L_4830)
.L_4830:
        /*002c*/ 	.word	0x00000000
        /*0030*/ 	.short	0x0000
        /*0032*/ 	.short	0x0000
        /*0034*/ 	.byte	0x00, 0xf5, 0x21, 0x00


	//----- nvinfo : EIATTR_SPARSE_MMA_MASK
	.align		4
.L_4831:
        /*0038*/ 	.byte	0x03, 0x50
        /*003a*/ 	.short	0x0000


	//----- nvinfo : EIATTR_MAXREG_COUNT
	.align		4
        /*003c*/ 	.byte	0x03, 0x1b
        /*003e*/ 	.short	0x00ff


	//----- nvinfo : EIATTR_NUM_BARRIERS
	.align		4
        /*0040*/ 	.byte	0x02, 0x4c
        /*0042*/ 	.byte	0x01
	.zero		1


	//----- nvinfo : EIATTR_MERCURY_ISA_VERSION
	.align		4
        /*0044*/ 	.byte	0x03, 0x5f
        /*0046*/ 	.short	0x0101


	//----- nvinfo : EIATTR_COOP_GROUP_MASK_REGIDS
	.align		4
        /*0048*/ 	.byte	0x04, 0x29
        /*004a*/ 	.short	(.L_4833 - .L_4832)


	//   ....[0]....
.L_4832:
        /*004c*/ 	.word	0xffffffff


	//   ....[1]....
        /*0050*/ 	.word	0xffffffff


	//   ....[2]....
        /*0054*/ 	.word	0xffffffff


	//   ....[3]....
        /*0058*/ 	.word	0xffffffff


	//   ....[4]....
        /*005c*/ 	.word	0xffffffff


	//   ....[5]....
        /*0060*/ 	.word	0xffffffff


	//   ....[6]....
        /*0064*/ 	.word	0xffffffff


	//   ....[7]....
        /*0068*/ 	.word	0x0500000a


	//   ....[8]....
        /*006c*/ 	.word	0x0500000a


	//   ....[9]....
        /*0070*/ 	.word	0x0500000a


	//   ....[10]....
        /*0074*/ 	.word	0x0500000a


	//   ....[11]....
        /*0078*/ 	.word	0x0500000a


	//----- nvinfo : EIATTR_COOP_GROUP_INSTR_OFFSETS
	.align		4
.L_4833:
        /*007c*/ 	.byte	0x04, 0x28
        /*007e*/ 	.short	(.L_4835 - .L_4834)


	//   ....[0]....
.L_4834:
        /*0080*/ 	.word	0x00000200


	//   ....[1]....
        /*0084*/ 	.word	0x00000290


	//   ....[2]....
        /*0088*/ 	.word	0x00000310


	//   ....[3]....
        /*008c*/ 	.word	0x00000330


	//   ....[4]....
        /*0090*/ 	.word	0x00000350


	//   ....[5]....
        /*0094*/ 	.word	0x00000370


	//   ....[6]....
        /*0098*/ 	.word	0x00000390


	//   ....[7]....
        /*009c*/ 	.word	0x00000460


	//   ....[8]....
        /*00a0*/ 	.word	0x000004d0


	//   ....[9]....
        /*00a4*/ 	.word	0x00000540


	//   ....[10]....
        /*00a8*/ 	.word	0x000005b0


	//   ....[11]....
        /*00ac*/ 	.word	0x00000620


	//----- nvinfo : EIATTR_VRC_CTA_INIT_COUNT
	.align		4
.L_4835:
        /*00b0*/ 	.byte	0x02, 0x4a
	.zero		1
	.zero		1


	//----- nvinfo : EIATTR_EXIT_INSTR_OFFSETS
	.align		4
        /*00b4*/ 	.byte	0x04, 0x1c
        /*00b6*/ 	.short	(.L_4837 - .L_4836)


	//   ....[0]....
.L_4836:
        /*00b8*/ 	.word	0x000003d0


	//   ....[1]....
        /*00bc*/ 	.word	0x00000410


	//----- nvinfo : EIATTR_CRS_STACK_SIZE
	.align		4
.L_4837:
        /*00c0*/ 	.byte	0x04, 0x1e
        /*00c2*/ 	.short	(.L_4839 - .L_4838)
.L_4838:
        /*00c4*/ 	.word	0x00000000


	//----- nvinfo : EIATTR_CBANK_PARAM_SIZE
	.align		4
.L_4839:
        /*00c8*/ 	.byte	0x03, 0x19
        /*00ca*/ 	.short	0x0014


	//----- nvinfo : EIATTR_PARAM_CBANK
	.align		4
        /*00cc*/ 	.byte	0x04, 0x0a
        /*00ce*/ 	.short	(.L_4841 - .L_4840)
	.align		4
.L_4840:
        /*00d0*/ 	.word	index@(.nv.constant0._Z7reduce4IiLj4EEvPT_S1_j)
        /*00d4*/ 	.short	0x0380
        /*00d6*/ 	.short	0x0014


	//----- nvinfo : EIATTR_SW_WAR
	.align		4
.L_4841:
        /*00d8*/ 	.byte	0x04, 0x36
        /*00da*/ 	.short	(.L_4843 - .L_4842)
.L_4842:
        /*00dc*/ 	.word	0x00000008
.L_4843:


//--------------------- .nv.info._Z7reduce4IiLj8EEvPT_S1_j --------------------------
	.section	.nv.info._Z7reduce4IiLj8EEvPT_S1_j,"",@"SHT_CUDA_INFO"
	.sectionflags	@""
	.align	4


	//----- nvinfo : EIATTR_CUDA_API_VERSION
	.align		4
        /*0000*/ 	.byte	0x04, 0x37
        /*0002*/ 	.short	(.L_4845 - .L_4844)
.L_4844:
        /*0004*/ 	.word	0x00000082


	//----- nvinfo : EIATTR_KPARAM_INFO
	.align		4
.L_4845:
        /*0008*/ 	.byte	0x04, 0x17
        /*000a*/ 	.short	(.L_4847 - .L_4846)
.L_4846:
        /*000c*/ 	.word	0x00000000
        /*0010*/ 	.short	0x0002
        /*0012*/ 	.short	0x0010
        /*0014*/ 	.byte	0x00, 0xf0, 0x11, 0x00


	//----- nvinfo : EIATTR_KPARAM_INFO
	.align		4
.L_4847:
        /*0018*/ 	.byte	0x04, 0x17
        /*001a*/ 	.short	(.L_4849 - .L_4848)
.L_4848:
        /*001c*/ 	.word	0x00000000
        /*0020*/ 	.short	0x0001
        /*0022*/ 	.short	0x0008
        /*0024*/ 	.byte	0x00, 0xf5, 0x21, 0x00


	//----- nvinfo : EIATTR_KPARAM_INFO
	.align		4
.L_4849:
        /*0028*/ 	.byte	0x04, 0x17
        /*002a*/ 	.short	(.L_4851 - .L_4850)
.L_4850:
        /*002c*/ 	.word	0x00000000
        /*0030*/ 	.short	0x0000
        /*0032*/ 	.short	0x0000
        /*0034*/ 	.byte	0x00, 0xf5, 0x21, 0x00


	//----- nvinfo : EIATTR_SPARSE_MMA_MASK
	.align		4
.L_4851:
        /*0038*/ 	.byte	0x03, 0x50
        /*003a*/ 	.short	0x0000


	//----- nvinfo : EIATTR_MAXREG_COUNT
	.align		4
        /*003c*/ 	.byte	0x03, 0x1b
        /*003e*/ 	.short	0x00ff


	//----- nvinfo : EIATTR_NUM_BARRIERS
	.align		4
        /*0040*/ 	.byte	0x02, 0x4c
        /*0042*/ 	.byte	0x01
	.zero		1


	//----- nvinfo : EIATTR_MERCURY_ISA_VERSION
	.align		4
        /*0044*/ 	.byte	0x03, 0x5f
        /*0046*/ 	.short	0x0101


	//----- nvinfo : EIATTR_COOP_GROUP_MASK_REGIDS
	.align		4
        /*0048*/ 	.byte	0x04, 0x29
        /*004a*/ 	.short	(.L_4853 - .L_4852)


	//   ....[0]....
.L_4852:
        /*004c*/ 	.word	0xffffffff


	//   ....[1]....
        /*0050*/ 	.word	0xffffffff


	//   ....[2]....
        /*0054*/ 	.word	0xffffffff


	//   ....[3]....
        /*0058*/ 	.word	0xffffffff


	//   ....[4]....
        /*005c*/ 	.word	0xffffffff


	//   ....[5]....
        /*0060*/ 	.word	0xffffffff


	//   ....[6]....
        /*0064*/ 	.word	0xffffffff


	//   ....[7]....
        /*0068*/ 	.word	0x0500000a


	//   ....[8]....
        /*006c*/ 	.word	0x0500000a


	//   ....[9]....
        /*0070*/ 	.word	0x0500000a


	//   ....[10]....
        /*0074*/ 	.word	0x0500000a


	//   ....[11]....
        /*0078*/ 	.word	0x0500000a


	//----- nvinfo : EIATTR_COOP_GROUP_INSTR_OFFSETS
	.align		4
.L_4853:
        /*007c*/ 	.byte	0x04, 0x28
        /*007e*/ 	.short	(.L_4855 - .L_4854)


	//   ....[0]....
.L_4854:
        /*0080*/ 	.word	0x00000200


	//   ....[1]....
        /*0084*/ 	.word	0x00000290


	//   ....[2]....
        /*0088*/ 	.word	0x00000310


	//   ....[3]....
        /*008c*/ 	.word	0x00000330


	//   ....[4]....
        /*0090*/ 	.word	0x00000350


	//   ....[5]....
        /*0094*/ 	.word	0x00000370


	//   ....[6]....
        /*0098*/ 	.word	0x00000390


	//   ....[7]....
        /*009c*/ 	.word	0x00000460


	//   ....[8]....
        /*00a0*/ 	.word	0x000004d0


	//   ....[9]....
        /*00a4*/ 	.word	0x00000540


	//   ....[10]....
        /*00a8*/ 	.word	0x000005b0


	//   ....[11]....
        /*00ac*/ 	.word	0x00000620


	//----- nvinfo : EIATTR_VRC_CTA_INIT_COUNT
	.align		4
.L_4855:
        /*00b0*/ 	.byte	0x02, 0x4a
	.zero		1
	.zero		1


	//----- nvinfo : EIATTR_EXIT_INSTR_OFFSETS
	.align		4
        /*00b4*/ 	.byte	0x04, 0x1c
        /*00b6*/ 	.short	(.L_4857 - .L_4856)


	//   ....[0]....
.L_4856:
        /*00b8*/ 	.word	0x000003d0


	//   ....[1]....
        /*00bc*/ 	.word	0x00000410


	//----- nvinfo : EIATTR_CRS_STACK_SIZE
	.align		4
.L_4857:
        /*00c0*/ 	.byte	0x04, 0x1e
        /*00c2*/ 	.short	(.L_4859 - .L_4858)
.L_4858:
        /*00c4*/ 	.word	0x00000000


	//----- nvinfo : EIATTR_CBANK_PARAM_SIZE
	.align		4
.L_4859:
        /*00c8*/ 	.byte	0x03, 0x19
        /*00ca*/ 	.short	0x0014


	//----- nvinfo : EIATTR_PARAM_CBANK
	.align		4
        /*00cc*/ 	.byte	0x04, 0x0a
        /*00ce*/ 	.short	(.L_4861 - .L_4860)
	.align		4
.L_4860:
        /*00d0*/ 	.word	index@(.nv.constant0._Z7reduce4IiLj8EEvPT_S1_j)
        /*00d4*/ 	.short	0x0380
        /*00d6*/ 	.short	0x0014


	//----- nvinfo : EIATTR_SW_WAR
	.align		4
.L_4861:
        /*00d8*/ 	.byte	0x04, 0x36
        /*00da*/ 	.short	(.L_4863 - .L_4862)
.L_4862:
        /*00dc*/ 	.word	0x00000008
.L_4863:


//--------------------- .nv.info._Z7reduce4IiLj16EEvPT_S1_j --------------------------
	.section	.nv.info._Z7reduce4IiLj16EEvPT_S1_j,"",@"SHT_CUDA_INFO"
	.sectionflags	@""
	.align	4


	//----- nvinfo : EIATTR_CUDA_API_VERSION
	.align		4
        /*0000*/ 	.byte	0x04, 0x37
        /*0002*/ 	.short	(.L_4865 - .L_4864)
.L_4864:
        /*0004*/ 	.word	0x00000082


	//----- nvinfo : EIATTR_KPARAM_INFO
	.align		4
.L_4865:
        /*0008*/ 	.byte	0x04, 0x17
        /*000a*/ 	.short	(.L_4867 - .L_4866)
.L_4866:
        /*000c*/ 	.word	0x00000000
        /*0010*/ 	.short	0x0002
        /*0012*/ 	.short	0x0010
        /*0014*/ 	.byte	0x00, 0xf0, 0x11, 0x00


	//----- nvinfo : EIATTR_KPARAM_INFO
	.align		4
.L_4867:
        /*0018*/ 	.byte	0x04, 0x17
        /*001a*/ 	.short	(.L_4869 - .L_4868)
.L_4868:
        /*001c*/ 	.word	0x00000000
        /*0020*/ 	.short	0x0001
        /*0022*/ 	.short	0x0008
        /*0024*/ 	.byte	0x00, 0xf5, 0x21, 0x00


	//----- nvinfo : EIATTR_KPARAM_INFO
	.align		4
.L_4869:
        /*0028*/ 	.byte	0x04, 0x17
        /*002a*/ 	.short	(.L_4871 - .L_4870)
.L_4870:
        /*002c*/ 	.word	0x00000000
        /*0030*/ 	.short	0x0000
        /*0032*/ 	.short	0x0000
        /*0034*/ 	.byte	0x00, 0xf5, 0x21, 0x00


	//----- nvinfo : EIATTR_SPARSE_MMA_MASK
	.align		4
.L_4871:
        /*0038*/ 	.byte	0x03, 0x50
        /*003a*/ 	.short	0x0000


	//----- nvinfo : EIATTR_MAXREG_COUNT
	.align		4
        /*003c*/ 	.byte	0x03, 0x1b
        /*003e*/ 	.short	0x00ff


	//----- nvinfo : EIATTR_NUM_BARRIERS
	.align		4
        /*0040*/ 	.byte	0x02, 0x4c
        /*0042*/ 	.byte	0x01
	.zero		1


	//----- nvinfo : EIATTR_MERCURY_ISA_VERSION
	.align		4
        /*0044*/ 	.byte	0x03, 0x5f
        /*0046*/ 	.short	0x0101


	//----- nvinfo : EIATTR_COOP_GROUP_MASK_REGIDS
	.align		4
        /*0048*/ 	.byte	0x04, 0x29
        /*004a*/ 	.short	(.L_4873 - .L_4872)


	//   ....[0]....
.L_4872:
        /*004c*/ 	.word	0xffffffff


	//   ....[1]....
        /*0050*/ 	.word	0xffffffff


	//   ....[2]....
        /*0054*/ 	.word	0xffffffff


	//   ....[3]....
        /*0058*/ 	.word	0xffffffff


	//   ....[4]....
        /*005c*/ 	.word	0xffffffff


	//   ....[5]....
        /*0060*/ 	.word	0xffffffff


	//   ....[6]....
        /*0064*/ 	.word	0xffffffff


	//   ....[7]....
        /*0068*/ 	.word	0x0500000a


	//   ....[8]....
        /*006c*/ 	.word	0x0500000a


	//   ....[9]....
        /*0070*/ 	.word	0x0500000a


	//   ....[10]....
        /*0074*/ 	.word	0x0500000a


	//   ....[11]....
        /*0078*/ 	.word	0x0500000a


	//----- nvinfo : EIATTR_COOP_GROUP_INSTR_OFFSETS
	.align		4
.L_4873:
        /*007c*/ 	.byte	0x04, 0x28
        /*007e*/ 	.short	(.L_4875 - .L_4874)


	//   ....[0]....
.L_4874:
        /*0080*/ 	.word	0x00000200


	//   ....[1]....
        /*0084*/ 	.word	0x00000290


	//   ....[2]....
        /*0088*/ 	.word	0x00000310


	//   ....[3]....
        /*008c*/ 	.word	0x00000330


	//   ....[4]....
        /*0090*/ 	.word	0x00000350


	//   ....[5]....
        /*0094*/ 	.word	0x00000370


	//   ....[6]....
        /*0098*/ 	.word	0x00000390


	//   ....[7]....
        /*009c*/ 	.word	0x00000460


	//   ....[8]....
        /*00a0*/ 	.word	0x000004d0


	//   ....[9]....
        /*00a4*/ 	.word	0x00000540


	//   ....[10]....
        /*00a8*/ 	.word	0x000005b0


	//   ....[11]....
        /*00ac*/ 	.word	0x00000620


	//----- nvinfo : EIATTR_VRC_CTA_INIT_COUNT
	.align		4
.L_4875:
        /*00b0*/ 	.byte	0x02, 0x4a
	.zero		1
	.zero		1


	//----- nvinfo : EIATTR_EXIT_INSTR_OFFSETS
	.align		4
        /*00b4*/ 	.byte	0x04, 0x1c
        /*00b6*/ 	.short	(.L_4877 - .L_4876)


	//   ....[0]....
.L_4876:
        /*00b8*/ 	.word	0x000003d0


	//   ....[1]....
        /*00bc*/ 	.word	0x00000410


	//----- nvinfo : EIATTR_CRS_STACK_SIZE
	.align		4
.L_4877:
        /*00c0*/ 	.byte	0x04, 0x1e
        /*00c2*/ 	.short	(.L_4879 - .L_4878)
.L_4878:
        /*00c4*/ 	.word	0x00000000


	//----- nvinfo : EIATTR_CBANK_PARAM_SIZE
	.align		4
.L_4879:
        /*00c8*/ 	.byte	0x03, 0x19
        /*00ca*/ 	.short	0x0014


	//----- nvinfo : EIATTR_PARAM_CBANK
	.align		4
        /*00cc*/ 	.byte	0x04, 0x0a
        /*00ce*/ 	.short	(.L_4881 - .L_4880)
	.align		4
.L_4880:
        /*00d0*/ 	.word	index@(.nv.constant0._Z7reduce4IiLj16EEvPT_S1_j)
        /*00d4*/ 	.short	0x0380
        /*00d6*/ 	.short	0x0014


	//----- nvinfo : EIATTR_SW_WAR
	.align		4
.L_4881:
        /*00d8*/ 	.byte	0x04, 0x36
        /*00da*/ 	.short	(.L_4883 - .L_4882)
.L_4882:
        /*00dc*/ 	.word	0x00000008
.L_4883:


//--------------------- .nv.info._Z7reduce4IiLj32EEvPT_S1_j --------------------------
	.section	.nv.info._Z7reduce4IiLj32EEvPT_S1_j,"",@"SHT_CUDA_INFO"
	.sectionflags	@""
	.align	4


	//----- nvinfo : EIATTR_CUDA_API_VERSION
	.align		4
        /*0000*/ 	.byte	0x04, 0x37
        /*0002*/ 	.short	(.L_4885 - .L_4884)
.L_4884:
        /*0004*/ 	.word	0x00000082


	//----- nvinfo : EIATTR_KPARAM_INFO
	.align		4
.L_4885:
        /*0008*/ 	.byte	0x04, 0x17
        /*000a*/ 	.short	(.L_4887 - .L_4886)
.L_4886:
        /*000c*/ 	.word	0x00000000
        /*0010*/ 	.short	0x0002
        /*0012*/ 	.short	0x0010
        /*0014*/ 	.byte	0x00, 0xf0, 0x11, 0x00


	//----- nvinfo : EIATTR_KPARAM_INFO
	.align		4
.L_4887:
        /*0018*/ 	.byte	0x04, 0x17
        /*001a*/ 	.short	(.L_4889 - .L_4888)
.L_4888:
        /*001c*/ 	.word	0x00000000
        /*0020*/ 	.short	0x0001
        /*0022*/ 	.short	0x0008
        /*0024*/ 	.byte	0x00, 0xf5, 0x21, 0x00


	//----- nvinfo : EIATTR_KPARAM_INFO
	.align		4
.L_4889:
        /*0028*/ 	.byte	0x04, 0x17
        /*002a*/ 	.short	(.L_4891 - .L_4890)
.L_4890:
        /*002c*/ 	.word	0x00000000
        /*0030*/ 	.short	0x0000
        /*0032*/ 	.short	0x0000
        /*0034*/ 	.byte	0x00, 0xf5, 0x21, 0x00


	//----- nvinfo : EIATTR_SPARSE_MMA_MASK
	.align		4
.L_4891:
        /*0038*/ 	.byte	0x03, 0x50
        /*003a*/ 	.short	0x0000


	//----- nvinfo : EIATTR_MAXREG_COUNT
	.align		4
        /*003c*/ 	.byte	0x03, 0x1b
        /*003e*/ 	.short	0x00ff


	//----- nvinfo : EIATTR_NUM_BARRIERS
	.align		4
        /*0040*/ 	.byte	0x02, 0x4c
        /*0042*/ 	.byte	0x01
	.zero		1


	//----- nvinfo : EIATTR_MERCURY_ISA_VERSION
	.align		4
        /*0044*/ 	.byte	0x03, 0x5f
        /*0046*/ 	.short	0x0101


	//----- nvinfo : EIATTR_COOP_GROUP_MASK_REGIDS
	.align		4
        /*0048*/ 	.byte	0x04, 0x29
        /*004a*/ 	.short	(.L_4893 - .L_4892)


	//   ....[0]....
.L_4892:
        /*004c*/ 	.word	0xffffffff


	//   ....[1]....
        /*0050*/ 	.word	0xffffffff


	//   ....[2]....
        /*0054*/ 	.word	0xffffffff


	//   ....[3]....
        /*0058*/ 	.word	0xffffffff


	//   ....[4]....
        /*005c*/ 	.word	0xffffffff


	//   ....[5]....
        /*0060*/ 	.word	0xffffffff


	//   ....[6]....
        /*0064*/ 	.word	0xffffffff


	//   ....[7]....
        /*0068*/ 	.word	0x0500000a


	//   ....[8]....
        /*006c*/ 	.word	0x0500000a


	//   ....[9]....
        /*0070*/ 	.word	0x0500000a


	//   ....[10]....
        /*0074*/ 	.word	0x0500000a


	//   ....[11]....
        /*0078*/ 	.word	0x0500000a


	//----- nvinfo : EIATTR_COOP_GROUP_INSTR_OFFSETS
	.align		4
.L_4893:
        /*007c*/ 	.byte	0x04, 0x28
        /*007e*/ 	.short	(.L_4895 - .L_4894)


	//   ....[0]....
.L_4894:
        /*0080*/ 	.word	0x00000200


	//   ....[1]....
        /*0084*/ 	.word	0x00000290


	//   ....[2]....
        /*0088*/ 	.word	0x00000310


	//   ....[3]....
        /*008c*/ 	.word	0x00000330


	//   ....[4]....
        /*0090*/ 	.word	0x00000350


	//   ....[5]....
        /*0094*/ 	.word	0x00000370


	//   ....[6]....
        /*0098*/ 	.word	0x00000390


	//   ....[7]....
        /*009c*/ 	.word	0x00000460


	//   ....[8]....
        /*00a0*/ 	.word	0x000004d0


	//   ....[9]....
        /*00a4*/ 	.word	0x00000540


	//   ....[10]....
        /*00a8*/ 	.word	0x000005b0


	//   ....[11]....
        /*00ac*/ 	.word	0x00000620


	//----- nvinfo : EIATTR_VRC_CTA_INIT_COUNT
	.align		4
.L_4895:
        /*00b0*/ 	.byte	0x02, 0x4a
	.zero		1
	.zero		1


	//----- nvinfo : EIATTR_EXIT_INSTR_OFFSETS
	.align		4
        /*00b4*/ 	.byte	0x04, 0x1c
        /*00b6*/ 	.short	(.L_4897 - .L_4896)


	//   ....[0]....
.L_4896:
        /*00b8*/ 	.word	0x000003d0


	//   ....[1]....
        /*00bc*/ 	.word	0x00000410


	//----- nvinfo : EIATTR_CRS_STACK_SIZE
	.align		4
.L_4897:
        /*00c0*/ 	.byte	0x04, 0x1e
        /*00c2*/ 	.short	(.L_4899 - .L_4898)
.L_4898:
        /*00c4*/ 	.word	0x00000000


	//----- nvinfo : EIATTR_CBANK_PARAM_SIZE
	.align		4
.L_4899:
        /*00c8*/ 	.byte	0x03, 0x19
        /*00ca*/ 	.short	0x0014


	//----- nvinfo : EIATTR_PARAM_CBANK
	.align		4
        /*00cc*/ 	.byte	0x04, 0x0a
        /*00ce*/ 	.short	(.L_4901 - .L_4900)
	.align		4
.L_4900:
        /*00d0*/ 	.word	index@(.nv.constant0._Z7reduce4IiLj32EEvPT_S1_j)
        /*00d4*/ 	.short	0x0380
        /*00d6*/ 	.short	0x0014


	//----- nvinfo : EIATTR_SW_WAR
	.align		4
.L_4901:
        /*00d8*/ 	.byte	0x04, 0x36
        /*00da*/ 	.short	(.L_4903 - .L_4902)
.L_4902:
        /*00dc*/ 	.word	0x00000008
.L_4903:


//--------------------- .nv.info._Z7reduce4IiLj64EEvPT_S1_j --------------------------
	.section	.nv.info._Z7reduce4IiLj64EEvPT_S1_j,"",@"SHT_CUDA_INFO"
	.sectionflags	@""
	.align	4


	//----- nvinfo : EIATTR_CUDA_API_VERSION
	.align		4
        /*0000*/ 	.byte	0x04, 0x37
        /*0002*/ 	.short	(.L_4905 - .L_4904)
.L_4904:
        /*0004*/ 	.word	0x00000082


	//----- nvinfo : EIATTR_KPARAM_INFO
	.align		4
.L_4905:
        /*0008*/ 	.byte	0x04, 0x17
        /*000a*/ 	.short	(.L_4907 - .L_4906)
.L_4906:
        /*000c*/ 	.word	0x00000000
        /*0010*/ 	.short	0x0002
        /*0012*/ 	.short	0x0010
        /*0014*/ 	.byte	0x00, 0xf0, 0x11, 0x00


	//----- nvinfo : EIATTR_KPARAM_INFO
	.align		4
.L_4907:
        /*0018*/ 	.byte	0x04, 0x17
        /*001a*/ 	.short	(.L_4909 - .L_4908)
.L_4908:
        /*001c*/ 	.word	0x00000000
        /*0020*/ 	.short	0x0001
        /*0022*/ 	.short	0x0008
        /*0024*/ 	.byte	0x00, 0xf5, 0x21, 0x00


	//----- nvinfo : EIATTR_KPARAM_INFO
	.align		4
.L_4909:
        /*0028*/ 	.byte	0x04, 0x17
        /*002a*/ 	.short	(.L_4911 - .L_4910)
.L_4910:
        /*002c*/ 	.word	0x00000000
        /*0030*/ 	.short	0x0000
        /*0032*/ 	.short	0x0000
        /*0034*/ 	.byte	0x00, 0xf5, 0x21, 0x00


	//----- nvinfo : EIATTR_SPARSE_MMA_MASK
	.align		4
.L_4911:
        /*0038*/ 	.byte	0x03, 0x50
        /*003a*/ 	.short	0x0000


	//----- nvinfo : EIATTR_MAXREG_COUNT
	.align		4
        /*003c*/ 	.byte	0x03, 0x1b
        /*003e*/ 	.short	0x00ff


	//----- nvinfo : EIATTR_NUM_BARRIERS
	.align		4
        /*0040*/ 	.byte	0x02, 0x4c
        /*0042*/ 	.byte	0x01
	.zero		1


	//----- nvinfo : EIATTR_MERCURY_ISA_VERSION
	.align		4
        /*0044*/ 	.byte	0x03, 0x5f
        /*0046*/ 	.short	0x0101


	//----- nvinfo : EIATTR_COOP_GROUP_MASK_REGIDS
	.align		4
        /*0048*/ 	.byte	0x04, 0x29
        /*004a*/ 	.short	(.L_4913 - .L_4912)


	//   ....[0]....
.L_4912:
        /*004c*/ 	.word	0xffffffff


	//   ....[1]....
        /*0050*/ 	.word	0xffffffff


	//   ....[2]....
        /*0054*/ 	.word	0xffffffff


	//   ....[3]....
        /*0058*/ 	.word	0xffffffff


	//   ....[4]....
        /*005c*/ 	.word	0xffffffff


	//   ....[5]....
        /*0060*/ 	.word	0xffffffff


	//   ....[6]....
        /*0064*/ 	.word	0xffffffff


	//   ....[7]....
        /*0068*/ 	.word	0x05000007


	//   ....[8]....
        /*006c*/ 	.word	0x05000007


	//   ....[9]....
        /*0070*/ 	.word	0x05000007


	//   ....[10]....
        /*0074*/ 	.word	0x05000007


	//   ....[11]....
        /*0078*/ 	.word	0x05000007


	//----- nvinfo : EIATTR_COOP_GROUP_INSTR_OFFSETS
	.align		4
.L_4913:
        /*007c*/ 	.byte	0x04, 0x28
        /*007e*/ 	.short	(.L_4915 - .L_4914)


	//   ....[0]....
.L_4914:
        /*0080*/ 	.word	0x00000200


	//   ....[1]....
        /*0084*/ 	.word	0x00000290


	//   ....[2]....
        /*0088*/ 	.word	0x00000330


	//   ....[3]....
        /*008c*/ 	.word	0x00000350


	//   ....[4]....
        /*0090*/ 	.word	0x00000370


	//   ....[5]....
        /*0094*/ 	.word	0x00000390


	//   ....[6]....
        /*0098*/ 	.word	0x000003b0


	//   ....[7]....
        /*009c*/ 	.word	0x00000480


	//   ....[8]....
        /*00a0*/ 	.word	0x000004f0


	//   ....[9]....
        /*00a4*/ 	.word	0x00000560


	//   ....[10]....
        /*00a8*/ 	.word	0x000005d0


	//   ....[11]....
        /*00ac*/ 	.word	0x00000640


	//----- nvinfo : EIATTR_VRC_CTA_INIT_COUNT
	.align		4
.L_4915:
        /*00b0*/ 	.byte	0x02, 0x4a
	.zero		1
	.zero		1


	//----- nvinfo : EIATTR_EXIT_INSTR_OFFSETS
	.align		4
        /*00b4*/ 	.byte	0x04, 0x1c
        /*00b6*/ 	.short	(.L_4917 - .L_4916)


	//   ....[0]....
.L_4916:
        /*00b8*/ 	.word	0x000003f0


	//   ....[1]....
        /*00bc*/ 	.word	0x00000430


	//----- nvinfo : EIATTR_CRS_STACK_SIZE
	.align		4
.L_4917:
        /*00c0*/ 	.byte	0x04, 0x1e
        /*00c2*/ 	.short	(.L_4919 - .L_4918)
.L_4918:
        /*00c4*/ 	.word	0x00000000


	//----- nvinfo : EIATTR_CBANK_PARAM_SIZE
	.align		4
.L_4919:
        /*00c8*/ 	.byte	0x03, 0x19
        /*00ca*/ 	.short	0x0014


	//----- nvinfo : EIATTR_PARAM_CBANK
	.align		4
        /*00cc*/ 	.byte	0x04, 0x0a
        /*00ce*/ 	.short	(.L_4921 - .L_4920)
	.align		4
.L_4920:
        /*00d0*/ 	.word	index@(.nv.constant0._Z7reduce4IiLj64EEvPT_S1_j)
        /*00d4*/ 	.short	0x0380
        /*00d6*/ 	.short	0x0014


	//----- nvinfo : EIATTR_SW_WAR
	.align		4
.L_4921:
        /*00d8*/ 	.byte	0x04, 0x36
        /*00da*/ 	.short	(.L_4923 - .L_4922)
.L_4922:
        /*00dc*/ 	.word	0x00000008
.L_4923:


//--------------------- .nv.info._Z7reduce4IiLj128EEvPT_S1_j --------------------------
	.section	.nv.info._Z7reduce4IiLj128EEvPT_S1_j,"",@"SHT_CUDA_INFO"
	.sectionflags	@""
	.align	4


	//----- nvinfo : EIATTR_CUDA_API_VERSION
	.align		4
        /*0000*/ 	.byte	0x04, 0x37
        /*0002*/ 	.short	(.L_4925 - .L_4924)
.L_4924:
        /*0004*/ 	.word	0x00000082


	//----- nvinfo : EIATTR_KPARAM_INFO
	.align		4
.L_4925:
        /*0008*/ 	.byte	0x04, 0x17
        /*000a*/ 	.short	(.L_4927 - .L_4926)
.L_4926:
        /*000c*/ 	.word	0x00000000
        /*0010*/ 	.short	0x0002
        /*0012*/ 	.short	0x0010
        /*0014*/ 	.byte	0x00, 0xf0, 0x11, 0x00


	//----- nvinfo : EIATTR_KPARAM_INFO
	.align		4
.L_4927:
        /*0018*/ 	.byte	0x04, 0x17
        /*001a*/ 	.short	(.L_4929 - .L_4928)
.L_4928:
        /*001c*/ 	.word	0x00000000
        /*0020*/ 	.short	0x0001
        /*0022*/ 	.short	0x0008
        /*0024*/ 	.byte	0x00, 0xf5, 0x21, 0x00


	//----- nvinfo : EIATTR_KPARAM_INFO
	.align		4
.L_4929:
        /*0028*/ 	.byte	0x04, 0x17
        /*002a*/ 	.short	(.L_4931 - .L_4930)
.L_4930:
        /*002c*/ 	.word	0x00000000
        /*0030*/ 	.short	0x0000
        /*0032*/ 	.short	0x0000
        /*0034*/ 	.byte	0x00, 0xf5, 0x21, 0x00


	//----- nvinfo : EIATTR_SPARSE_MMA_MASK
	.align		4
.L_4931:
        /*0038*/ 	.byte	0x03, 0x50
        /*003a*/ 	.short	0x0000


	//----- nvinfo : EIATTR_MAXREG_COUNT
	.align		4
        /*003c*/ 	.byte	0x03, 0x1b
        /*003e*/ 	.short	0x00ff


	//----- nvinfo : EIATTR_NUM_BARRIERS
	.align		4
        /*0040*/ 	.byte	0x02, 0x4c
        /*0042*/ 	.byte	0x01
	.zero		1


	//----- nvinfo : EIATTR_MERCURY_ISA_VERSION
	.align		4
        /*0044*/ 	.byte	0x03, 0x5f
        /*0046*/ 	.short	0x0101


	//----- nvinfo : EIATTR_COOP_GROUP_MASK_REGIDS
	.align		4
        /*0048*/ 	.byte	0x04, 0x29
        /*004a*/ 	.short	(.L_4933 - .L_4932)


	//   ....[0]....
.L_4932:
        /*004c*/ 	.word	0xffffffff


	//   ....[1]....
        /*0050*/ 	.word	0xffffffff


	//   ....[2]....
        /*0054*/ 	.word	0xffffffff


	//   ....[3]....
        /*0058*/ 	.word	0xffffffff


	//   ....[4]....
        /*005c*/ 	.word	0xffffffff


	//   ....[5]....
        /*0060*/ 	.word	0xffffffff


	//   ....[6]....
        /*0064*/ 	.word	0xffffffff


	//   ....[7]....
        /*0068*/ 	.word	0x05000007


	//   ....[8]....
        /*006c*/ 	.word	0x05000007


	//   ....[9]....
        /*0070*/ 	.word	0x05000007


	//   ....[10]....
        /*0074*/ 	.word	0x05000007


	//   ....[11]....
        /*0078*/ 	.word	0x05000007


	//----- nvinfo : EIATTR_COOP_GROUP_INSTR_OFFSETS
	.align		4
.L_4933:
        /*007c*/ 	.byte	0x04, 0x28
        /*007e*/ 	.short	(.L_4935 - .L_4934)


	//   ....[0]....
.L_4934:
        /*0080*/ 	.word	0x00000200


	//   ....[1]....
        /*0084*/ 	.word	0x00000290


	//   ....[2]....
        /*0088*/ 	.word	0x00000330


	//   ....[3]....
        /*008c*/ 	.word	0x00000350


	//   ....[4]....
        /*0090*/ 	.word	0x00000370


	//   ....[5]....
        /*0094*/ 	.word	0x00000390


	//   ....[6]....
        /*0098*/ 	.word	0x000003b0


	//   ....[7]....
        /*009c*/ 	.word	0x00000480


	//   ....[8]....
        /*00a0*/ 	.word	0x000004f0


	//   ....[9]....
        /*00a4*/ 	.word	0x00000560


	//   ....[10]....
        /*00a8*/ 	.word	0x000005d0


	//   ....[11]....
        /*00ac*/ 	.word	0x00000640


	//----- nvinfo : EIATTR_VRC_CTA_INIT_COUNT
	.align		4
.L_4935:
        /*00b0*/ 	.byte	0x02, 0x4a
	.zero		1
	.zero		1


	//----- nvinfo : EIATTR_EXIT_INSTR_OFFSETS
	.align		4
        /*00b4*/ 	.byte	0x04, 0x1c
        /*00b6*/ 	.short	(.L_4937 - .L_4936)


	//   ....[0]....
.L_4936:
        /*00b8*/ 	.word	0x000003f0


	//   ....[1]....
        /*00bc*/ 	.word	0x00000430


	//----- nvinfo : EIATTR_CRS_STACK_SIZE
	.align		4
.L_4937:
        /*00c0*/ 	.byte	0x04, 0x1e
        /*00c2*/ 	.short	(.L_4939 - .L_4938)
.L_4938:
        /*00c4*/ 	.word	0x00000000


	//----- nvinfo : EIATTR_CBANK_PARAM_SIZE
	.align		4
.L_4939:
        /*00c8*/ 	.byte	0x03, 0x19
        /*00ca*/ 	.short	0x0014


	//----- nvinfo : EIATTR_PARAM_CBANK
	.align		4
        /*00cc*/ 	.byte	0x04, 0x0a
        /*00ce*/ 	.short	(.L_4941 - .L_4940)
	.align		4
.L_4940:
        /*00d0*/ 	.word	index@(.nv.constant0._Z7reduce4IiLj128EEvPT_S1_j)
        /*00d4*/ 	.short	0x0380
        /*00d6*/ 	.short	0x0014


	//----- nvinfo : EIATTR_SW_WAR
	.align		4
.L_4941:
        /*00d8*/ 	.byte	0x04, 0x36
        /*00da*/ 	.short	(.L_4943 - .L_4942)
.L_4942:
        /*00dc*/ 	.word	0x00000008
.L_4943:


//--------------------- .nv.info._Z7reduce4IiLj256EEvPT_S1_j --------------------------
	.section	.nv.info._Z7reduce4IiLj256EEvPT_S1_j,"",@"SHT_CUDA_INFO"
	.sectionflags	@""
	.align	4


	//----- nvinfo : EIATTR_CUDA_API_VERSION
	.align		4
        /*0000*/ 	.byte	0x04, 0x37
        /*0002*/ 	.short	(.L_4945 - .L_4944)
.L_4944:
        /*0004*/ 	.word	0x00000082


	//----- nvinfo : EIATTR_KPARAM_INFO
	.align		4
.L_4945:
        /*0008*/ 	.byte	0x04, 0x17
        /*000a*/ 	.short	(.L_4947 - .L_4946)
.L_4946:
        /*000c*/ 	.word	0x00000000
        /*0010*/ 	.short	0x0002
        /*0012*/ 	.short	0x0010
        /*0014*/ 	.byte	0x00, 0xf0, 0x11, 0x00


	//----- nvinfo : EIATTR_KPARAM_INFO
	.align		4
.L_4947:
        /*0018*/ 	.byte	0x04, 0x17
        /*001a*/ 	.short	(.L_4949 - .L_4948)
.L_4948:
        /*001c*/ 	.word	0x00000000
        /*0020*/ 	.short	0x0001
        /*0022*/ 	.short	0x0008
        /*0024*/ 	.byte	0x00, 0xf5, 0x21, 0x00


	//----- nvinfo : EIATTR_KPARAM_INFO
	.align		4
.L_4949:
        /*0028*/ 	.byte	0x04, 0x17
        /*002a*/ 	.short	(.L_4951 - .L_4950)
.L_4950:
        /*002c*/ 	.word	0x00000000
        /*0030*/ 	.short	0x0000
        /*0032*/ 	.short	0x0000
        /*0034*/ 	.byte	0x00, 0xf5, 0x21, 0x00


	//----- nvinfo : EIATTR_SPARSE_MMA_MASK
	.align		4
.L_4951:
        /*0038*/ 	.byte	0x03, 0x50
        /*003a*/ 	.short	0x0000


	//----- nvinfo : EIATTR_MAXREG_COUNT
	.align		4
        /*003c*/ 	.byte	0x03, 0x1b
        /*003e*/ 	.short	0x00ff


	//----- nvinfo : EIATTR_NUM_BARRIERS
	.align		4
        /*0040*/ 	.byte	0x02, 0x4c
        /*0042*/ 	.byte	0x01
	.zero		1


	//----- nvinfo : EIATTR_MERCURY_ISA_VERSION
	.align		4
        /*0044*/ 	.byte	0x03, 0x5f
        /*0046*/ 	.short	0x0101


	//----- nvinfo : EIATTR_COOP_GROUP_MASK_REGIDS
	.align		4
        /*0048*/ 	.byte	0x04, 0x29
        /*004a*/ 	.short	(.L_4953 - .L_4952)


	//   ....[0]....
.L_4952:
        /*004c*/ 	.word	0xffffffff


	//   ....[1]....
        /*0050*/ 	.word	0xffffffff


	//   ....[2]....
        /*0054*/ 	.word	0xffffffff


	//   ....[3]....
        /*0058*/ 	.word	0xffffffff


	//   ....[4]....
        /*005c*/ 	.word	0xffffffff


	//   ....[5]....
        /*0060*/ 	.word	0xffffffff


	//   ....[6]....
        /*0064*/ 	.word	0xffffffff


	//   ....[7]....
        /*0068*/ 	.word	0x05000007


	//   ....[8]....
        /*006c*/ 	.word	0x05000007


	//   ....[9]....
        /*0070*/ 	.word	0x05000007


	//   ....[10]....
        /*0074*/ 	.word	0x05000007


	//   ....[11]....
        /*0078*/ 	.word	0x05000007


	//----- nvinfo : EIATTR_COOP_GROUP_INSTR_OFFSETS
	.align		4
.L_4953:
        /*007c*/ 	.byte	0x04, 0x28
        /*007e*/ 	.short	(.L_4955 - .L_4954)


	//   ....[0]....
.L_4954:
        /*0080*/ 	.word	0x00000200


	//   ....[1]....
        /*0084*/ 	.word	0x00000290


	//   ....[2]....
        /*0088*/ 	.word	0x00000330


	//   ....[3]....
        /*008c*/ 	.word	0x00000350


	//   ....[4]....
        /*0090*/ 	.word	0x00000370


	//   ....[5]....
        /*0094*/ 	.word	0x00000390


	//   ....[6]....
        /*0098*/ 	.word	0x000003b0


	//   ....[7]....
        /*009c*/ 	.word	0x00000480


	//   ....[8]....
        /*00a0*/ 	.word	0x000004f0


	//   ....[9]....
        /*00a4*/ 	.word	0x00000560


	//   ....[10]....
        /*00a8*/ 	.word	0x000005d0


	//   ....[11]....
        /*00ac*/ 	.word	0x00000640


	//----- nvinfo : EIATTR_VRC_CTA_INIT_COUNT
	.align		4
.L_4955:
        /*00b0*/ 	.byte	0x02, 0x4a
	.zero		1
	.zero		1


	//----- nvinfo : EIATTR_EXIT_INSTR_OFFSETS
	.align		4
        /*00b4*/ 	.byte	0x04, 0x1c
        /*00b6*/ 	.short	(.L_4957 - .L_4956)


	//   ....[0]....
.L_4956:
        /*00b8*/ 	.word	0x000003f0


	//   ....[1]....
        /*00bc*/ 	.word	0x00000430


	//----- nvinfo : EIATTR_CRS_STACK_SIZE
	.align		4
.L_4957:
        /*00c0*/ 	.byte	0x04, 0x1e
        /*00c2*/ 	.short	(.L_4959 - .L_4958)
.L_4958:
        /*00c4*/ 	.word	0x00000000


	//----- nvinfo : EIATTR_CBANK_PARAM_SIZE
	.align		4
.L_4959:
        /*00c8*/ 	.byte	0x03, 0x19
        /*00ca*/ 	.short	0x0014


	//----- nvinfo : EIATTR_PARAM_CBANK
	.align		4
        /*00cc*/ 	.byte	0x04, 0x0a
        /*00ce*/ 	.short	(.L_4961 - .L_4960)
	.align		4
.L_4960:
        /*00d0*/ 	.word	index@(.nv.constant0._Z7reduce4IiLj256EEvPT_S1_j)
        /*00d4*/ 	.short	0x0380
        /*00d6*/ 	.short	0x0014


	//----- nvinfo : EIATTR_SW_WAR
	.align		4
.L_4961:
        /*00d8*/ 	.byte	0x04, 0x36
        /*00da*/ 	.short	(.L_4963 - .L_4962)
.L_4962:
        /*00dc*/ 	.word	0x00000008
.L_4963:


//--------------------- .nv.info._Z7reduce4IiLj512EEvPT_S1_j --------------------------
	.section	.nv.info._Z7reduce4IiLj512EEvPT_S1_j,"",@"SHT_CUDA_INFO"
	.sectionflags	@""
	.align	4


	//----- nvinfo : EIATTR_CUDA_API_VERSION
	.align		4
        /*0000*/ 	.byte	0x04, 0x37
        /*0002*/ 	.short	(.L_4965 - .L_4964)
.L_4964:
        /*0004*/ 	.word	0x00000082


	//----- nvinfo : EIATTR_KPARAM_INFO
	.align		4
.L_4965:
        /*0008*/ 	.byte	0x04, 0x17
        /*000a*/ 	.short	(.L_4967 - .L_4966)
.L_4966:
        /*000c*/ 	.word	0x00000000
        /*0010*/ 	.short	0x0002
        /*0012*/ 	.short	0x0010
        /*0014*/ 	.byte	0x00, 0xf0, 0x11, 0x00


	//----- nvinfo : EIATTR_KPARAM_INFO
	.align		4
.L_4967:
        /*0018*/ 	.byte	0x04, 0x17
        /*001a*/ 	.short	(.L_4969 - .L_4968)
.L_4968:
        /*001c*/ 	.word	0x00000000
        /*0020*/ 	.short	0x0001
        /*0022*/ 	.short	0x0008
        /*0024*/ 	.byte	0x00, 0xf5, 0x21, 0x00


	//----- nvinfo : EIATTR_KPARAM_INFO
	.align		4
.L_4969:
        /*0028*/ 	.byte	0x04, 0x17
        /*002a*/ 	.short	(.L_4971 - .L_4970)
.L_4970:
        /*002c*/ 	.word	0x00000000
        /*0030*/ 	.short	0x0000
        /*0032*/ 	.short	0x0000
        /*0034*/ 	.byte	0x00, 0xf5, 0x21, 0x00


	//----- nvinfo : EIATTR_SPARSE_MMA_MASK
	.align		4
.L_4971:
        /*0038*/ 	.byte	0x03, 0x50
        /*003a*/ 	.short	0x0000


	//----- nvinfo : EIATTR_MAXREG_COUNT
	.align		4
        /*003c*/ 	.byte	0x03, 0x1b
        /*003e*/ 	.short	0x00ff


	//----- nvinfo : EIATTR_NUM_BARRIERS
	.align		4
        /*0040*/ 	.byte	0x02, 0x4c
        /*0042*/ 	.byte	0x01
	.zero		1


	//----- nvinfo : EIATTR_MERCURY_ISA_VERSION
	.align		4
        /*0044*/ 	.byte	0x03, 0x5f
        /*0046*/ 	.short	0x0101


	//----- nvinfo : EIATTR_COOP_GROUP_MASK_REGIDS
	.align		4
        /*0048*/ 	.byte	0x04, 0x29
        /*004a*/ 	.short	(.L_4973 - .L_4972)


	//   ....[0]....
.L_4972:
        /*004c*/ 	.word	0xffffffff


	//   ....[1]....
        /*0050*/ 	.word	0xffffffff


	//   ....[2]....
        /*0054*/ 	.word	0xffffffff


	//   ....[3]....
        /*0058*/ 	.word	0xffffffff


	//   ....[4]....
        /*005c*/ 	.word	0xffffffff


	//   ....[5]....
        /*0060*/ 	.word	0xffffffff


	//   ....[6]....
        /*0064*/ 	.word	0xffffffff


	//   ....[7]....
        /*0068*/ 	.word	0x05000007


	//   ....[8]....
        /*006c*/ 	.word	0x05000007


	//   ....[9]....
        /*0070*/ 	.word	0x05000007


	//   ....[10]....
        /*0074*/ 	.word	0x05000007


	//   ....[11]....
        /*0078*/ 	.word	0x05000007


	//----- nvinfo : EIATTR_COOP_GROUP_INSTR_OFFSETS
	.align		4
.L_4973:
        /*007c*/ 	.byte	0x04, 0x28
        /*007e*/ 	.short	(.L_4975 - .L_4974)


	//   ....[0]....
.L_4974:
        /*0080*/ 	.word	0x00000200


	//   ....[1]....
        /*0084*/ 	.word	0x00000290


	//   ....[2]....
        /*0088*/ 	.word	0x00000330


	//   ....[3]....
        /*008c*/ 	.word	0x00000350


	//   ....[4]....
        /*0090*/ 	.word	0x00000370


	//   ....[5]....
        /*0094*/ 	.word	0x00000390


	//   ....[6]....
        /*0098*/ 	.word	0x000003b0


	//   ....[7]....
        /*009c*/ 	.word	0x00000480


	//   ....[8]....
        /*00a0*/ 	.word	0x000004f0


	//   ....[9]....
        /*00a4*/ 	.word	0x00000560


	//   ....[10]....
        /*00a8*/ 	.word	0x000005d0


	//   ....[11]....
        /*00ac*/ 	.word	0x00000640


	//----- nvinfo : EIATTR_VRC_CTA_INIT_COUNT
	.align		4
.L_4975:
        /*00b0*/ 	.byte	0x02, 0x4a
	.zero		1
	.zero		1


	//----- nvinfo : EIATTR_EXIT_INSTR_OFFSETS
	.align		4
        /*00b4*/ 	.byte	0x04, 0x1c
        /*00b6*/ 	.short	(.L_4977 - .L_4976)


	//   ....[0]....
.L_4976:
        /*00b8*/ 	.word	0x000003f0


	//   ....[1]....
        /*00bc*/ 	.word	0x00000430


	//----- nvinfo : EIATTR_CRS_STACK_SIZE
	.align		4
.L_4977:
        /*00c0*/ 	.byte	0x04, 0x1e
        /*00c2*/ 	.short	(.L_4979 - .L_4978)
.L_4978:
        /*00c4*/ 	.word	0x00000000


	//----- nvinfo : EIATTR_CBANK_PARAM_SIZE
	.align		4
.L_4979:
        /*00c8*/ 	.byte	0x03, 0x19
        /*00ca*/ 	.short	0x0014


	//----- nvinfo : EIATTR_PARAM_CBANK
	.align		4
        /*00cc*/ 	.byte	0x04, 0x0a
        /*00ce*/ 	.short	(.L_4981 - .L_4980)
	.align		4
.L_4980:
        /*00d0*/ 	.word	index@(.nv.constant0._Z7reduce4IiLj512EEvPT_S1_j)
        /*00d4*/ 	.short	0x0380
        /*00d6*/ 	.short	0x0014


	//----- nvinfo : EIATTR_SW_WAR
	.align		4
.L_4981:
        /*00d8*/ 	.byte	0x04, 0x36
        /*00da*/ 	.short	(.L_4983 - .L_4982)
.L_4982:
        /*00dc*/ 	.word	0x00000008
.L_4983:


//--------------------- .nv.info._Z7reduce3IiEvPT_S1_j --------------------------
	.section	.nv.info._Z7reduce3IiEvPT_S1_j,"",@"SHT_CUDA_INFO"
	.sectionflags	@""
	.align	4


	//----- nvinfo : EIATTR_CUDA_API_VERSION
	.align		4
        /*0000*/ 	.byte	0x04, 0x37
        /*0002*/ 	.short	(.L_4985 - .L_4984)
.L_4984:
        /*0004*/ 	.word	0x00000082


	//----- nvinfo : EIATTR_KPARAM_INFO
	.align		4
.L_4985:
        /*0008*/ 	.byte	0x04, 0x17
        /*000a*/ 	.short	(.L_4987 - .L_4986)
.L_4986:
        /*000c*/ 	.word	0x00000000
        /*0010*/ 	.short	0x0002
        /*0012*/ 	.short	0x0010
        /*0014*/ 	.byte	0x00, 0xf0, 0x11, 0x00


	//----- nvinfo : EIATTR_KPARAM_INFO
	.align		4
.L_4987:
        /*0018*/ 	.byte	0x04, 0x17
        /*001a*/ 	.short	(.L_4989 - .L_4988)
.L_4988:
        /*001c*/ 	.word	0x00000000
        /*0020*/ 	.short	0x0001
        /*0022*/ 	.short	0x0008
        /*0024*/ 	.byte	0x00, 0xf5, 0x21, 0x00


	//----- nvinfo : EIATTR_KPARAM_INFO
	.align		4
.L_4989:
        /*0028*/ 	.byte	0x04, 0x17
        /*002a*/ 	.short	(.L_4991 - .L_4990)
.L_4990:
        /*002c*/ 	.word	0x00000000
        /*0030*/ 	.short	0x0000
        /*0032*/ 	.short	0x0000
        /*0034*/ 	.byte	0x00, 0xf5, 0x21, 0x00


	//----- nvinfo : EIATTR_SPARSE_MMA_MASK
	.align		4
.L_4991:
        /*0038*/ 	.byte	0x03, 0x50
        /*003a*/ 	.short	0x0000


	//----- nvinfo : EIATTR_MAXREG_COUNT
	.align		4
        /*003c*/ 	.byte	0x03, 0x1b
        /*003e*/ 	.short	0x00ff


	//----- nvinfo : EIATTR_NUM_BARRIERS
	.align		4
        /*0040*/ 	.byte	0x02, 0x4c
        /*0042*/ 	.byte	0x01
	.zero		1


	//----- nvinfo : EIATTR_MERCURY_ISA_VERSION
	.align		4
        /*0044*/ 	.byte	0x03, 0x5f
        /*0046*/ 	.short	0x0101


	//----- nvinfo : EIATTR_COOP_GROUP_MASK_REGIDS
	.align		4
        /*0048*/ 	.byte	0x04, 0x29
        /*004a*/ 	.short	(.L_4993 - .L_4992)


	//   ....[0]....
.L_4992:
        /*004c*/ 	.word	0xffffffff


	//   ....[1]....
        /*0050*/ 	.word	0xffffffff


	//----- nvinfo : EIATTR_COOP_GROUP_INSTR_OFFSETS
	.align		4
.L_4993:
        /*0054*/ 	.byte	0x04, 0x28
        /*0056*/ 	.short	(.L_4995 - .L_4994)


	//   ....[0]....
.L_4994:
        /*0058*/ 	.word	0x000001b0


	//   ....[1]....
        /*005c*/ 	.word	0x00000230


	//----- nvinfo : EIATTR_VRC_CTA_INIT_COUNT
	.align		4
.L_4995:
        /*0060*/ 	.byte	0x02, 0x4a
	.zero		1
	.zero		1


	//----- nvinfo : EIATTR_EXIT_INSTR_OFFSETS
	.align		4
        /*0064*/ 	.byte	0x04, 0x1c
        /*0066*/ 	.short	(.L_4997 - .L_4996)


	//   ....[0]....
.L_4996:
        /*0068*/ 	.word	0x00000270


	//   ....[1]....
        /*006c*/ 	.word	0x000002b0


	//----- nvinfo : EIATTR_CBANK_PARAM_SIZE
	.align		4
.L_4997:
        /*0070*/ 	.byte	0x03, 0x19
        /*0072*/ 	.short	0x0014


	//----- nvinfo : EIATTR_PARAM_CBANK
	.align		4
        /*0074*/ 	.byte	0x04, 0x0a
        /*0076*/ 	.short	(.L_4999 - .L_4998)
	.align		4
.L_4998:
        /*0078*/ 	.word	index@(.nv.constant0._Z7reduce3IiEvPT_S1_j)
        /*007c*/ 	.short	0x0380
        /*007e*/ 	.short	0x0014


	//----- nvinfo : EIATTR_SW_WAR
	.align		4
.L_4999:
        /*0080*/ 	.byte	0x04, 0x36
        /*0082*/ 	.short	(.L_5001 - .L_5000)
.L_5000:
        /*0084*/ 	.word	0x00000008
.L_5001:


//--------------------- .nv.info._Z7reduce2IiEvPT_S1_j --------------------------
	.section	.nv.info._Z7reduce2IiEvPT_S1_j,"",@"SHT_CUDA_INFO"
	.sectionflags	@""
	.align	4


	//----- nvinfo : EIATTR_CUDA_API_VERSION
	.align		4
        /*0000*/ 	.byte	0x04, 0x37
        /*0002*/ 	.short	(.L_5003 - .L_5002)
.L_5002:
        /*0004*/ 	.word	0x00000082


	//----- nvinfo : EIATTR_KPARAM_INFO
	.align		4
.L_5003:
        /*0008*/ 	.byte	0x04, 0x17
        /*000a*/ 	.short	(.L_5005 - .L_5004)
.L_5004:
        /*000c*/ 	.word	0x00000000
        /*0010*/ 	.short	0x0002
        /*0012*/ 	.short	0x0010
        /*0014*/ 	.byte	0x00, 0xf0, 0x11, 0x00


	//----- nvinfo : EIATTR_KPARAM_INFO
	.align		4
.L_5005:
        /*0018*/ 	.byte	0x04, 0x17
        /*001a*/ 	.short	(.L_5007 - .L_5006)
.L_5006:
        /*001c*/ 	.word	0x00000000
        /*0020*/ 	.short	0x0001
        /*0022*/ 	.short	0x0008
        /*0024*/ 	.byte	0x00, 0xf5, 0x21, 0x00


	//----- nvinfo : EIATTR_KPARAM_INFO
	.align		4
.L_5007:
        /*0028*/ 	.byte	0x04, 0x17
        /*002a*/ 	.short	(.L_5009 - .L_5008)
.L_5008:
        /*002c*/ 	.word	0x00000000
        /*0030*/ 	.short	0x0000
        /*0032*/ 	.short	0x0000
        /*0034*/ 	.byte	0x00, 0xf5, 0x21, 0x00


	//----- nvinfo : EIATTR_SPARSE_MMA_MASK
	.align		4
.L_5009:
        /*0038*/ 	.byte	0x03, 0x50
        /*003a*/ 	.short	0x0000


	//----- nvinfo : EIATTR_MAXREG_COUNT
	.align		4
        /*003c*/ 	.byte	0x03, 0x1b
        /*003e*/ 	.short	0x00ff


	//----- nvinfo : EIATTR_NUM_BARRIERS
	.align		4
        /*0040*/ 	.byte	0x02, 0x4c
        /*0042*/ 	.byte	0x01
	.zero		1


	//----- nvinfo : EIATTR_MERCURY_ISA_VERSION
	.align		4
        /*0044*/ 	.byte	0x03, 0x5f
        /*0046*/ 	.short	0x0101


	//----- nvinfo : EIATTR_COOP_GROUP_MASK_REGIDS
	.align		4
        /*0048*/ 	.byte	0x04, 0x29
        /*004a*/ 	.short	(.L_5011 - .L_5010)


	//   ....[0]....
.L_5010:
        /*004c*/ 	.word	0xffffffff


	//   ....[1]....
        /*0050*/ 	.word	0xffffffff


	//----- nvinfo : EIATTR_COOP_GROUP_INSTR_OFFSETS
	.align		4
.L_5011:
        /*0054*/ 	.byte	0x04, 0x28
        /*0056*/ 	.short	(.L_5013 - .L_5012)


	//   ....[0]....
.L_5012:
        /*0058*/ 	.word	0x00000140


	//   ....[1]....
        /*005c*/ 	.word	0x000001d0


	//----- nvinfo : EIATTR_VRC_CTA_INIT_COUNT
	.align		4
.L_5013:
        /*0060*/ 	.byte	0x02, 0x4a
	.zero		1
	.zero		1


	//----- nvinfo : EIATTR_EXIT_INSTR_OFFSETS
	.align		4
        /*0064*/ 	.byte	0x04, 0x1c
        /*0066*/ 	.short	(.L_5015 - .L_5014)


	//   ....[0]....
.L_5014:
        /*0068*/ 	.word	0x00000210


	//   ....[1]....
        /*006c*/ 	.word	0x00000290


	//----- nvinfo : EIATTR_CBANK_PARAM_SIZE
	.align		4
.L_5015:
        /*0070*/ 	.byte	0x03, 0x19
        /*0072*/ 	.short	0x0014


	//----- nvinfo : EIATTR_PARAM_CBANK
	.align		4
        /*0074*/ 	.byte	0x04, 0x0a
        /*0076*/ 	.short	(.L_5017 - .L_5016)
	.align		4
.L_5016:
        /*0078*/ 	.word	index@(.nv.constant0._Z7reduce2IiEvPT_S1_j)
        /*007c*/ 	.short	0x0380
        /*007e*/ 	.short	0x0014


	//----- nvinfo : EIATTR_SW_WAR
	.align		4
.L_5017:
        /*0080*/ 	.byte	0x04, 0x36
        /*0082*/ 	.short	(.L_5019 - .L_5018)
.L_5018:
        /*0084*/ 	.word	0x00000008
.L_5019:


//--------------------- .nv.info._Z7reduce1IiEvPT_S1_j --------------------------
	.section	.nv.info._Z7reduce1IiEvPT_S1_j,"",@"SHT_CUDA_INFO"
	.sectionflags	@""
	.align	4


	//----- nvinfo : EIATTR_CUDA_API_VERSION
	.align		4
        /*0000*/ 	.byte	0x04, 0x37
        /*0002*/ 	.short	(.L_5021 - .L_5020)
.L_5020:
        /*0004*/ 	.word	0x00000082


	//----- nvinfo : EIATTR_KPARAM_INFO
	.align		4
.L_5021:
        /*0008*/ 	.byte	0x04, 0x17
        /*000a*/ 	.short	(.L_5023 - .L_5022)
.L_5022:
        /*000c*/ 	.word	0x00000000
        /*0010*/ 	.short	0x0002
        /*0012*/ 	.short	0x0010
        /*0014*/ 	.byte	0x00, 0xf0, 0x11, 0x00


	//----- nvinfo : EIATTR_KPARAM_INFO
	.align		4
.L_5023:
        /*0018*/ 	.byte	0x04, 0x17
        /*001a*/ 	.short	(.L_5025 - .L_5024)
.L_5024:
        /*001c*/ 	.word	0x00000000
        /*0020*/ 	.short	0x0001
        /*0022*/ 	.short	0x0008
        /*0024*/ 	.byte	0x00, 0xf5, 0x21, 0x00


	//----- nvinfo : EIATTR_KPARAM_INFO
	.align		4
.L_5025:
        /*0028*/ 	.byte	0x04, 0x17
        /*002a*/ 	.short	(.L_5027 - .L_5026)
.L_5026:
        /*002c*/ 	.word	0x00000000
        /*0030*/ 	.short	0x0000
        /*0032*/ 	.short	0x0000
        /*0034*/ 	.byte	0x00, 0xf5, 0x21, 0x00


	//----- nvinfo : EIATTR_SPARSE_MMA_MASK
	.align		4
.L_5027:
        /*0038*/ 	.byte	0x03, 0x50
        /*003a*/ 	.short	0x0000


	//----- nvinfo : EIATTR_MAXREG_COUNT
	.align		4
        /*003c*/ 	.byte	0x03, 0x1b
        /*003e*/ 	.short	0x00ff


	//----- nvinfo : EIATTR_NUM_BARRIERS
	.align		4
        /*0040*/ 	.byte	0x02, 0x4c
        /*0042*/ 	.byte	0x01
	.zero		1


	//----- nvinfo : EIATTR_MERCURY_ISA_VERSION
	.align		4
        /*0044*/ 	.byte	0x03, 0x5f
        /*0046*/ 	.short	0x0101


	//----- nvinfo : EIATTR_COOP_GROUP_MASK_REGIDS
	.align		4
        /*0048*/ 	.byte	0x04, 0x29
        /*004a*/ 	.short	(.L_5029 - .L_5028)


	//   ....[0]....
.L_5028:
        /*004c*/ 	.word	0xffffffff


	//   ....[1]....
        /*0050*/ 	.word	0xffffffff


	//----- nvinfo : EIATTR_COOP_GROUP_INSTR_OFFSETS
	.align		4
.L_5029:
        /*0054*/ 	.byte	0x04, 0x28
        /*0056*/ 	.short	(.L_5031 - .L_5030)


	//   ....[0]....
.L_5030:
        /*0058*/ 	.word	0x00000130


	//   ....[1]....
        /*005c*/ 	.word	0x00000220


	//----- nvinfo : EIATTR_VRC_CTA_INIT_COUNT
	.align		4
.L_5031:
        /*0060*/ 	.byte	0x02, 0x4a
	.zero		1
	.zero		1


	//----- nvinfo : EIATTR_EXIT_INSTR_OFFSETS
	.align		4
        /*0064*/ 	.byte	0x04, 0x1c
        /*0066*/ 	.short	(.L_5033 - .L_5032)


	//   ....[0]....
.L_5032:
        /*0068*/ 	.word	0x00000240


	//   ....[1]....
        /*006c*/ 	.word	0x000002c0


	//----- nvinfo : EIATTR_CBANK_PARAM_SIZE
	.align		4
.L_5033:
        /*0070*/ 	.byte	0x03, 0x19
        /*0072*/ 	.short	0x0014


	//----- nvinfo : EIATTR_PARAM_CBANK
	.align		4
        /*0074*/ 	.byte	0x04, 0x0a
        /*0076*/ 	.short	(.L_5035 - .L_5034)
	.align		4
.L_5034:
        /*0078*/ 	.word	index@(.nv.constant0._Z7reduce1IiEvPT_S1_j)
        /*007c*/ 	.short	0x0380
        /*007e*/ 	.short	0x0014


	//----- nvinfo : EIATTR_SW_WAR
	.align		4
.L_5035:
        /*0080*/ 	.byte	0x04, 0x36
        /*0082*/ 	.short	(.L_5037 - .L_5036)
.L_5036:
        /*0084*/ 	.word	0x00000008
.L_5037:


//--------------------- .nv.info._Z7reduce0IiEvPT_S1_j --------------------------
	.section	.nv.info._Z7reduce0IiEvPT_S1_j,"",@"SHT_CUDA_INFO"
	.sectionflags	@""
	.align	4


	//----- nvinfo : EIATTR_CUDA_API_VERSION
	.align		4
        /*0000*/ 	.byte	0x04, 0x37
        /*0002*/ 	.short	(.L_5039 - .L_5038)
.L_5038:
        /*0004*/ 	.word	0x00000082


	//----- nvinfo : EIATTR_KPARAM_INFO
	.align		4
.L_5039:
        /*0008*/ 	.byte	0x04, 0x17
        /*000a*/ 	.short	(.L_5041 - .L_5040)
.L_5040:
        /*000c*/ 	.word	0x00000000
        /*0010*/ 	.short	0x0002
        /*0012*/ 	.short	0x0010
        /*0014*/ 	.byte	0x00, 0xf0, 0x11, 0x00


	//----- nvinfo : EIATTR_KPARAM_INFO
	.align		4
.L_5041:
        /*0018*/ 	.byte	0x04, 0x17
        /*001a*/ 	.short	(.L_5043 - .L_5042)
.L_5042:
        /*001c*/ 	.word	0x00000000
        /*0020*/ 	.short	0x0001
        /*0022*/ 	.short	0x0008
        /*0024*/ 	.byte	0x00, 0xf5, 0x21, 0x00


	//----- nvinfo : EIATTR_KPARAM_INFO
	.align		4
.L_5043:
        /*0028*/ 	.byte	0x04, 0x17
        /*002a*/ 	.short	(.L_5045 - .L_5044)
.L_5044:
        /*002c*/ 	.word	0x00000000
        /*0030*/ 	.short	0x0000
        /*0032*/ 	.short	0x0000
        /*0034*/ 	.byte	0x00, 0xf5, 0x21, 0x00


	//----- nvinfo : EIATTR_SPARSE_MMA_MASK
	.align		4
.L_5045:
        /*0038*/ 	.byte	0x03, 0x50
        /*003a*/ 	.short	0x0000


	//----- nvinfo : EIATTR_MAXREG_COUNT
	.align		4
        /*003c*/ 	.byte	0x03, 0x1b
        /*003e*/ 	.short	0x00ff


	//----- nvinfo : EIATTR_NUM_BARRIERS
	.align		4
        /*0040*/ 	.byte	0x02, 0x4c
        /*0042*/ 	.byte	0x01
	.zero		1


	//----- nvinfo : EIATTR_MERCURY_ISA_VERSION
	.align		4
        /*0044*/ 	.byte	0x03, 0x5f
        /*0046*/ 	.short	0x0101


	//----- nvinfo : EIATTR_COOP_GROUP_MASK_REGIDS
	.align		4
        /*0048*/ 	.byte	0x04, 0x29
        /*004a*/ 	.short	(.L_5047 - .L_5046)


	//   ....[0]....
.L_5046:
        /*004c*/ 	.word	0xffffffff


	//   ....[1]....
        /*0050*/ 	.word	0xffffffff


	//----- nvinfo : EIATTR_COOP_GROUP_INSTR_OFFSETS
	.align		4
.L_5047:
        /*0054*/ 	.byte	0x04, 0x28
        /*0056*/ 	.short	(.L_5049 - .L_5048)


	//   ....[0]....
.L_5048:
        /*0058*/ 	.word	0x00000130


	//   ....[1]....
        /*005c*/ 	.word	0x000001f0


	//----- nvinfo : EIATTR_VRC_CTA_INIT_COUNT
	.align		4
.L_5049:
        /*0060*/ 	.byte	0x02, 0x4a
	.zero		1
	.zero		1


	//----- nvinfo : EIATTR_EXIT_INSTR_OFFSETS
	.align		4
        /*0064*/ 	.byte	0x04, 0x1c
        /*0066*/ 	.short	(.L_5051 - .L_5050)


	//   ....[0]....
.L_5050:
        /*0068*/ 	.word	0x00000220


	//   ....[1]....
        /*006c*/ 	.word	0x000002a0


	//----- nvinfo : EIATTR_CBANK_PARAM_SIZE
	.align		4
.L_5051:
        /*0070*/ 	.byte	0x03, 0x19
        /*0072*/ 	.short	0x0014


	//----- nvinfo : EIATTR_PARAM_CBANK
	.align		4
        /*0074*/ 	.byte	0x04, 0x0a
        /*0076*/ 	.short	(.L_5053 - .L_5052)
	.align		4
.L_5052:
        /*0078*/ 	.word	index@(.nv.constant0._Z7reduce0IiEvPT_S1_j)
        /*007c*/ 	.short	0x0380
        /*007e*/ 	.short	0x0014


	//----- nvinfo : EIATTR_SW_WAR
	.align		4
.L_5053:
        /*0080*/ 	.byte	0x04, 0x36
        /*0082*/ 	.short	(.L_5055 - .L_5054)
.L_5054:
        /*0084*/ 	.word	0x00000008
.L_5055:


//--------------------- .nv.callgraph             --------------------------
	.section	.nv.callgraph,"",@"SHT_CUDA_CALLGRAPH"
	.align	4
	.sectionentsize	8
	.align		4
        /*0000*/ 	.word	0x00000000
	.align		4
        /*0004*/ 	.word	0xffffffff
	.align		4
        /*0008*/ 	.word	0x00000000
	.align		4
        /*000c*/ 	.word	0xfffffffe
	.align		4
        /*0010*/ 	.word	0x00000000
	.align		4
        /*0014*/ 	.word	0xfffffffd
	.align		4
        /*0018*/ 	.word	0x00000000
	.align		4
        /*001c*/ 	.word	0xfffffffc


//--------------------- .nv.constant4             --------------------------
	.section	.nv.constant4,"a",@progbits
	.align	8
	.align		8
.nv.constant4:
        /*0000*/ 	.dword	_ZN41_INTERNAL_96847169_4_k_cu_376d53e0_1913784cuda3std3__443_GLOBAL__N__96847169_4_k_cu_376d53e0_1913786ignoreE
	.align		8
        /*0008*/ 	.dword	_ZN41_INTERNAL_96847169_4_k_cu_376d53e0_1913784cuda3std3__45__cpo5beginE
	.align		8
        /*0010*/ 	.dword	_ZN41_INTERNAL_96847169_4_k_cu_376d53e0_1913784cuda3std3__45__cpo3endE
	.align		8
        /*0018*/ 	.dword	_ZN41_INTERNAL_96847169_4_k_cu_376d53e0_1913784cuda3std3__45__cpo6cbeginE
	.align		8
        /*0020*/ 	.dword	_ZN41_INTERNAL_96847169_4_k_cu_376d53e0_1913784cuda3std3__45__cpo4cendE
	.align		8
        /*0028*/ 	.dword	_ZN41_INTERNAL_96847169_4_k_cu_376d53e0_1913784cuda3std3__419piecewise_constructE
	.align		8
        /*0030*/ 	.dword	_ZN41_INTERNAL_96847169_4_k_cu_376d53e0_1913784cuda3std3__48in_placeE
	.align		8
        /*0038*/ 	.dword	_ZN41_INTERNAL_96847169_4_k_cu_376d53e0_1913784cuda3std6ranges3__45__cpo4swapE
	.align		8
        /*0040*/ 	.dword	_ZN41_INTERNAL_96847169_4_k_cu_376d53e0_1913784cuda3std6ranges3__45__cpo9iter_moveE
	.align		8
        /*0048*/ 	.dword	_ZN41_INTERNAL_96847169_4_k_cu_376d53e0_1913784cuda3std6ranges3__45__cpo7advanceE


//--------------------- .text._Z9cg_reduceIdEvPT_S1_j --------------------------
	.section	.text._Z9cg_reduceIdEvPT_S1_j,"ax",@progbits
	.align	128
        .global         _Z9cg_reduceIdEvPT_S1_j
        .type           _Z9cg_reduceIdEvPT_S1_j,@function
        .size           _Z9cg_reduceIdEvPT_S1_j,(.L_x_1934 - _Z9cg_reduceIdEvPT_S1_j)
        .other          _Z9cg_reduceIdEvPT_S1_j,@"STO_CUDA_ENTRY STV_DEFAULT"
_Z9cg_reduceIdEvPT_S1_j:
.text._Z9cg_reduceIdEvPT_S1_j:
[----:B------:R-:W-:Y:S01]  /*0000*/  LDC R1, c[0x0][0x37c] ;  /* 0x0000df00ff017b82 */ /* 0x000fe20000000800 */
[----:B------:R-:W0:Y:S01]  /*0010*/  S2R R3, SR_TID.Y ;  /* 0x0000000000037919 */ /* 0x000e220000002200 */
[----:B------:R-:W1:Y:S01]  /*0020*/  LDCU UR6, c[0x0][0x360] ;  /* 0x00006c00ff0677ac */ /* 0x000e620008000800 */
[----:B------:R-:W-:Y:S01]  /*0030*/  BSSY.RECONVERGENT B0, `(.L_x_0) ;  /* 0x000001b000007945 */ /* 0x000fe20003800200 */
[----:B------:R-:W0:Y:S01]  /*0040*/  S2R R4, SR_TID.Z ;  /* 0x0000000000047919 */ /* 0x000e220000002300 */
[----:B------:R-:W1:Y:S01]  /*0050*/  LDCU UR7, c[0x0][0x364] ;  /* 0x00006c80ff0777ac */ /* 0x000e620008000800 */
[----:B------:R-:W2:Y:S01]  /*0060*/  S2R R2, SR_TID.X ;  /* 0x0000000000027919 */ /* 0x000ea20000002100 */
[----:B------:R-:W3:Y:S01]  /*0070*/  LDCU UR5, c[0x0][0x368] ;  /* 0x00006d00ff0577ac */ /* 0x000ee20008000800 */
[----:B------:R-:W4:Y:S01]  /*0080*/  S2R R0, SR_CTAID.X ;  /* 0x0000000000007919 */ /* 0x000f220000002500 */
[----:B------:R-:W5:Y:S01]  /*0090*/  LDCU UR8, c[0x0][0x390] ;  /* 0x00007200ff0877ac */ /* 0x000f620008000800 */
[----:B-1----:R-:W-:-:S04]  /*00a0*/  UIMAD UR4, UR6, UR7, URZ ;  /* 0x00000007060472a4 */ /* 0x002fc8000f8e02ff */
[----:B---3--:R-:W-:-:S06]  /*00b0*/  UIMAD UR4, UR4, UR5, URZ ;  /* 0x00000005040472a4 */ /* 0x008fcc000f8e02ff */
[----:B------:R-:W-:Y:S02]  /*00c0*/  IMAD.U32 R10, RZ, RZ, UR4 ;  /* 0x00000004ff0a7e24 */ /* 0x000fe4000f8e00ff */
[----:B0-----:R-:W-:Y:S01]  /*00d0*/  IMAD R3, R4, UR7, R3 ;  /* 0x0000000704037c24 */ /* 0x001fe2000f8e0203 */
[----:B------:R-:W-:-:S03]  /*00e0*/  CS2R R4, SRZ ;  /* 0x0000000000047805 */ /* 0x000fc6000001ff00 */
[----:B--2---:R-:W-:Y:S01]  /*00f0*/  IMAD R3, R3, UR6, R2 ;  /* 0x0000000603037c24 */ /* 0x004fe2000f8e0202 */
[----:B------:R-:W0:Y:S03]  /*0100*/  LDCU.64 UR6, c[0x0][0x358] ;  /* 0x00006b00ff0677ac */ /* 0x000e260008000a00 */
[----:B----4-:R-:W-:-:S05]  /*0110*/  IMAD R2, R0, UR4, R3 ;  /* 0x0000000400027c24 */ /* 0x010fca000f8e0203 */
[----:B-----5:R-:W-:-:S13]  /*0120*/  ISETP.GE.U32.AND P0, PT, R2, UR8, PT ;  /* 0x0000000802007c0c */ /* 0x020fda000bf06070 */
[----:B0-----:R-:W-:Y:S05]  /*0130*/  @P0 BRA `(.L_x_1) ;  /* 0x0000000000280947 */ /* 0x001fea0003800000 */
[----:B------:R-:W0:Y:S01]  /*0140*/  LDC.64 R8, c[0x0][0x380] ;  /* 0x0000e000ff087b82 */ /* 0x000e220000000a00 */
[----:B------:R-:W1:Y:S01]  /*0150*/  LDCU UR4, c[0x0][0x370] ;  /* 0x00006e00ff0477ac */ /* 0x000e620008000800 */
[----:B------:R-:W-:Y:S01]  /*0160*/  CS2R R4, SRZ ;  /* 0x0000000000047805 */ /* 0x000fe2000001ff00 */
[----:B-1----:R-:W-:-:S07]  /*0170*/  IMAD R11, R10, UR4, RZ ;  /* 0x000000040a0b7c24 */ /* 0x002fce000f8e02ff */
.L_x_2:
[----:B0-----:R-:W-:-:S06]  /*0180*/  IMAD.WIDE.U32 R6, R2, 0x8, R8 ;  /* 0x0000000802067825 */ /* 0x001fcc00078e0008 */
[----:B------:R-:W2:Y:S01]  /*0190*/  LDG.E.64 R6, desc[UR6][R6.64] ;  /* 0x0000000606067981 */ /* 0x000ea2000c1e1b00 */
[----:B------:R-:W-:-:S05]  /*01a0*/  IMAD.IADD R2, R11, 0x1, R2 ;  /* 0x000000010b027824 */ /* 0x000fca00078e0202 */
[----:B------:R-:W-:Y:S01]  /*01b0*/  ISETP.GE.U32.AND P0, PT, R2, UR8, PT ;  /* 0x0000000802007c0c */ /* 0x000fe2000bf06070 */
[----:B--2---:R-:W-:-:S12]  /*01c0*/  DADD R4, R6, R4 ;  /* 0x0000000006047229 */ /* 0x004fd80000000004 */
[----:B------:R-:W-:Y:S05]  /*01d0*/  @!P0 BRA `(.L_x_2) ;  /* 0xfffffffc00e88947 */ /* 0x000fea000383ffff */
.L_x_1:
[----:B------:R-:W-:Y:S05]  /*01e0*/  BSYNC.RECONVERGENT B0 ;  /* 0x0000000000007941 */ /* 0x000fea0003800200 */
.L_x_0:
[----:B------:R-:W0:Y:S01]  /*01f0*/  S2UR UR5, SR_CgaCtaId ;  /* 0x00000000000579c3 */ /* 0x000e220000008800 */
[----:B------:R-:W-:Y:S01]  /*0200*/  UMOV UR4, 0x400 ;  /* 0x0000040000047882 */ /* 0x000fe20000000000 */
[----:B------:R-:W-:Y:S02]  /*0210*/  ISETP.GE.U32.AND P1, PT, R10, 0x40, PT ;  /* 0x000000400a00780c */ /* 0x000fe40003f26070 */
[----:B------:R-:W-:Y:S01]  /*0220*/  LOP3.LUT P0, RZ, R3, 0x1fffe0, RZ, 0xc0, !PT ;  /* 0x001fffe003ff7812 */ /* 0x000fe2000780c0ff */
[----:B0-----:R-:W-:-:S06]  /*0230*/  ULEA UR4, UR5, UR4, 0x18 ;  /* 0x0000000405047291 */ /* 0x001fcc000f8ec0ff */
[----:B------:R-:W-:-:S05]  /*0240*/  LEA R9, R3, UR4, 0x3 ;  /* 0x0000000403097c11 */ /* 0x000fca000f8e18ff */
[----:B------:R0:W-:Y:S01]  /*0250*/  STS.64 [R9], R4 ;  /* 0x0000000409007388 */ /* 0x0001e20000000a00 */
[----:B------:R-:W-:Y:S05]  /*0260*/  @!P1 BRA `(.L_x_3) ;  /* 0x0000000000289947 */ /* 0x000fea0003800000 */
.L_x_4:
[----:B------:R-:W-:Y:S01]  /*0270*/  SHF.R.U32.HI R2, RZ, 0x1, R10 ;  /* 0x00000001ff027819 */ /* 0x000fe2000001160a */
[----:B------:R-:W-:Y:S03]  /*0280*/  BAR.SYNC.DEFER_BLOCKING 0x0 ;  /* 0x0000000000007b1d */ /* 0x000fe60000010000 */
[----:B------:R-:W-:-:S13]  /*0290*/  ISETP.GE.U32.AND P1, PT, R3, R2, PT ;  /* 0x000000020300720c */ /* 0x000fda0003f26070 */
[----:B------:R-:W-:-:S06]  /*02a0*/  @!P1 IMAD R6, R2, 0x8, R9 ;  /* 0x0000000802069824 */ /* 0x000fcc00078e0209 */
[----:B------:R-:W0:Y:S02]  /*02b0*/  @!P1 LDS.64 R6, [R6] ;  /* 0x0000000006069984 */ /* 0x000e240000000a00 */
[----:B0-----:R-:W-:-:S07]  /*02c0*/  @!P1 DADD R4, R4, R6 ;  /* 0x0000000004049229 */ /* 0x001fce0000000006 */
[----:B------:R1:W-:Y:S01]  /*02d0*/  @!P1 STS.64 [R9], R4 ;  /* 0x0000000409009388 */ /* 0x0003e20000000a00 */
[----:B------:R-:W-:Y:S01]  /*02e0*/  ISETP.GT.U32.AND P1, PT, R10, 0x7f, PT ;  /* 0x0000007f0a00780c */ /* 0x000fe20003f24070 */
[----:B------:R-:W-:-:S12]  /*02f0*/  IMAD.MOV.U32 R10, RZ, RZ, R2 ;  /* 0x000000ffff0a7224 */ /* 0x000fd800078e0002 */
[----:B-1----:R-:W-:Y:S05]  /*0300*/  @P1 BRA `(.L_x_4) ;  /* 0xfffffffc00d81947 */ /* 0x002fea000383ffff */
.L_x_3:
[----:B------:R-:W-:Y:S06]  /*0310*/  BAR.SYNC.DEFER_BLOCKING 0x0 ;  /* 0x0000000000007b1d */ /* 0x000fec0000010000 */
[----:B------:R-:W-:Y:S05]  /*0320*/  @P0 EXIT ;  /* 0x000000000000094d */ /* 0x000fea0003800000 */
[----:B------:R-:W-:Y:S01]  /*0330*/  SHFL.BFLY PT, R7, R5, 0x10, 0x1f ;  /* 0x0e001f0005077f89 */ /* 0x000fe200000e0000 */
[----:B------:R-:W-:-:S03]  /*0340*/  ISETP.NE.AND P0, PT, R3, RZ, PT ;  /* 0x000000ff0300720c */ /* 0x000fc60003f05270 */
[----:B------:R-:W1:Y:S02]  /*0350*/  SHFL.BFLY PT, R6, R4, 0x10, 0x1f ;  /* 0x0e001f0004067f89 */ /* 0x000e6400000e0000 */
[----:B-1----:R-:W-:-:S07]  /*0360*/  DADD R6, R6, R4 ;  /* 0x0000000006067229 */ /* 0x002fce0000000004 */
[----:B0-----:R-:W-:Y:S04]  /*0370*/  SHFL.BFLY PT, R9, R7, 0x8, 0x1f ;  /* 0x0d001f0007097f89 */ /* 0x001fe800000e0000 */
[----:B------:R-:W0:Y:S02]  /*0380*/  SHFL.BFLY PT, R8, R6, 0x8, 0x1f ;  /* 0x0d001f0006087f89 */ /* 0x000e2400000e0000 */
[----:B0-----:R-:W-:-:S07]  /*0390*/  DADD R8, R6, R8 ;  /* 0x0000000006087229 */ /* 0x001fce0000000008 */
[----:B------:R-:W-:Y:S04]  /*03a0*/  SHFL.BFLY PT, R11, R9, 0x4, 0x1f ;  /* 0x0c801f00090b7f89 */ /* 0x000fe800000e0000 */
[----:B------:R-:W0:Y:S02]  /*03b0*/  SHFL.BFLY PT, R10, R8, 0x4, 0x1f ;  /* 0x0c801f00080a7f89 */ /* 0x000e2400000e0000 */
[----:B0-----:R-:W-:-:S07]  /*03c0*/  DADD R10, R8, R10 ;  /* 0x00000000080a7229 */ /* 0x001fce000000000a */
[----:B------:R-:W-:Y:S04]  /*03d0*/  SHFL.BFLY PT, R13, R11, 0x2, 0x1f ;  /* 0x0c401f000b0d7f89 */ /* 0x000fe800000e0000 */
[----:B------:R-:W0:Y:S02]  /*03e0*/  SHFL.BFLY PT, R12, R10, 0x2, 0x1f ;  /* 0x0c401f000a0c7f89 */ /* 0x000e2400000e0000 */
[----:B0-----:R-:W-:-:S07]  /*03f0*/  DADD R12, R10, R12 ;  /* 0x000000000a0c7229 */ /* 0x001fce000000000c */
[----:B------:R0:W1:Y:S04]  /*0400*/  SHFL.BFLY PT, R3, R13, 0x1, 0x1f ;  /* 0x0c201f000d037f89 */ /* 0x00006800000e0000 */
[----:B------:R0:W2:Y:S01]  /*0410*/  SHFL.BFLY PT, R2, R12, 0x1, 0x1f ;  /* 0x0c201f000c027f89 */ /* 0x0000a200000e0000 */
[----:B------:R-:W-:Y:S05]  /*0420*/  @P0 EXIT ;  /* 0x000000000000094d */ /* 0x000fea0003800000 */
[----:B------:R-:W3:Y:S01]  /*0430*/  LDC.64 R4, c[0x0][0x388] ;  /* 0x0000e200ff047b82 */ /* 0x000ee20000000a00 */
[----:B012---:R-:W-:Y:S01]  /*0440*/  DADD R12, R12, R2 ;  /* 0x000000000c0c7229 */ /* 0x007fe20000000002 */
[----:B---3--:R-:W-:-:S06]  /*0450*/  IMAD.WIDE.U32 R2, R0, 0x8, R4 ;  /* 0x0000000800027825 */ /* 0x008fcc00078e0004 */
[----:B------:R-:W-:Y:S01]  /*0460*/  STG.E.64 desc[UR6][R2.64], R12 ;  /* 0x0000000c02007986 */ /* 0x000fe2000c101b06 */
[----:B------:R-:W-:Y:S05]  /*0470*/  EXIT ;  /* 0x000000000000794d */ /* 0x000fea0003800000 */
.L_x_5:
[----:B------:R-:W-:-:S00]  /*0480*/  BRA `(.L_x_5) ;  /* 0xfffffffc00fc7947 */ /* 0x000fc0000383ffff */
[----:B------:R-:W-:-:S00]  /*0490*/  NOP ;  /* 0x0000000000007918 */ /* 0x000fc00000000000 */
        /* <DEDUP_REMOVED lines=14> */
.L_x_1934:


//--------------------- .text._Z7reduce7IdLj1ELb0EEvPKT_PS0_j --------------------------
	.section	.text._Z7reduce7IdLj1ELb0EEvPKT_PS0_j,"ax",@progbits
	.align	128
        .global         _Z7reduce7IdLj1ELb0EEvPKT_PS0_j
        .type           _Z7reduce7IdLj1ELb0EEvPKT_PS0_j,@function
        .size           _Z7reduce7IdLj1ELb0EEvPKT_PS0_j,(.L_x_1935 - _Z7reduce7IdLj1ELb0EEvPKT_PS0_j)
        .other          _Z7reduce7IdLj1ELb0EEvPKT_PS0_j,@"STO_CUDA_ENTRY STV_DEFAULT"
_Z7reduce7IdLj1ELb0EEvPKT_PS0_j:
.text._Z7reduce7IdLj1ELb0EEvPKT_PS0_j:
[----:B------:R-:W-:Y:S01]  /*0000*/  LDC R1, c[0x0][0x37c] ;  /* 0x0000df00ff017b82 */ /* 0x000fe20000000800 */
[----:B------:R-:W0:Y:S01]  /*0010*/  S2R R3, SR_TID.X ;  /* 0x0000000000037919 */ /* 0x000e220000002100 */
[----:B------:R-:W1:Y:S01]  /*0020*/  LDCU UR4, c[0x0][0x390] ;  /* 0x00007200ff0477ac */ /* 0x000e620008000800 */
[----:B------:R-:W-:Y:S01]  /*0030*/  BSSY.RECONVERGENT B0, `(.L_x_6) ;  /* 0x0000012000007945 */ /* 0x000fe20003800200 */
[----:B------:R-:W-:Y:S01]  /*0040*/  IMAD.MOV.U32 R2, RZ, RZ, 0x1 ;  /* 0x00000001ff027424 */ /* 0x000fe200078e00ff */
[----:B------:R-:W0:Y:S01]  /*0050*/  S2R R0, SR_CTAID.X ;  /* 0x0000000000007919 */ /* 0x000e220000002500 */
[----:B------:R-:W2:Y:S01]  /*0060*/  LDCU.64 UR6, c[0x0][0x358] ;  /* 0x00006b00ff0677ac */ /* 0x000ea20008000a00 */
[----:B------:R-:W-:Y:S01]  /*0070*/  CS2R R4, SRZ ;  /* 0x0000000000047805 */ /* 0x000fe2000001ff00 */
[----:B0-----:R-:W-:-:S05]  /*0080*/  IMAD.IADD R6, R3, 0x1, R0 ;  /* 0x0000000103067824 */ /* 0x001fca00078e0200 */
[----:B-1----:R-:W-:-:S13]  /*0090*/  ISETP.GE.U32.AND P0, PT, R6, UR4, PT ;  /* 0x0000000406007c0c */ /* 0x002fda000bf06070 */
[----:B--2---:R-:W-:Y:S05]  /*00a0*/  @P0 BRA `(.L_x_7) ;  /* 0x0000000000280947 */ /* 0x004fea0003800000 */
[----:B------:R-:W0:Y:S01]  /*00b0*/  LDC R10, c[0x0][0x370] ;  /* 0x0000dc00ff0a7b82 */ /* 0x000e220000000800 */
[----:B------:R-:W-:Y:S01]  /*00c0*/  IMAD.MOV.U32 R11, RZ, RZ, R6 ;  /* 0x000000ffff0b7224 */ /* 0x000fe200078e0006 */
[----:B------:R-:W-:-:S06]  /*00d0*/  CS2R R4, SRZ ;  /* 0x0000000000047805 */ /* 0x000fcc000001ff00 */
[----:B------:R-:W1:Y:S02]  /*00e0*/  LDC.64 R8, c[0x0][0x380] ;  /* 0x0000e000ff087b82 */ /* 0x000e640000000a00 */
.L_x_8:
[----:B-1----:R-:W-:-:S06]  /*00f0*/  IMAD.WIDE.U32 R6, R11, 0x8, R8 ;  /* 0x000000080b067825 */ /* 0x002fcc00078e0008 */
[----:B------:R-:W2:Y:S01]  /*0100*/  LDG.E.64.CONSTANT R6, desc[UR6][R6.64] ;  /* 0x0000000606067981 */ /* 0x000ea2000c1e9b00 */
[----:B0-----:R-:W-:-:S05]  /*0110*/  IMAD.IADD R11, R10, 0x1, R11 ;  /* 0x000000010a0b7824 */ /* 0x001fca00078e020b */
[----:B------:R-:W-:Y:S01]  /*0120*/  ISETP.GE.U32.AND P0, PT, R11, UR4, PT ;  /* 0x000000040b007c0c */ /* 0x000fe2000bf06070 */
[----:B--2---:R-:W-:-:S12]  /*0130*/  DADD R4, R6, R4 ;  /* 0x0000000006047229 */ /* 0x004fd80000000004 */
[----:B------:R-:W-:Y:S05]  /*0140*/  @!P0 BRA `(.L_x_8) ;  /* 0xfffffffc00e88947 */ /* 0x000fea000383ffff */
.L_x_7:
[----:B------:R-:W-:Y:S05]  /*0150*/  BSYNC.RECONVERGENT B0 ;  /* 0x0000000000007941 */ /* 0x000fea0003800200 */
.L_x_6:
[----:B------:R-:W-:Y:S01]  /*0160*/  SHFL.DOWN PT, R7, R5, 0x10, 0x1f ;  /* 0x0a001f0005077f89 */ /* 0x000fe200000e0000 */
[C---:B------:R-:W-:Y:S02]  /*0170*/  LOP3.LUT P0, RZ, R3.reuse, 0x1f, RZ, 0xc0, !PT ;  /* 0x0000001f03ff7812 */ /* 0x040fe4000780c0ff */
[----:B------:R-:W-:Y:S01]  /*0180*/  ISETP.NE.AND P1, PT, R3, RZ, PT ;  /* 0x000000ff0300720c */ /* 0x000fe20003f25270 */
[----:B------:R-:W0:Y:S10]  /*0190*/  SHFL.DOWN PT, R6, R4, 0x10, 0x1f ;  /* 0x0a001f0004067f89 */ /* 0x000e3400000e0000 */
[----:B------:R-:W1:Y:S01]  /*01a0*/  @!P0 S2R R15, SR_CgaCtaId ;  /* 0x00000000000f8919 */ /* 0x000e620000008800 */
[----:B0-----:R-:W-:-:S07]  /*01b0*/  DADD R6, R6, R4 ;  /* 0x0000000006067229 */ /* 0x001fce0000000004 */
[----:B------:R-:W-:Y:S04]  /*01c0*/  SHFL.DOWN PT, R9, R7, 0x8, 0x1f ;  /* 0x09001f0007097f89 */ /* 0x000fe800000e0000 */
[----:B------:R-:W0:Y:S02]  /*01d0*/  SHFL.DOWN PT, R8, R6, 0x8, 0x1f ;  /* 0x09001f0006087f89 */ /* 0x000e2400000e0000 */
[----:B0-----:R-:W-:Y:S01]  /*01e0*/  DADD R8, R6, R8 ;  /* 0x0000000006087229 */ /* 0x001fe20000000008 */
[----:B------:R-:W-:-:S04]  /*01f0*/  @!P0 MOV R6, 0x400 ;  /* 0x0000040000068802 */ /* 0x000fc80000000f00 */
[----:B-1----:R-:W-:Y:S02]  /*0200*/  @!P0 LEA R6, R15, R6, 0x18 ;  /* 0x000000060f068211 */ /* 0x002fe400078ec0ff */
[----:B------:R-:W-:Y:S02]  /*0210*/  SHFL.DOWN PT, R11, R9, 0x4, 0x1f ;  /* 0x08801f00090b7f89 */ /* 0x000fe400000e0000 */
[----:B------:R-:W-:Y:S02]  /*0220*/  @!P0 LEA.HI R3, R3, R6, RZ, 0x1e ;  /* 0x0000000603038211 */ /* 0x000fe400078ff0ff */
[----:B------:R-:W0:Y:S02]  /*0230*/  SHFL.DOWN PT, R10, R8, 0x4, 0x1f ;  /* 0x08801f00080a7f89 */ /* 0x000e2400000e0000 */
[----:B0-----:R-:W-:-:S07]  /*0240*/  DADD R10, R8, R10 ;  /* 0x00000000080a7229 */ /* 0x001fce000000000a */
[----:B------:R-:W-:Y:S04]  /*0250*/  SHFL.DOWN PT, R13, R11, 0x2, 0x1f ;  /* 0x08401f000b0d7f89 */ /* 0x000fe800000e0000 */
[----:B------:R-:W0:Y:S02]  /*0260*/  SHFL.DOWN PT, R12, R10, 0x2, 0x1f ;  /* 0x08401f000a0c7f89 */ /* 0x000e2400000e0000 */
[----:B0-----:R-:W-:-:S07]  /*0270*/  DADD R12, R10, R12 ;  /* 0x000000000a0c7229 */ /* 0x001fce000000000c */
[----:B------:R-:W-:Y:S04]  /*0280*/  SHFL.DOWN PT, R5, R13, 0x1, 0x1f ;  /* 0x08201f000d057f89 */ /* 0x000fe800000e0000 */
[----:B------:R-:W0:Y:S02]  /*0290*/  SHFL.DOWN PT, R4, R12, 0x1, 0x1f ;  /* 0x08201f000c047f89 */ /* 0x000e2400000e0000 */
[----:B0-----:R-:W-:-:S07]  /*02a0*/  DADD R4, R12, R4 ;  /* 0x000000000c047229 */ /* 0x001fce0000000004 */
[----:B------:R0:W-:Y:S01]  /*02b0*/  @!P0 STS.64 [R3], R4 ;  /* 0x0000000403008388 */ /* 0x0001e20000000a00 */
[----:B------:R-:W-:Y:S06]  /*02c0*/  BAR.SYNC.DEFER_BLOCKING 0x0 ;  /* 0x0000000000007b1d */ /* 0x000fec0000010000 */
[----:B------:R-:W-:Y:S05]  /*02d0*/  @P1 EXIT ;  /* 0x000000000000194d */ /* 0x000fea0003800000 */
[----:B------:R-:W1:Y:S01]  /*02e0*/  S2UR UR5, SR_CgaCtaId ;  /* 0x00000000000579c3 */ /* 0x000e620000008800 */
[----:B------:R-:W-:-:S07]  /*02f0*/  UMOV UR4, 0x400 ;  /* 0x0000040000047882 */ /* 0x000fce0000000000 */
[----:B0-----:R-:W0:Y:S01]  /*0300*/  LDC.64 R4, c[0x0][0x388] ;  /* 0x0000e200ff047b82 */ /* 0x001e220000000a00 */
[----:B-1----:R-:W-:Y:S01]  /*0310*/  ULEA UR4, UR5, UR4, 0x18 ;  /* 0x0000000405047291 */ /* 0x002fe2000f8ec0ff */
[----:B0-----:R-:W-:-:S08]  /*0320*/  IMAD.WIDE.U32 R4, R0, 0x8, R4 ;  /* 0x0000000800047825 */ /* 0x001fd000078e0004 */
[----:B------:R-:W0:Y:S02]  /*0330*/  LDS.64 R2, [UR4] ;  /* 0x00000004ff027984 */ /* 0x000e240008000a00 */
[----:B0-----:R-:W-:-:S08]  /*0340*/  DADD R2, R2, R2 ;  /* 0x0000000002027229 */ /* 0x001fd00000000002 */
[----:B------:R-:W-:-:S08]  /*0350*/  DADD R2, R2, R2 ;  /* 0x0000000002027229 */ /* 0x000fd00000000002 */
[----:B------:R-:W-:-:S08]  /*0360*/  DADD R2, R2, R2 ;  /* 0x0000000002027229 */ /* 0x000fd00000000002 */
[----:B------:R-:W-:-:S08]  /*0370*/  DADD R2, R2, R2 ;  /* 0x0000000002027229 */ /* 0x000fd00000000002 */
[----:B------:R-:W-:-:S07]  /*0380*/  DADD R2, R2, R2 ;  /* 0x0000000002027229 */ /* 0x000fce0000000002 */
[----:B------:R-:W-:Y:S01]  /*0390*/  STG.E.64 desc[UR6][R4.64], R2 ;  /* 0x0000000204007986 */ /* 0x000fe2000c101b06 */
[----:B------:R-:W-:Y:S05]  /*03a0*/  EXIT ;  /* 0x000000000000794d */ /* 0x000fea0003800000 */
.L_x_9:
        /* <DEDUP_REMOVED lines=13> */
.L_x_1935:


//--------------------- .text._Z7reduce7IdLj2ELb0EEvPKT_PS0_j --------------------------
	.section	.text._Z7reduce7IdLj2ELb0EEvPKT_PS0_j,"ax",@progbits
	.align	128
        .global         _Z7reduce7IdLj2ELb0EEvPKT_PS0_j
        .type           _Z7reduce7IdLj2ELb0EEvPKT_PS0_j,@function
        .size           _Z7reduce7IdLj2ELb0EEvPKT_PS0_j,(.L_x_1936 - _Z7reduce7IdLj2ELb0EEvPKT_PS0_j)
        .other          _Z7reduce7IdLj2ELb0EEvPKT_PS0_j,@"STO_CUDA_ENTRY STV_DEFAULT"
_Z7reduce7IdLj2ELb0EEvPKT_PS0_j:
.text._Z7reduce7IdLj2ELb0EEvPKT_PS0_j:
        /* <DEDUP_REMOVED lines=8> */
[----:B0-----:R-:W-:-:S05]  /*0080*/  IMAD R6, R0, 0x2, R3 ;  /* 0x0000000200067824 */ /* 0x001fca00078e0203 */
[----:B-1----:R-:W-:-:S13]  /*0090*/  ISETP.GE.U32.AND P0, PT, R6, UR4, PT ;  /* 0x0000000406007c0c */ /* 0x002fda000bf06070 */
[----:B--2---:R-:W-:Y:S05]  /*00a0*/  @P0 BRA `(.L_x_11) ;  /* 0x0000000000280947 */ /* 0x004fea0003800000 */
[----:B------:R-:W0:Y:S01]  /*00b0*/  LDC R10, c[0x0][0x370] ;  /* 0x0000dc00ff0a7b82 */ /* 0x000e220000000800 */
[----:B------:R-:W-:Y:S01]  /*00c0*/  IMAD.MOV.U32 R11, RZ, RZ, R6 ;  /* 0x000000ffff0b7224 */ /* 0x000fe200078e0006 */
[----:B------:R-:W-:-:S06]  /*00d0*/  CS2R R4, SRZ ;  /* 0x0000000000047805 */ /* 0x000fcc000001ff00 */
[----:B------:R-:W1:Y:S02]  /*00e0*/  LDC.64 R8, c[0x0][0x380] ;  /* 0x0000e000ff087b82 */ /* 0x000e640000000a00 */
.L_x_12:
[----:B-1----:R-:W-:-:S06]  /*00f0*/  IMAD.WIDE.U32 R6, R11, 0x8, R8 ;  /* 0x000000080b067825 */ /* 0x002fcc00078e0008 */
[----:B------:R-:W2:Y:S01]  /*0100*/  LDG.E.64.CONSTANT R6, desc[UR6][R6.64] ;  /* 0x0000000606067981 */ /* 0x000ea2000c1e9b00 */
[----:B0-----:R-:W-:-:S05]  /*0110*/  IMAD R11, R10, 0x2, R11 ;  /* 0x000000020a0b7824 */ /* 0x001fca00078e020b */
[----:B------:R-:W-:Y:S01]  /*0120*/  ISETP.GE.U32.AND P0, PT, R11, UR4, PT ;  /* 0x000000040b007c0c */ /* 0x000fe2000bf06070 */
[----:B--2---:R-:W-:-:S12]  /*0130*/  DADD R4, R6, R4 ;  /* 0x0000000006047229 */ /* 0x004fd80000000004 */
[----:B------:R-:W-:Y:S05]  /*0140*/  @!P0 BRA `(.L_x_12) ;  /* 0xfffffffc00e88947 */ /* 0x000fea000383ffff */
.L_x_11:
[----:B------:R-:W-:Y:S05]  /*0150*/  BSYNC.RECONVERGENT B0 ;  /* 0x0000000000007941 */ /* 0x000fea0003800200 */
.L_x_10:
        /* <DEDUP_REMOVED lines=37> */
.L_x_13:
        /* <DEDUP_REMOVED lines=13> */
.L_x_1936:


//--------------------- .text._Z7reduce7IdLj4ELb0EEvPKT_PS0_j --------------------------
	.section	.text._Z7reduce7IdLj4ELb0EEvPKT_PS0_j,"ax",@progbits
	.align	128
        .global         _Z7reduce7IdLj4ELb0EEvPKT_PS0_j
        .type           _Z7reduce7IdLj4ELb0EEvPKT_PS0_j,@function
        .size           _Z7reduce7IdLj4ELb0EEvPKT_PS0_j,(.L_x_1937 - _Z7reduce7IdLj4ELb0EEvPKT_PS0_j)
        .other          _Z7reduce7IdLj4ELb0EEvPKT_PS0_j,@"STO_CUDA_ENTRY STV_DEFAULT"
_Z7reduce7IdLj4ELb0EEvPKT_PS0_j:
.text._Z7reduce7IdLj4ELb0EEvPKT_PS0_j:
        /* <DEDUP_REMOVED lines=15> */
.L_x_16:
[----:B-1----:R-:W-:-:S06]  /*00f0*/  IMAD.WIDE.U32 R6, R11, 0x8, R8 ;  /* 0x000000080b067825 */ /* 0x002fcc00078e0008 */
[----:B------:R-:W2:Y:S01]  /*0100*/  LDG.E.64.CONSTANT R6, desc[UR6][R6.64] ;  /* 0x0000000606067981 */ /* 0x000ea2000c1e9b00 */
[----:B0-----:R-:W-:-:S05]  /*0110*/  IMAD R11, R10, 0x4, R11 ;  /* 0x000000040a0b7824 */ /* 0x001fca00078e020b */
[----:B------:R-:W-:Y:S01]  /*0120*/  ISETP.GE.U32.AND P0, PT, R11, UR4, PT ;  /* 0x000000040b007c0c */ /* 0x000fe2000bf06070 */
[----:B--2---:R-:W-:-:S12]  /*0130*/  DADD R4, R6, R4 ;  /* 0x0000000006047229 */ /* 0x004fd80000000004 */
[----:B------:R-:W-:Y:S05]  /*0140*/  @!P0 BRA `(.L_x_16) ;  /* 0xfffffffc00e88947 */ /* 0x000fea000383ffff */
.L_x_15:
[----:B------:R-:W-:Y:S05]  /*0150*/  BSYNC.RECONVERGENT B0 ;  /* 0x0000000000007941 */ /* 0x000fea0003800200 */
.L_x_14:
        /* <DEDUP_REMOVED lines=37> */
.L_x_17:
        /* <DEDUP_REMOVED lines=13> */
.L_x_1937:


//--------------------- .text._Z7reduce7IdLj8ELb0EEvPKT_PS0_j --------------------------
	.section	.text._Z7reduce7IdLj8ELb0EEvPKT_PS0_j,"ax",@progbits
	.align	128
        .global         _Z7reduce7IdLj8ELb0EEvPKT_PS0_j
        .type           _Z7reduce7IdLj8ELb0EEvPKT_PS0_j,@function
        .size           _Z7reduce7IdLj8ELb0EEvPKT_PS0_j,(.L_x_1938 - _Z7reduce7IdLj8ELb0EEvPKT_PS0_j)
        .other          _Z7reduce7IdLj8ELb0EEvPKT_PS0_j,@"STO_CUDA_ENTRY STV_DEFAULT"
_Z7reduce7IdLj8ELb0EEvPKT_PS0_j:
.text._Z7reduce7IdLj8ELb0EEvPKT_PS0_j:
        /* <DEDUP_REMOVED lines=15> */
.L_x_20:
[----:B-1----:R-:W-:-:S06]  /*00f0*/  IMAD.WIDE.U32 R6, R11, 0x8, R8 ;  /* 0x000000080b067825 */ /* 0x002fcc00078e0008 */
[----:B------:R-:W2:Y:S01]  /*0100*/  LDG.E.64.CONSTANT R6, desc[UR6][R6.64] ;  /* 0x0000000606067981 */ /* 0x000ea2000c1e9b00 */
[----:B0-----:R-:W-:-:S05]  /*0110*/  IMAD R11, R10, 0x8, R11 ;  /* 0x000000080a0b7824 */ /* 0x001fca00078e020b */
[----:B------:R-:W-:Y:S01]  /*0120*/  ISETP.GE.U32.AND P0, PT, R11, UR4, PT ;  /* 0x000000040b007c0c */ /* 0x000fe2000bf06070 */
[----:B--2---:R-:W-:-:S12]  /*0130*/  DADD R4, R6, R4 ;  /* 0x0000000006047229 */ /* 0x004fd80000000004 */
[----:B------:R-:W-:Y:S05]  /*0140*/  @!P0 BRA `(.L_x_20) ;  /* 0xfffffffc00e88947 */ /* 0x000fea000383ffff */
.L_x_19:
[----:B------:R-:W-:Y:S05]  /*0150*/  BSYNC.RECONVERGENT B0 ;  /* 0x0000000000007941 */ /* 0x000fea0003800200 */
.L_x_18:
        /* <DEDUP_REMOVED lines=37> */
.L_x_21:
        /* <DEDUP_REMOVED lines=13> */
.L_x_1938:


//--------------------- .text._Z7reduce7IdLj16ELb0EEvPKT_PS0_j --------------------------
	.section	.text._Z7reduce7IdLj16ELb0EEvPKT_PS0_j,"ax",@progbits
	.align	128
        .global         _Z7reduce7IdLj16ELb0EEvPKT_PS0_j
        .type           _Z7reduce7IdLj16ELb0EEvPKT_PS0_j,@function
        .size           _Z7reduce7IdLj16ELb0EEvPKT_PS0_j,(.L_x_1939 - _Z7reduce7IdLj16ELb0EEvPKT_PS0_j)
        .other          _Z7reduce7IdLj16ELb0EEvPKT_PS0_j,@"STO_CUDA_ENTRY STV_DEFAULT"
_Z7reduce7IdLj16ELb0EEvPKT_PS0_j:
.text._Z7reduce7IdLj16ELb0EEvPKT_PS0_j:
        /* <DEDUP_REMOVED lines=15> */
.L_x_24:
[----:B-1----:R-:W-:-:S06]  /*00f0*/  IMAD.WIDE.U32 R6, R11, 0x8, R8 ;  /* 0x000000080b067825 */ /* 0x002fcc00078e0008 */
[----:B------:R-:W2:Y:S01]  /*0100*/  LDG.E.64.CONSTANT R6, desc[UR6][R6.64] ;  /* 0x0000000606067981 */ /* 0x000ea2000c1e9b00 */
[----:B0-----:R-:W-:-:S05]  /*0110*/  IMAD R11, R10, 0x10, R11 ;  /* 0x000000100a0b7824 */ /* 0x001fca00078e020b */
[----:B------:R-:W-:Y:S01]  /*0120*/  ISETP.GE.U32.AND P0, PT, R11, UR4, PT ;  /* 0x000000040b007c0c */ /* 0x000fe2000bf06070 */
[----:B--2---:R-:W-:-:S12]  /*0130*/  DADD R4, R6, R4 ;  /* 0x0000000006047229 */ /* 0x004fd80000000004 */
[----:B------:R-:W-:Y:S05]  /*0140*/  @!P0 BRA `(.L_x_24) ;  /* 0xfffffffc00e88947 */ /* 0x000fea000383ffff */
.L_x_23:
[----:B------:R-:W-:Y:S05]  /*0150*/  BSYNC.RECONVERGENT B0 ;  /* 0x0000000000007941 */ /* 0x000fea0003800200 */
.L_x_22:
        /* <DEDUP_REMOVED lines=37> */
.L_x_25:
        /* <DEDUP_REMOVED lines=13> */
.L_x_1939:


//--------------------- .text._Z7reduce7IdLj32ELb0EEvPKT_PS0_j --------------------------
	.section	.text._Z7reduce7IdLj32ELb0EEvPKT_PS0_j,"ax",@progbits
	.align	128
        .global         _Z7reduce7IdLj32ELb0EEvPKT_PS0_j
        .type           _Z7reduce7IdLj32ELb0EEvPKT_PS0_j,@function
        .size           _Z7reduce7IdLj32ELb0EEvPKT_PS0_j,(.L_x_1940 - _Z7reduce7IdLj32ELb0EEvPKT_PS0_j)
        .other          _Z7reduce7IdLj32ELb0EEvPKT_PS0_j,@"STO_CUDA_ENTRY STV_DEFAULT"
_Z7reduce7IdLj32ELb0EEvPKT_PS0_j:
.text._Z7reduce7IdLj32ELb0EEvPKT_PS0_j:
[----:B------:R-:W-:Y:S01]  /*0000*/  LDC R1, c[0x0][0x37c] ;  /* 0x0000df00ff017b82 */ /* 0x000fe20000000800 */
[----:B------:R-:W0:Y:S01]  /*0010*/  S2R R3, SR_TID.X ;  /* 0x0000000000037919 */ /* 0x000e220000002100 */
[----:B------:R-:W1:Y:S01]  /*0020*/  LDCU UR4, c[0x0][0x390] ;  /* 0x00007200ff0477ac */ /* 0x000e620008000800 */
[----:B------:R-:W-:Y:S01]  /*0030*/  BSSY.RECONVERGENT B0, `(.L_x_26) ;  /* 0x0000010000007945 */ /* 0x000fe20003800200 */
[----:B------:R-:W-:Y:S01]  /*0040*/  CS2R R4, SRZ ;  /* 0x0000000000047805 */ /* 0x000fe2000001ff00 */
[----:B------:R-:W0:Y:S01]  /*0050*/  S2R R0, SR_CTAID.X ;  /* 0x0000000000007919 */ /* 0x000e220000002500 */
[----:B------:R-:W2:Y:S01]  /*0060*/  LDCU.64 UR6, c[0x0][0x358] ;  /* 0x00006b00ff0677ac */ /* 0x000ea20008000a00 */
[----:B0-----:R-:W-:-:S05]  /*0070*/  IMAD R2, R0, 0x20, R3 ;  /* 0x0000002000027824 */ /* 0x001fca00078e0203 */
[----:B-1----:R-:W-:-:S13]  /*0080*/  ISETP.GE.U32.AND P0, PT, R2, UR4, PT ;  /* 0x0000000402007c0c */ /* 0x002fda000bf06070 */
[----:B--2---:R-:W-:Y:S05]  /*0090*/  @P0 BRA `(.L_x_27) ;  /* 0x0000000000240947 */ /* 0x004fea0003800000 */
[----:B------:R-:W0:Y:S01]  /*00a0*/  LDC R11, c[0x0][0x370] ;  /* 0x0000dc00ff0b7b82 */ /* 0x000e220000000800 */
[----:B------:R-:W-:-:S07]  /*00b0*/  CS2R R4, SRZ ;  /* 0x0000000000047805 */ /* 0x000fce000001ff00 */
[----:B------:R-:W1:Y:S02]  /*00c0*/  LDC.64 R8, c[0x0][0x380] ;  /* 0x0000e000ff087b82 */ /* 0x000e640000000a00 */
.L_x_28:
[----:B-1----:R-:W-:-:S06]  /*00d0*/  IMAD.WIDE.U32 R6, R2, 0x8, R8 ;  /* 0x0000000802067825 */ /* 0x002fcc00078e0008 */
[----:B------:R-:W2:Y:S01]  /*00e0*/  LDG.E.64.CONSTANT R6, desc[UR6][R6.64] ;  /* 0x0000000606067981 */ /* 0x000ea2000c1e9b00 */
[----:B0-----:R-:W-:-:S05]  /*00f0*/  IMAD R2, R11, 0x20, R2 ;  /* 0x000000200b027824 */ /* 0x001fca00078e0202 */
[----:B------:R-:W-:Y:S01]  /*0100*/  ISETP.GE.U32.AND P0, PT, R2, UR4, PT ;  /* 0x0000000402007c0c */ /* 0x000fe2000bf06070 */
[----:B--2---:R-:W-:-:S12]  /*0110*/  DADD R4, R6, R4 ;  /* 0x0000000006047229 */ /* 0x004fd80000000004 */
[----:B------:R-:W-:Y:S05]  /*0120*/  @!P0 BRA `(.L_x_28) ;  /* 0xfffffffc00e88947 */ /* 0x000fea000383ffff */
.L_x_27:
[----:B------:R-:W-:Y:S05]  /*0130*/  BSYNC.RECONVERGENT B0 ;  /* 0x0000000000007941 */ /* 0x000fea0003800200 */
.L_x_26:
[----:B------:R-:W-:Y:S01]  /*0140*/  SHFL.DOWN PT, R7, R5, 0x10, 0x1f ;  /* 0x0a001f0005077f89 */ /* 0x000fe200000e0000 */
[C---:B------:R-:W-:Y:S02]  /*0150*/  LOP3.LUT P0, RZ, R3.reuse, 0x1f, RZ, 0xc0, !PT ;  /* 0x0000001f03ff7812 */ /* 0x040fe4000780c0ff */
[----:B------:R-:W-:Y:S01]  /*0160*/  ISETP.NE.AND P1, PT, R3, RZ, PT ;  /* 0x000000ff0300720c */ /* 0x000fe20003f25270 */
[----:B------:R-:W0:Y:S10]  /*0170*/  SHFL.DOWN PT, R6, R4, 0x10, 0x1f ;  /* 0x0a001f0004067f89 */ /* 0x000e3400000e0000 */
[----:B------:R-:W1:Y:S01]  /*0180*/  @!P0 S2R R15, SR_CgaCtaId ;  /* 0x00000000000f8919 */ /* 0x000e620000008800 */
[----:B------:R-:W-:Y:S01]  /*0190*/  @!P0 MOV R2, 0x400 ;  /* 0x0000040000028802 */ /* 0x000fe20000000f00 */
[----:B0-----:R-:W-:-:S07]  /*01a0*/  DADD R6, R6, R4 ;  /* 0x0000000006067229 */ /* 0x001fce0000000004 */
[----:B------:R-:W-:Y:S04]  /*01b0*/  SHFL.DOWN PT, R9, R7, 0x8, 0x1f ;  /* 0x09001f0007097f89 */ /* 0x000fe800000e0000 */
[----:B------:R-:W0:Y:S01]  /*01c0*/  SHFL.DOWN PT, R8, R6, 0x8, 0x1f ;  /* 0x09001f0006087f89 */ /* 0x000e2200000e0000 */
[----:B-1----:R-:W-:-:S04]  /*01d0*/  @!P0 LEA R2, R15, R2, 0x18 ;  /* 0x000000020f028211 */ /* 0x002fc800078ec0ff */
[----:B------:R-:W-:Y:S01]  /*01e0*/  @!P0 LEA.HI R3, R3, R2, RZ, 0x1e ;  /* 0x0000000203038211 */ /* 0x000fe200078ff0ff */
[----:B0-----:R-:W-:-:S07]  /*01f0*/  DADD R8, R6, R8 ;  /* 0x0000000006087229 */ /* 0x001fce0000000008 */
[----:B------:R-:W-:Y:S04]  /*0200*/  SHFL.DOWN PT, R11, R9, 0x4, 0x1f ;  /* 0x08801f00090b7f89 */ /* 0x000fe800000e0000 */
        /* <DEDUP_REMOVED lines=24> */
.L_x_29:
        /* <DEDUP_REMOVED lines=15> */
.L_x_1940:


//--------------------- .text._Z7reduce7IdLj64ELb0EEvPKT_PS0_j --------------------------
	.section	.text._Z7reduce7IdLj64ELb0EEvPKT_PS0_j,"ax",@progbits
	.align	128
        .global         _Z7reduce7IdLj64ELb0EEvPKT_PS0_j
        .type           _Z7reduce7IdLj64ELb0EEvPKT_PS0_j,@function
        .size           _Z7reduce7IdLj64ELb0EEvPKT_PS0_j,(.L_x_1941 - _Z7reduce7IdLj64ELb0EEvPKT_PS0_j)
        .other          _Z7reduce7IdLj64ELb0EEvPKT_PS0_j,@"STO_CUDA_ENTRY STV_DEFAULT"
_Z7reduce7IdLj64ELb0EEvPKT_PS0_j:
.text._Z7reduce7IdLj64ELb0EEvPKT_PS0_j:
        /* <DEDUP_REMOVED lines=13> */
.L_x_32:
[----:B-1----:R-:W-:-:S06]  /*00d0*/  IMAD.WIDE.U32 R6, R2, 0x8, R8 ;  /* 0x0000000802067825 */ /* 0x002fcc00078e0008 */
[----:B------:R-:W2:Y:S01]  /*00e0*/  LDG.E.64.CONSTANT R6, desc[UR6][R6.64] ;  /* 0x0000000606067981 */ /* 0x000ea2000c1e9b00 */
[----:B0-----:R-:W-:-:S05]  /*00f0*/  IMAD R2, R11, 0x40, R2 ;  /* 0x000000400b027824 */ /* 0x001fca00078e0202 */
[----:B------:R-:W-:Y:S01]  /*0100*/  ISETP.GE.U32.AND P0, PT, R2, UR4, PT ;  /* 0x0000000402007c0c */ /* 0x000fe2000bf06070 */
[----:B--2---:R-:W-:-:S12]  /*0110*/  DADD R4, R6, R4 ;  /* 0x0000000006047229 */ /* 0x004fd80000000004 */
[----:B------:R-:W-:Y:S05]  /*0120*/  @!P0 BRA `(.L_x_32) ;  /* 0xfffffffc00e88947 */ /* 0x000fea000383ffff */
.L_x_31:
[----:B------:R-:W-:Y:S05]  /*0130*/  BSYNC.RECONVERGENT B0 ;  /* 0x0000000000007941 */ /* 0x000fea0003800200 */
.L_x_30:
[----:B------:R-:W-:Y:S01]  /*0140*/  SHFL.DOWN PT, R7, R5, 0x10, 0x1f ;  /* 0x0a001f0005077f89 */ /* 0x000fe200000e0000 */
[C---:B------:R-:W-:Y:S02]  /*0150*/  LOP3.LUT P0, RZ, R3.reuse, 0x1f, RZ, 0xc0, !PT ;  /* 0x0000001f03ff7812 */ /* 0x040fe4000780c0ff */
[C---:B------:R-:W-:Y:S01]  /*0160*/  ISETP.GE.U32.AND P1, PT, R3.reuse, 0x2, PT ;  /* 0x000000020300780c */ /* 0x040fe20003f26070 */
[----:B------:R-:W0:Y:S01]  /*0170*/  SHFL.DOWN PT, R6, R4, 0x10, 0x1f ;  /* 0x0a001f0004067f89 */ /* 0x000e2200000e0000 */
[----:B------:R-:W-:-:S09]  /*0180*/  ISETP.GT.U32.AND P2, PT, R3, 0x1, PT ;  /* 0x000000010300780c */ /* 0x000fd20003f44070 */
[----:B------:R-:W1:Y:S01]  /*0190*/  @!P0 S2R R15, SR_CgaCtaId ;  /* 0x00000000000f8919 */ /* 0x000e620000008800 */
[----:B------:R-:W-:Y:S01]  /*01a0*/  @!P0 MOV R2, 0x400 ;  /* 0x0000040000028802 */ /* 0x000fe20000000f00 */
[----:B0-----:R-:W-:-:S07]  /*01b0*/  DADD R6, R6, R4 ;  /* 0x0000000006067229 */ /* 0x001fce0000000004 */
[----:B------:R-:W-:Y:S04]  /*01c0*/  SHFL.DOWN PT, R9, R7, 0x8, 0x1f ;  /* 0x09001f0007097f89 */ /* 0x000fe800000e0000 */
[----:B------:R-:W0:Y:S01]  /*01d0*/  SHFL.DOWN PT, R8, R6, 0x8, 0x1f ;  /* 0x09001f0006087f89 */ /* 0x000e2200000e0000 */
[----:B-1----:R-:W-:Y:S02]  /*01e0*/  @!P0 LEA R2, R15, R2, 0x18 ;  /* 0x000000020f028211 */ /* 0x002fe400078ec0ff */
[----:B------:R-:W-:Y:S01]  /*01f0*/  VOTE.ANY R15, PT, !P1 ;  /* 0x00000000000f7806 */ /* 0x000fe200048e0100 */
[----:B0-----:R-:W-:Y:S01]  /*0200*/  DADD R8, R6, R8 ;  /* 0x0000000006087229 */ /* 0x001fe20000000008 */
[----:B------:R-:W-:-:S06]  /*0210*/  @!P0 LEA.HI R7, R3, R2, RZ, 0x1e ;  /* 0x0000000203078211 */ /* 0x000fcc00078ff0ff */
        /* <DEDUP_REMOVED lines=13> */
[----:B------:R-:W-:Y:S01]  /*02f0*/  UMOV UR4, 0x400 ;  /* 0x0000040000047882 */ /* 0x000fe20000000000 */
[----:B------:R-:W-:Y:S01]  /*0300*/  ISETP.NE.AND P0, PT, R3, RZ, PT ;  /* 0x000000ff0300720c */ /* 0x000fe20003f05270 */
[----:B-1----:R-:W-:-:S06]  /*0310*/  ULEA UR4, UR5, UR4, 0x18 ;  /* 0x0000000405047291 */ /* 0x002fcc000f8ec0ff */
[----:B0-----:R-:W-:-:S06]  /*0320*/  LEA R4, R3, UR4, 0x3 ;  /* 0x0000000403047c11 */ /* 0x001fcc000f8e18ff */
[----:B------:R-:W0:Y:S04]  /*0330*/  LDS.64 R4, [R4] ;  /* 0x0000000004047984 */ /* 0x000e280000000a00 */
[----:B0-----:R-:W-:Y:S04]  /*0340*/  SHFL.DOWN PT, R7, R5, 0x10, 0x1f ;  /* 0x0a001f0005077f89 */ /* 0x001fe800000e0000 */
        /* <DEDUP_REMOVED lines=11> */
[----:B------:R0:W1:Y:S04]  /*0400*/  SHFL.DOWN PT, R3, R13, 0x1, 0x1f ;  /* 0x08201f000d037f89 */ /* 0x00006800000e0000 */
[----:B------:R0:W2:Y:S01]  /*0410*/  SHFL.DOWN PT, R2, R12, 0x1, 0x1f ;  /* 0x08201f000c027f89 */ /* 0x0000a200000e0000 */
[----:B------:R-:W-:Y:S05]  /*0420*/  @P0 EXIT ;  /* 0x000000000000094d */ /* 0x000fea0003800000 */
[----:B------:R-:W3:Y:S01]  /*0430*/  LDC.64 R4, c[0x0][0x388] ;  /* 0x0000e200ff047b82 */ /* 0x000ee20000000a00 */
[----:B-12---:R-:W-:Y:S01]  /*0440*/  DADD R2, R12, R2 ;  /* 0x000000000c027229 */ /* 0x006fe20000000002 */
[----:B---3--:R-:W-:-:S06]  /*0450*/  IMAD.WIDE.U32 R4, R0, 0x8, R4 ;  /* 0x0000000800047825 */ /* 0x008fcc00078e0004 */
[----:B------:R-:W-:Y:S01]  /*0460*/  STG.E.64 desc[UR6][R4.64], R2 ;  /* 0x0000000204007986 */ /* 0x000fe2000c101b06 */
[----:B------:R-:W-:Y:S05]  /*0470*/  EXIT ;  /* 0x000000000000794d */ /* 0x000fea0003800000 */
.L_x_33:
        /* <DEDUP_REMOVED lines=16> */
.L_x_1941:


//--------------------- .text._Z7reduce7IdLj128ELb0EEvPKT_PS0_j --------------------------
	.section	.text._Z7reduce7IdLj128ELb0EEvPKT_PS0_j,"ax",@progbits
	.align	128
        .global         _Z7reduce7IdLj128ELb0EEvPKT_PS0_j
        .type           _Z7reduce7IdLj128ELb0EEvPKT_PS0_j,@function
        .size           _Z7reduce7IdLj128ELb0EEvPKT_PS0_j,(.L_x_1942 - _Z7reduce7IdLj128ELb0EEvPKT_PS0_j)
        .other          _Z7reduce7IdLj128ELb0EEvPKT_PS0_j,@"STO_CUDA_ENTRY STV_DEFAULT"
_Z7reduce7IdLj128ELb0EEvPKT_PS0_j:
.text._Z7reduce7IdLj128ELb0EEvPKT_PS0_j:
        /* <DEDUP_REMOVED lines=13> */
.L_x_36:
[----:B-1----:R-:W-:-:S06]  /*00d0*/  IMAD.WIDE.U32 R6, R2, 0x8, R8 ;  /* 0x0000000802067825 */ /* 0x002fcc00078e0008 */
[----:B------:R-:W2:Y:S01]  /*00e0*/  LDG.E.64.CONSTANT R6, desc[UR6][R6.64] ;  /* 0x0000000606067981 */ /* 0x000ea2000c1e9b00 */
[----:B0-----:R-:W-:-:S05]  /*00f0*/  IMAD R2, R11, 0x80, R2 ;  /* 0x000000800b027824 */ /* 0x001fca00078e0202 */
[----:B------:R-:W-:Y:S01]  /*0100*/  ISETP.GE.U32.AND P0, PT, R2, UR4, PT ;  /* 0x0000000402007c0c */ /* 0x000fe2000bf06070 */
[----:B--2---:R-:W-:-:S12]  /*0110*/  DADD R4, R6, R4 ;  /* 0x0000000006047229 */ /* 0x004fd80000000004 */
[----:B------:R-:W-:Y:S05]  /*0120*/  @!P0 BRA `(.L_x_36) ;  /* 0xfffffffc00e88947 */ /* 0x000fea000383ffff */
.L_x_35:
[----:B------:R-:W-:Y:S05]  /*0130*/  BSYNC.RECONVERGENT B0 ;  /* 0x0000000000007941 */ /* 0x000fea0003800200 */
.L_x_34:
        /* <DEDUP_REMOVED lines=52> */
.L_x_37:
        /* <DEDUP_REMOVED lines=16> */
.L_x_1942:


//--------------------- .text._Z7reduce7IdLj256ELb0EEvPKT_PS0_j --------------------------
	.section	.text._Z7reduce7IdLj256ELb0EEvPKT_PS0_j,"ax",@progbits
	.align	128
        .global         _Z7reduce7IdLj256ELb0EEvPKT_PS0_j
        .type           _Z7reduce7IdLj256ELb0EEvPKT_PS0_j,@function
        .size           _Z7reduce7IdLj256ELb0EEvPKT_PS0_j,(.L_x_1943 - _Z7reduce7IdLj256ELb0EEvPKT_PS0_j)
        .other          _Z7reduce7IdLj256ELb0EEvPKT_PS0_j,@"STO_CUDA_ENTRY STV_DEFAULT"
_Z7reduce7IdLj256ELb0EEvPKT_PS0_j:
.text._Z7reduce7IdLj256ELb0EEvPKT_PS0_j:
        /* <DEDUP_REMOVED lines=13> */
.L_x_40:
[----:B-1----:R-:W-:-:S06]  /*00d0*/  IMAD.WIDE.U32 R6, R2, 0x8, R8 ;  /* 0x0000000802067825 */ /* 0x002fcc00078e0008 */
[----:B------:R-:W2:Y:S01]  /*00e0*/  LDG.E.64.CONSTANT R6, desc[UR6][R6.64] ;  /* 0x0000000606067981 */ /* 0x000ea2000c1e9b00 */
[----:B0-----:R-:W-:-:S05]  /*00f0*/  IMAD R2, R11, 0x100, R2 ;  /* 0x000001000b027824 */ /* 0x001fca00078e0202 */
[----:B------:R-:W-:Y:S01]  /*0100*/  ISETP.GE.U32.AND P0, PT, R2, UR4, PT ;  /* 0x0000000402007c0c */ /* 0x000fe2000bf06070 */
[----:B--2---:R-:W-:-:S12]  /*0110*/  DADD R4, R6, R4 ;  /* 0x0000000006047229 */ /* 0x004fd80000000004 */
[----:B------:R-:W-:Y:S05]  /*0120*/  @!P0 BRA `(.L_x_40) ;  /* 0xfffffffc00e88947 */ /* 0x000fea000383ffff */
.L_x_39:
[----:B------:R-:W-:Y:S05]  /*0130*/  BSYNC.RECONVERGENT B0 ;  /* 0x0000000000007941 */ /* 0x000fea0003800200 */
.L_x_38:
        /* <DEDUP_REMOVED lines=52> */
.L_x_41:
        /* <DEDUP_REMOVED lines=16> */
.L_x_1943:


//--------------------- .text._Z7reduce7IdLj512ELb0EEvPKT_PS0_j --------------------------
	.section	.text._Z7reduce7IdLj512ELb0EEvPKT_PS0_j,"ax",@progbits
	.align	128
        .global         _Z7reduce7IdLj512ELb0EEvPKT_PS0_j
        .type           _Z7reduce7IdLj512ELb0EEvPKT_PS0_j,@function
        .size           _Z7reduce7IdLj512ELb0EEvPKT_PS0_j,(.L_x_1944 - _Z7reduce7IdLj512ELb0EEvPKT_PS0_j)
        .other          _Z7reduce7IdLj512ELb0EEvPKT_PS0_j,@"STO_CUDA_ENTRY STV_DEFAULT"
_Z7reduce7IdLj512ELb0EEvPKT_PS0_j:
.text._Z7reduce7IdLj512ELb0EEvPKT_PS0_j:
        /* <DEDUP_REMOVED lines=13> */
.L_x_44:
[----:B-1----:R-:W-:-:S06]  /*00d0*/  IMAD.WIDE.U32 R6, R2, 0x8, R8 ;  /* 0x0000000802067825 */ /* 0x002fcc00078e0008 */
[----:B------:R-:W2:Y:S01]  /*00e0*/  LDG.E.64.CONSTANT R6, desc[UR6][R6.64] ;  /* 0x0000000606067981 */ /* 0x000ea2000c1e9b00 */
[----:B0-----:R-:W-:-:S05]  /*00f0*/  IMAD R2, R11, 0x200, R2 ;  /* 0x000002000b027824 */ /* 0x001fca00078e0202 */
[----:B------:R-:W-:Y:S01]  /*0100*/  ISETP.GE.U32.AND P0, PT, R2, UR4, PT ;  /* 0x0000000402007c0c */ /* 0x000fe2000bf06070 */
[----:B--2---:R-:W-:-:S12]  /*0110*/  DADD R4, R6, R4 ;  /* 0x0000000006047229 */ /* 0x004fd80000000004 */
[----:B------:R-:W-:Y:S05]  /*0120*/  @!P0 BRA `(.L_x_44) ;  /* 0xfffffffc00e88947 */ /* 0x000fea000383ffff */
.L_x_43:
[----:B------:R-:W-:Y:S05]  /*0130*/  BSYNC.RECONVERGENT B0 ;  /* 0x0000000000007941 */ /* 0x000fea0003800200 */
.L_x_42:
        /* <DEDUP_REMOVED lines=52> */
.L_x_45:
        /* <DEDUP_REMOVED lines=16> */
.L_x_1944:


//--------------------- .text._Z7reduce7IdLj1ELb1EEvPKT_PS0_j --------------------------
	.section	.text._Z7reduce7IdLj1ELb1EEvPKT_PS0_j,"ax",@progbits
	.align	128
        .global         _Z7reduce7IdLj1ELb1EEvPKT_PS0_j
        .type           _Z7reduce7IdLj1ELb1EEvPKT_PS0_j,@function
        .size           _Z7reduce7IdLj1ELb1EEvPKT_PS0_j,(.L_x_1945 - _Z7reduce7IdLj1ELb1EEvPKT_PS0_j)
        .other          _Z7reduce7IdLj1ELb1EEvPKT_PS0_j,@"STO_CUDA_ENTRY STV_DEFAULT"
_Z7reduce7IdLj1ELb1EEvPKT_PS0_j:
.text._Z7reduce7IdLj1ELb1EEvPKT_PS0_j:
        /* <DEDUP_REMOVED lines=9> */
[----:B-1----:R-:W-:Y:S01]  /*0090*/  ISETP.GE.U32.AND P0, PT, R6, UR4, PT ;  /* 0x0000000406007c0c */ /* 0x002fe2000bf06070 */
[----:B------:R-:W0:-:S12]  /*00a0*/  LDCU UR4, c[0x0][0x390] ;  /* 0x00007200ff0477ac */ /* 0x000e180008000800 */
[----:B--2---:R-:W-:Y:S05]  /*00b0*/  @P0 BRA `(.L_x_47) ;  /* 0x0000000000380947 */ /* 0x004fea0003800000 */
[----:B------:R-:W1:Y:S01]  /*00c0*/  LDC R14, c[0x0][0x370] ;  /* 0x0000dc00ff0e7b82 */ /* 0x000e620000000800 */
[----:B------:R-:W-:Y:S01]  /*00d0*/  IMAD.MOV.U32 R15, RZ, RZ, R6 ;  /* 0x000000ffff0f7224 */ /* 0x000fe200078e0006 */
[----:B------:R-:W-:-:S06]  /*00e0*/  CS2R R4, SRZ ;  /* 0x0000000000047805 */ /* 0x000fcc000001ff00 */
[----:B------:R-:W2:Y:S02]  /*00f0*/  LDC.64 R10, c[0x0][0x380] ;  /* 0x0000e000ff0a7b82 */ /* 0x000ea40000000a00 */
.L_x_48:
[C---:B------:R-:W-:Y:S02]  /*0100*/  VIADD R6, R15.reuse, 0x1 ;  /* 0x000000010f067836 */ /* 0x040fe40000000000 */
[----:B--2---:R-:W-:-:S03]  /*0110*/  IMAD.WIDE.U32 R12, R15, 0x8, R10 ;  /* 0x000000080f0c7825 */ /* 0x004fc600078e000a */
[----:B0-----:R-:W-:Y:S02]  /*0120*/  ISETP.GE.U32.AND P0, PT, R6, UR4, PT ;  /* 0x0000000406007c0c */ /* 0x001fe4000bf06070 */
[----:B------:R-:W2:Y:S11]  /*0130*/  LDG.E.64.CONSTANT R6, desc[UR6][R12.64] ;  /* 0x000000060c067981 */ /* 0x000eb6000c1e9b00 */
[----:B------:R-:W3:Y:S01]  /*0140*/  @!P0 LDG.E.64.CONSTANT R8, desc[UR6][R12.64+0x8] ;  /* 0x000008060c088981 */ /* 0x000ee2000c1e9b00 */
[----:B-1----:R-:W-:-:S05]  /*0150*/  IMAD R15, R14, 0x2, R15 ;  /* 0x000000020e0f7824 */ /* 0x002fca00078e020f */
[----:B------:R-:W-:Y:S01]  /*0160*/  ISETP.GE.U32.AND P1, PT, R15, UR4, PT ;  /* 0x000000040f007c0c */ /* 0x000fe2000bf26070 */
[----:B--2---:R-:W-:-:S08]  /*0170*/  DADD R4, R6, R4 ;  /* 0x0000000006047229 */ /* 0x004fd00000000004 */
[----:B---3--:R-:W-:-:S04]  /*0180*/  @!P0 DADD R4, R4, R8 ;  /* 0x0000000004048229 */ /* 0x008fc80000000008 */
[----:B------:R-:W-:Y:S07]  /*0190*/  @!P1 BRA `(.L_x_48) ;  /* 0xfffffffc00d89947 */ /* 0x000fee000383ffff */
.L_x_47:
[----:B0-----:R-:W-:Y:S05]  /*01a0*/  BSYNC.RECONVERGENT B0 ;  /* 0x0000000000007941 */ /* 0x001fea0003800200 */
.L_x_46:
        /* <DEDUP_REMOVED lines=37> */
.L_x_49:
        /* <DEDUP_REMOVED lines=16> */
.L_x_1945:


//--------------------- .text._Z7reduce7IdLj2ELb1EEvPKT_PS0_j --------------------------
	.section	.text._Z7reduce7IdLj2ELb1EEvPKT_PS0_j,"ax",@progbits
	.align	128
        .global         _Z7reduce7IdLj2ELb1EEvPKT_PS0_j
        .type           _Z7reduce7IdLj2ELb1EEvPKT_PS0_j,@function
        .size           _Z7reduce7IdLj2ELb1EEvPKT_PS0_j,(.L_x_1946 - _Z7reduce7IdLj2ELb1EEvPKT_PS0_j)
        .other          _Z7reduce7IdLj2ELb1EEvPKT_PS0_j,@"STO_CUDA_ENTRY STV_DEFAULT"
_Z7reduce7IdLj2ELb1EEvPKT_PS0_j:
.text._Z7reduce7IdLj2ELb1EEvPKT_PS0_j:
        /* <DEDUP_REMOVED lines=16> */
.L_x_52:
[C---:B------:R-:W-:Y:S02]  /*0100*/  VIADD R9, R13.reuse, 0x2 ;  /* 0x000000020d097836 */ /* 0x040fe40000000000 */
[----:B--2---:R-:W-:-:S03]  /*0110*/  IMAD.WIDE.U32 R6, R13, 0x8, R10 ;  /* 0x000000080d067825 */ /* 0x004fc600078e000a */
[----:B0-----:R-:W-:-:S03]  /*0120*/  ISETP.GE.U32.AND P0, PT, R9, UR4, PT ;  /* 0x0000000409007c0c */ /* 0x001fc6000bf06070 */
[----:B------:R-:W2:Y:S10]  /*0130*/  LDG.E.64.CONSTANT R6, desc[UR6][R6.64] ;  /* 0x0000000606067981 */ /* 0x000eb4000c1e9b00 */
[----:B------:R-:W-:-:S06]  /*0140*/  @!P0 IMAD.WIDE.U32 R8, R9, 0x8, R10 ;  /* 0x0000000809088825 */ /* 0x000fcc00078e000a */
[----:B------:R-:W3:Y:S01]  /*0150*/  @!P0 LDG.E.64.CONSTANT R8, desc[UR6][R8.64] ;  /* 0x0000000608088981 */ /* 0x000ee2000c1e9b00 */
[----:B-1----:R-:W-:-:S05]  /*0160*/  IMAD R13, R12, 0x4, R13 ;  /* 0x000000040c0d7824 */ /* 0x002fca00078e020d */
[----:B------:R-:W-:Y:S01]  /*0170*/  ISETP.GE.U32.AND P1, PT, R13, UR4, PT ;  /* 0x000000040d007c0c */ /* 0x000fe2000bf26070 */
[----:B--2---:R-:W-:-:S08]  /*0180*/  DADD R4, R6, R4 ;  /* 0x0000000006047229 */ /* 0x004fd00000000004 */
[----:B---3--:R-:W-:-:S04]  /*0190*/  @!P0 DADD R4, R4, R8 ;  /* 0x0000000004048229 */ /* 0x008fc80000000008 */
[----:B------:R-:W-:Y:S07]  /*01a0*/  @!P1 BRA `(.L_x_52) ;  /* 0xfffffffc00d49947 */ /* 0x000fee000383ffff */
.L_x_51:
[----:B0-----:R-:W-:Y:S05]  /*01b0*/  BSYNC.RECONVERGENT B0 ;  /* 0x0000000000007941 */ /* 0x001fea0003800200 */
.L_x_50:
        /* <DEDUP_REMOVED lines=37> */
.L_x_53:
        /* <DEDUP_REMOVED lines=15> */
.L_x_1946:


//--------------------- .text._Z7reduce7IdLj4ELb1EEvPKT_PS0_j --------------------------
	.section	.text._Z7reduce7IdLj4ELb1EEvPKT_PS0_j,"ax",@progbits
	.align	128
        .global         _Z7reduce7IdLj4ELb1EEvPKT_PS0_j
        .type           _Z7reduce7IdLj4ELb1EEvPKT_PS0_j,@function
        .size           _Z7reduce7IdLj4ELb1EEvPKT_PS0_j,(.L_x_1947 - _Z7reduce7IdLj4ELb1EEvPKT_PS0_j)
        .other          _Z7reduce7IdLj4ELb1EEvPKT_PS0_j,@"STO_CUDA_ENTRY STV_DEFAULT"
_Z7reduce7IdLj4ELb1EEvPKT_PS0_j:
.text._Z7reduce7IdLj4ELb1EEvPKT_PS0_j:
        /* <DEDUP_REMOVED lines=16> */
.L_x_56:
        /* <DEDUP_REMOVED lines=11> */
.L_x_55:
[----:B0-----:R-:W-:Y:S05]  /*01b0*/  BSYNC.RECONVERGENT B0 ;  /* 0x0000000000007941 */ /* 0x001fea0003800200 */
.L_x_54:
        /* <DEDUP_REMOVED lines=37> */
.L_x_57:
        /* <DEDUP_REMOVED lines=15> */
.L_x_1947:


//--------------------- .text._Z7reduce7IdLj8ELb1EEvPKT_PS0_j --------------------------
	.section	.text._Z7reduce7IdLj8ELb1EEvPKT_PS0_j,"ax",@progbits
	.align	128
        .global         _Z7reduce7IdLj8ELb1EEvPKT_PS0_j
        .type           _Z7reduce7IdLj8ELb1EEvPKT_PS0_j,@function
        .size           _Z7reduce7IdLj8ELb1EEvPKT_PS0_j,(.L_x_1948 - _Z7reduce7IdLj8ELb1EEvPKT_PS0_j)
        .other          _Z7reduce7IdLj8ELb1EEvPKT_PS0_j,@"STO_CUDA_ENTRY STV_DEFAULT"
_Z7reduce7IdLj8ELb1EEvPKT_PS0_j:
.text._Z7reduce7IdLj8ELb1EEvPKT_PS0_j:
        /* <DEDUP_REMOVED lines=16> */
.L_x_60:
        /* <DEDUP_REMOVED lines=11> */
.L_x_59:
[----:B0-----:R-:W-:Y:S05]  /*01b0*/  BSYNC.RECONVERGENT B0 ;  /* 0x0000000000007941 */ /* 0x001fea0003800200 */
.L_x_58:
        /* <DEDUP_REMOVED lines=37> */
.L_x_61:
        /* <DEDUP_REMOVED lines=15> */
.L_x_1948:


//--------------------- .text._Z7reduce7IdLj16ELb1EEvPKT_PS0_j --------------------------
	.section	.text._Z7reduce7IdLj16ELb1EEvPKT_PS0_j,"ax",@progbits
	.align	128
        .global         _Z7reduce7IdLj16ELb1EEvPKT_PS0_j
        .type           _Z7reduce7IdLj16ELb1EEvPKT_PS0_j,@function
        .size           _Z7reduce7IdLj16ELb1EEvPKT_PS0_j,(.L_x_1949 - _Z7reduce7IdLj16ELb1EEvPKT_PS0_j)
        .other          _Z7reduce7IdLj16ELb1EEvPKT_PS0_j,@"STO_CUDA_ENTRY STV_DEFAULT"
_Z7reduce7IdLj16ELb1EEvPKT_PS0_j:
.text._Z7reduce7IdLj16ELb1EEvPKT_PS0_j:
        /* <DEDUP_REMOVED lines=16> */
.L_x_64:
        /* <DEDUP_REMOVED lines=11> */
.L_x_63:
[----:B0-----:R-:W-:Y:S05]  /*01b0*/  BSYNC.RECONVERGENT B0 ;  /* 0x0000000000007941 */ /* 0x001fea0003800200 */
.L_x_62:
        /* <DEDUP_REMOVED lines=37> */
.L_x_65:
        /* <DEDUP_REMOVED lines=15> */
.L_x_1949:


//--------------------- .text._Z7reduce7IdLj32ELb1EEvPKT_PS0_j --------------------------
	.section	.text._Z7reduce7IdLj32ELb1EEvPKT_PS0_j,"ax",@progbits
	.align	128
        .global         _Z7reduce7IdLj32ELb1EEvPKT_PS0_j
        .type           _Z7reduce7IdLj32ELb1EEvPKT_PS0_j,@function
        .size           _Z7reduce7IdLj32ELb1EEvPKT_PS0_j,(.L_x_1950 - _Z7reduce7IdLj32ELb1EEvPKT_PS0_j)
        .other          _Z7reduce7IdLj32ELb1EEvPKT_PS0_j,@"STO_CUDA_ENTRY STV_DEFAULT"
_Z7reduce7IdLj32ELb1EEvPKT_PS0_j:
.text._Z7reduce7IdLj32ELb1EEvPKT_PS0_j:
        /* <DEDUP_REMOVED lines=8> */
[----:B-1----:R-:W-:Y:S01]  /*0080*/  ISETP.GE.U32.AND P0, PT, R2, UR4, PT ;  /* 0x0000000402007c0c */ /* 0x002fe2000bf06070 */
[----:B------:R-:W0:-:S12]  /*0090*/  LDCU UR4, c[0x0][0x390] ;  /* 0x00007200ff0477ac */ /* 0x000e180008000800 */
[----:B--2---:R-:W-:Y:S05]  /*00a0*/  @P0 BRA `(.L_x_67) ;  /* 0x0000000000380947 */ /* 0x004fea0003800000 */
[----:B------:R-:W1:Y:S01]  /*00b0*/  LDC R13, c[0x0][0x370] ;  /* 0x0000dc00ff0d7b82 */ /* 0x000e620000000800 */
[----:B------:R-:W-:-:S07]  /*00c0*/  CS2R R4, SRZ ;  /* 0x0000000000047805 */ /* 0x000fce000001ff00 */
[----:B------:R-:W2:Y:S02]  /*00d0*/  LDC.64 R10, c[0x0][0x380] ;  /* 0x0000e000ff0a7b82 */ /* 0x000ea40000000a00 */
.L_x_68:
        /* <DEDUP_REMOVED lines=11> */
.L_x_67:
[----:B0-----:R-:W-:Y:S05]  /*0190*/  BSYNC.RECONVERGENT B0 ;  /* 0x0000000000007941 */ /* 0x001fea0003800200 */
.L_x_66:
        /* <DEDUP_REMOVED lines=37> */
.L_x_69:
        /* <DEDUP_REMOVED lines=9> */
.L_x_1950:


//--------------------- .text._Z7reduce7IdLj64ELb1EEvPKT_PS0_j --------------------------
	.section	.text._Z7reduce7IdLj64ELb1EEvPKT_PS0_j,"ax",@progbits
	.align	128
        .global         _Z7reduce7IdLj64ELb1EEvPKT_PS0_j
        .type           _Z7reduce7IdLj64ELb1EEvPKT_PS0_j,@function
        .size           _Z7reduce7IdLj64ELb1EEvPKT_PS0_j,(.L_x_1951 - _Z7reduce7IdLj64ELb1EEvPKT_PS0_j)
        .other          _Z7reduce7IdLj64ELb1EEvPKT_PS0_j,@"STO_CUDA_ENTRY STV_DEFAULT"
_Z7reduce7IdLj64ELb1EEvPKT_PS0_j:
.text._Z7reduce7IdLj64ELb1EEvPKT_PS0_j:
        /* <DEDUP_REMOVED lines=14> */
.L_x_72:
        /* <DEDUP_REMOVED lines=11> */
.L_x_71:
[----:B0-----:R-:W-:Y:S05]  /*0190*/  BSYNC.RECONVERGENT B0 ;  /* 0x0000000000007941 */ /* 0x001fea0003800200 */
.L_x_70:
        /* <DEDUP_REMOVED lines=9> */
[----:B------:R-:W0:Y:S02]  /*0230*/  SHFL.DOWN PT, R8, R6, 0x8, 0x1f ;  /* 0x09001f0006087f89 */ /* 0x000e2400000e0000 */
[----:B0-----:R-:W-:Y:S01]  /*0240*/  DADD R8, R6, R8 ;  /* 0x0000000006087229 */ /* 0x001fe20000000008 */
[----:B-1----:R-:W-:Y:S02]  /*0250*/  @!P0 LEA R7, R15, R2, 0x18 ;  /* 0x000000020f078211 */ /* 0x002fe400078ec0ff */
[----:B------:R-:W-:Y:S02]  /*0260*/  VOTE.ANY R15, PT, !P1 ;  /* 0x00000000000f7806 */ /* 0x000fe400048e0100 */
[----:B------:R-:W-:-:S02]  /*0270*/  @!P0 LEA.HI R7, R0, R7, RZ, 0x1e ;  /* 0x0000000700078211 */ /* 0x000fc400078ff0ff */
        /* <DEDUP_REMOVED lines=38> */
.L_x_73:
        /* <DEDUP_REMOVED lines=10> */
.L_x_1951:


//--------------------- .text._Z7reduce7IdLj128ELb1EEvPKT_PS0_j --------------------------
	.section	.text._Z7reduce7IdLj128ELb1EEvPKT_PS0_j,"ax",@progbits
	.align	128
        .global         _Z7reduce7IdLj128ELb1EEvPKT_PS0_j
        .type           _Z7reduce7IdLj128ELb1EEvPKT_PS0_j,@function
        .size           _Z7reduce7IdLj128ELb1EEvPKT_PS0_j,(.L_x_1952 - _Z7reduce7IdLj128ELb1EEvPKT_PS0_j)
        .other          _Z7reduce7IdLj128ELb1EEvPKT_PS0_j,@"STO_CUDA_ENTRY STV_DEFAULT"
_Z7reduce7IdLj128ELb1EEvPKT_PS0_j:
.text._Z7reduce7IdLj128ELb1EEvPKT_PS0_j:
        /* <DEDUP_REMOVED lines=14> */
.L_x_76:
        /* <DEDUP_REMOVED lines=11> */
.L_x_75:
[----:B0-----:R-:W-:Y:S05]  /*0190*/  BSYNC.RECONVERGENT B0 ;  /* 0x0000000000007941 */ /* 0x001fea0003800200 */
.L_x_74:
        /* <DEDUP_REMOVED lines=52> */
.L_x_77:
        /* <DEDUP_REMOVED lines=10> */
.L_x_1952:


//--------------------- .text._Z7reduce7IdLj256ELb1EEvPKT_PS0_j --------------------------
	.section	.text._Z7reduce7IdLj256ELb1EEvPKT_PS0_j,"ax",@progbits
	.align	128
        .global         _Z7reduce7IdLj256ELb1EEvPKT_PS0_j
        .type           _Z7reduce7IdLj256ELb1EEvPKT_PS0_j,@function
        .size           _Z7reduce7IdLj256ELb1EEvPKT_PS0_j,(.L_x_1953 - _Z7reduce7IdLj256ELb1EEvPKT_PS0_j)
        .other          _Z7reduce7IdLj256ELb1EEvPKT_PS0_j,@"STO_CUDA_ENTRY STV_DEFAULT"
_Z7reduce7IdLj256ELb1EEvPKT_PS0_j:
.text._Z7reduce7IdLj256ELb1EEvPKT_PS0_j:
        /* <DEDUP_REMOVED lines=14> */
.L_x_80:
        /* <DEDUP_REMOVED lines=11> */
.L_x_79:
[----:B0-----:R-:W-:Y:S05]  /*0190*/  BSYNC.RECONVERGENT B0 ;  /* 0x0000000000007941 */ /* 0x001fea0003800200 */
.L_x_78:
        /* <DEDUP_REMOVED lines=52> */
.L_x_81:
        /* <DEDUP_REMOVED lines=10> */
.L_x_1953:


//--------------------- .text._Z7reduce7IdLj512ELb1EEvPKT_PS0_j --------------------------
	.section	.text._Z7reduce7IdLj512ELb1EEvPKT_PS0_j,"ax",@progbits
	.align	128
        .global         _Z7reduce7IdLj512ELb1EEvPKT_PS0_j
        .type           _Z7reduce7IdLj512ELb1EEvPKT_PS0_j,@function
        .size           _Z7reduce7IdLj512ELb1EEvPKT_PS0_j,(.L_x_1954 - _Z7reduce7IdLj512ELb1EEvPKT_PS0_j)
        .other          _Z7reduce7IdLj512ELb1EEvPKT_PS0_j,@"STO_CUDA_ENTRY STV_DEFAULT"
_Z7reduce7IdLj512ELb1EEvPKT_PS0_j:
.text._Z7reduce7IdLj512ELb1EEvPKT_PS0_j:
[----:B------:R-:W-:Y:S01]  /*0000*/  LDC R1, c[0x0][0x37c] ;  /* 0x0000df00ff017b82 */ /* 0x000fe20000000800 */
[----:B------:R-:W0:Y:S01]  /*0010*/  S2R R0, SR_CTAID.X ;  /* 0x0000000000007919 */ /* 0x000e220000002500 */
[----:B------:R-:W1:Y:S01]  /*0020*/  LDCU UR4, c[0x0][0x390] ;  /* 0x00007200ff0477ac */ /* 0x000e620008000800 */
[----:B------:R-:W-:Y:S01]  /*0030*/  BSSY.RECONVERGENT B0, `(.L_x_82) ;  /* 0x0000017000007945 */ /* 0x000fe20003800200 */
[----:B------:R-:W-:Y:S01]  /*0040*/  CS2R R4, SRZ ;  /* 0x0000000000047805 */ /* 0x000fe2000001ff00 */
[----:B------:R-:W2:Y:S01]  /*0050*/  S2R R2, SR_TID.X ;  /* 0x0000000000027919 */ /* 0x000ea20000002100 */
[----:B------:R-:W3:Y:S01]  /*0060*/  LDCU.64 UR6, c[0x0][0x358] ;  /* 0x00006b00ff0677ac */ /* 0x000ee20008000a00 */
[----:B0-----:R-:W-:-:S05]  /*0070*/  IMAD.SHL.U32 R3, R0, 0x400, RZ ;  /* 0x0000040000037824 */ /* 0x001fca00078e00ff */
[----:B--2---:R-:W-:-:S04]  /*0080*/  LOP3.LUT R3, R3, R2, RZ, 0xfc, !PT ;  /* 0x0000000203037212 */ /* 0x004fc800078efcff */
[----:B-1----:R-:W-:Y:S01]  /*0090*/  ISETP.GE.U32.AND P0, PT, R3, UR4, PT ;  /* 0x0000000403007c0c */ /* 0x002fe2000bf06070 */
[----:B------:R-:W0:-:S12]  /*00a0*/  LDCU UR4, c[0x0][0x390] ;  /* 0x00007200ff0477ac */ /* 0x000e180008000800 */
[----:B---3--:R-:W-:Y:S05]  /*00b0*/  @P0 BRA `(.L_x_83) ;  /* 0x0000000000380947 */ /* 0x008fea0003800000 */
[----:B------:R-:W1:Y:S01]  /*00c0*/  LDC R12, c[0x0][0x370] ;  /* 0x0000dc00ff0c7b82 */ /* 0x000e620000000800 */
[----:B------:R-:W-:-:S07]  /*00d0*/  CS2R R4, SRZ ;  /* 0x0000000000047805 */ /* 0x000fce000001ff00 */
[----:B------:R-:W2:Y:S02]  /*00e0*/  LDC.64 R10, c[0x0][0x380] ;  /* 0x0000e000ff0a7b82 */ /* 0x000ea40000000a00 */
.L_x_84:
        /* <DEDUP_REMOVED lines=11> */
.L_x_83:
[----:B0-----:R-:W-:Y:S05]  /*01a0*/  BSYNC.RECONVERGENT B0 ;  /* 0x0000000000007941 */ /* 0x001fea0003800200 */
.L_x_82:
[----:B------:R-:W-:Y:S01]  /*01b0*/  SHFL.DOWN PT, R7, R5, 0x10, 0x1f ;  /* 0x0a001f0005077f89 */ /* 0x000fe200000e0000 */
[C---:B------:R-:W-:Y:S02]  /*01c0*/  LOP3.LUT P0, RZ, R2.reuse, 0x1f, RZ, 0xc0, !PT ;  /* 0x0000001f02ff7812 */ /* 0x040fe4000780c0ff */
[C---:B------:R-:W-:Y:S01]  /*01d0*/  ISETP.GE.U32.AND P1, PT, R2.reuse, 0x10, PT ;  /* 0x000000100200780c */ /* 0x040fe20003f26070 */
[----:B------:R-:W0:Y:S01]  /*01e0*/  SHFL.DOWN PT, R6, R4, 0x10, 0x1f ;  /* 0x0a001f0004067f89 */ /* 0x000e2200000e0000 */
[----:B------:R-:W-:-:S09]  /*01f0*/  ISETP.GT.U32.AND P2, PT, R2, 0xf, PT ;  /* 0x0000000f0200780c */ /* 0x000fd20003f44070 */
[----:B------:R-:W1:Y:S01]  /*0200*/  @!P0 S2R R14, SR_CgaCtaId ;  /* 0x00000000000e8919 */ /* 0x000e620000008800 */
[----:B------:R-:W-:Y:S02]  /*0210*/  @!P0 MOV R3, 0x400 ;  /* 0x0000040000038802 */ /* 0x000fe40000000f00 */
[----:B------:R-:W-:Y:S01]  /*0220*/  VOTE.ANY R15, PT, !P1 ;  /* 0x00000000000f7806 */ /* 0x000fe200048e0100 */
        /* <DEDUP_REMOVED lines=44> */
.L_x_85:
        /* <DEDUP_REMOVED lines=9> */
.L_x_1954:


//--------------------- .text._Z7reduce6IdLj1ELb0EEvPT_S1_j --------------------------
	.section	.text._Z7reduce6IdLj1ELb0EEvPT_S1_j,"ax",@progbits
	.align	128
        .global         _Z7reduce6IdLj1ELb0EEvPT_S1_j
        .type           _Z7reduce6IdLj1ELb0EEvPT_S1_j,@function
        .size           _Z7reduce6IdLj1ELb0EEvPT_S1_j,(.L_x_1955 - _Z7reduce6IdLj1ELb0EEvPT_S1_j)
        .other          _Z7reduce6IdLj1ELb0EEvPT_S1_j,@"STO_CUDA_ENTRY STV_DEFAULT"
_Z7reduce6IdLj1ELb0EEvPT_S1_j:
.text._Z7reduce6IdLj1ELb0EEvPT_S1_j:
[----:B------:R-:W-:Y:S01]  /*0000*/  LDC R1, c[0x0][0x37c] ;  /* 0x0000df00ff017b82 */ /* 0x000fe20000000800 */
[----:B------:R-:W0:Y:S01]  /*0010*/  S2R R3, SR_TID.X ;  /* 0x0000000000037919 */ /* 0x000e220000002100 */
[----:B------:R-:W1:Y:S01]  /*0020*/  LDCU UR4, c[0x0][0x390] ;  /* 0x00007200ff0477ac */ /* 0x000e620008000800 */
[----:B------:R-:W-:Y:S01]  /*0030*/  BSSY.RECONVERGENT B0, `(.L_x_86) ;  /* 0x0000010000007945 */ /* 0x000fe20003800200 */
[----:B------:R-:W-:Y:S01]  /*0040*/  CS2R R4, SRZ ;  /* 0x0000000000047805 */ /* 0x000fe2000001ff00 */
[----:B------:R-:W0:Y:S01]  /*0050*/  S2R R0, SR_CTAID.X ;  /* 0x0000000000007919 */ /* 0x000e220000002500 */
[----:B------:R-:W2:Y:S01]  /*0060*/  LDCU.64 UR6, c[0x0][0x358] ;  /* 0x00006b00ff0677ac */ /* 0x000ea20008000a00 */
[----:B0-----:R-:W-:-:S05]  /*0070*/  IMAD.IADD R2, R3, 0x1, R0 ;  /* 0x0000000103027824 */ /* 0x001fca00078e0200 */
[----:B-1----:R-:W-:-:S13]  /*0080*/  ISETP.GE.U32.AND P0, PT, R2, UR4, PT ;  /* 0x0000000402007c0c */ /* 0x002fda000bf06070 */
[----:B--2---:R-:W-:Y:S05]  /*0090*/  @P0 BRA `(.L_x_87) ;  /* 0x0000000000240947 */ /* 0x004fea0003800000 */
[----:B------:R-:W0:Y:S01]  /*00a0*/  LDC R11, c[0x0][0x370] ;  /* 0x0000dc00ff0b7b82 */ /* 0x000e220000000800 */
[----:B------:R-:W-:-:S07]  /*00b0*/  CS2R R4, SRZ ;  /* 0x0000000000047805 */ /* 0x000fce000001ff00 */
[----:B------:R-:W1:Y:S02]  /*00c0*/  LDC.64 R8, c[0x0][0x380] ;  /* 0x0000e000ff087b82 */ /* 0x000e640000000a00 */
.L_x_88:
[----:B-1----:R-:W-:-:S06]  /*00d0*/  IMAD.WIDE.U32 R6, R2, 0x8, R8 ;  /* 0x0000000802067825 */ /* 0x002fcc00078e0008 */
[----:B------:R-:W2:Y:S01]  /*00e0*/  LDG.E.64 R6, desc[UR6][R6.64] ;  /* 0x0000000606067981 */ /* 0x000ea2000c1e1b00 */
[----:B0-----:R-:W-:-:S05]  /*00f0*/  IMAD.IADD R2, R11, 0x1, R2 ;  /* 0x000000010b027824 */ /* 0x001fca00078e0202 */
[----:B------:R-:W-:Y:S01]  /*0100*/  ISETP.GE.U32.AND P0, PT, R2, UR4, PT ;  /* 0x0000000402007c0c */ /* 0x000fe2000bf06070 */
[----:B--2---:R-:W-:-:S12]  /*0110*/  DADD R4, R6, R4 ;  /* 0x0000000006047229 */ /* 0x004fd80000000004 */
[----:B------:R-:W-:Y:S05]  /*0120*/  @!P0 BRA `(.L_x_88) ;  /* 0xfffffffc00e88947 */ /* 0x000fea000383ffff */
.L_x_87:
[----:B------:R-:W-:Y:S05]  /*0130*/  BSYNC.RECONVERGENT B0 ;  /* 0x0000000000007941 */ /* 0x000fea0003800200 */
.L_x_86:
[----:B------:R-:W0:Y:S01]  /*0140*/  S2R R2, SR_TID.Y ;  /* 0x0000000000027919 */ /* 0x000e220000002200 */
[----:B------:R-:W1:Y:S01]  /*0150*/  LDCU UR8, c[0x0][0x360] ;  /* 0x00006c00ff0877ac */ /* 0x000e620008000800 */
[----:B------:R-:W2:Y:S01]  /*0160*/  S2UR UR5, SR_CgaCtaId ;  /* 0x00000000000579c3 */ /* 0x000ea20000008800 */
[----:B------:R-:W-:Y:S01]  /*0170*/  BSSY B0, `(.L_x_89) ;  /* 0x0000025000007945 */ /* 0x000fe20003800000 */
[----:B------:R-:W0:Y:S01]  /*0180*/  S2R R9, SR_TID.Z ;  /* 0x0000000000097919 */ /* 0x000e220000002300 */
[----:B------:R-:W0:Y:S01]  /*0190*/  LDCU UR9, c[0x0][0x364] ;  /* 0x00006c80ff0977ac */ /* 0x000e220008000800 */
[----:B------:R-:W-:Y:S02]  /*01a0*/  UMOV UR4, 0x400 ;  /* 0x0000040000047882 */ /* 0x000fe40000000000 */
[----:B--2---:R-:W-:-:S06]  /*01b0*/  ULEA UR4, UR5, UR4, 0x18 ;  /* 0x0000000405047291 */ /* 0x004fcc000f8ec0ff */
[----:B------:R-:W-:Y:S01]  /*01c0*/  LEA R7, R3, UR4, 0x3 ;  /* 0x0000000403077c11 */ /* 0x000fe2000f8e18ff */
[----:B0-----:R-:W-:-:S04]  /*01d0*/  IMAD R2, R9, UR9, R2 ;  /* 0x0000000909027c24 */ /* 0x001fc8000f8e0202 */
[----:B------:R0:W-:Y:S01]  /*01e0*/  STS.64 [R7], R4 ;  /* 0x0000000407007388 */ /* 0x0001e20000000a00 */
[----:B-1----:R-:W-:-:S05]  /*01f0*/  IMAD R2, R2, UR8, RZ ;  /* 0x0000000802027c24 */ /* 0x002fca000f8e02ff */
[----:B------:R-:W-:Y:S01]  /*0200*/  IADD3 R6, PT, PT, R2, R3, RZ ;  /* 0x0000000302067210 */ /* 0x000fe20007ffe0ff */
[----:B------:R-:W-:Y:S08]  /*0210*/  BAR.SYNC.DEFER_BLOCKING 0x0 ;  /* 0x0000000000007b1d */ /* 0x000ff00000010000 */
[----:B------:R-:W-:Y:S08]  /*0220*/  BAR.SYNC.DEFER_BLOCKING 0x0 ;  /* 0x0000000000007b1d */ /* 0x000ff00000010000 */
[----:B------:R-:W-:Y:S08]  /*0230*/  BAR.SYNC.DEFER_BLOCKING 0x0 ;  /* 0x0000000000007b1d */ /* 0x000ff00000010000 */
[----:B------:R-:W-:Y:S01]  /*0240*/  BAR.SYNC.DEFER_BLOCKING 0x0 ;  /* 0x0000000000007b1d */ /* 0x000fe20000010000 */
[----:B------:R-:W-:-:S13]  /*0250*/  ISETP.GT.U32.AND P0, PT, R6, 0x1f, PT ;  /* 0x0000001f0600780c */ /* 0x000fda0003f04070 */
[----:B0-----:R-:W-:Y:S05]  /*0260*/  @P0 BRA `(.L_x_90) ;  /* 0x0000000000540947 */ /* 0x001fea0003800000 */
[----:B------:R-:W-:-:S03]  /*0270*/  UMOV UR4, 0xffffffff ;  /* 0xffffffff00047882 */ /* 0x000fc60000000000 */
[----:B------:R-:W-:Y:S05]  /*0280*/  BRA.DIV UR4, `(.L_x_91) ;  /* 0x0000000204687947 */ /* 0x000fea000b800000 */
[----:B------:R-:W-:Y:S04]  /*0290*/  SHFL.DOWN PT, R7, R5, 0x10, 0x1f ;  /* 0x0a001f0005077f89 */ /* 0x000fe800000e0000 */
[----:B------:R-:W0:Y:S02]  /*02a0*/  SHFL.DOWN PT, R6, R4, 0x10, 0x1f ;  /* 0x0a001f0004067f89 */ /* 0x000e2400000e0000 */
[----:B0-----:R-:W-:-:S07]  /*02b0*/  DADD R6, R4, R6 ;  /* 0x0000000004067229 */ /* 0x001fce0000000006 */
[----:B------:R-:W0:Y:S04]  /*02c0*/  SHFL.DOWN PT, R9, R7, 0x8, 0x1f ;  /* 0x09001f0007097f89 */ /* 0x000e2800000e0000 */
[----:B------:R-:W1:Y:S01]  /*02d0*/  SHFL.DOWN PT, R8, R6, 0x8, 0x1f ;  /* 0x09001f0006087f89 */ /* 0x000e6200000e0000 */
[----:B0-----:R-:W-:Y:S01]  /*02e0*/  MOV R5, R9 ;  /* 0x0000000900057202 */ /* 0x001fe20000000f00 */
[----:B-1----:R-:W-:-:S06]  /*02f0*/  IMAD.MOV.U32 R4, RZ, RZ, R8 ;  /* 0x000000ffff047224 */ /* 0x002fcc00078e0008 */
[----:B------:R-:W-:-:S07]  /*0300*/  DADD R8, R6, R4 ;  /* 0x0000000006087229 */ /* 0x000fce0000000004 */
[----:B------:R-:W0:Y:S04]  /*0310*/  SHFL.DOWN PT, R11, R9, 0x4, 0x1f ;  /* 0x08801f00090b7f89 */ /* 0x000e2800000e0000 */
[----:B------:R-:W1:Y:S01]  /*0320*/  SHFL.DOWN PT, R10, R8, 0x4, 0x1f ;  /* 0x08801f00080a7f89 */ /* 0x000e6200000e0000 */
[----:B0-----:R-:W-:Y:S01]  /*0330*/  MOV R5, R11 ;  /* 0x0000000b00057202 */ /* 0x001fe20000000f00 */
[----:B-1----:R-:W-:-:S06]  /*0340*/  IMAD.MOV.U32 R4, RZ, RZ, R10 ;  /* 0x000000ffff047224 */ /* 0x002fcc00078e000a */
[----:B------:R-:W-:-:S07]  /*0350*/  DADD R10, R8, R4 ;  /* 0x00000000080a7229 */ /* 0x000fce0000000004 */
[----:B------:R-:W-:Y:S04]  /*0360*/  SHFL.DOWN PT, R5, R11, 0x2, 0x1f ;  /* 0x08401f000b057f89 */ /* 0x000fe800000e0000 */
[----:B------:R-:W0:Y:S02]  /*0370*/  SHFL.DOWN PT, R4, R10, 0x2, 0x1f ;  /* 0x08401f000a047f89 */ /* 0x000e2400000e0000 */
[----:B0-----:R-:W-:-:S07]  /*0380*/  DADD R4, R10, R4 ;  /* 0x000000000a047229 */ /* 0x001fce0000000004 */
[----:B------:R0:W1:Y:S04]  /*0390*/  SHFL.DOWN PT, R7, R5, 0x1, 0x1f ;  /* 0x08201f0005077f89 */ /* 0x00006800000e0000 */
[----:B------:R0:W2:Y:S02]  /*03a0*/  SHFL.DOWN PT, R6, R4, 0x1, 0x1f ;  /* 0x08201f0004067f89 */ /* 0x0000a400000e0000 */
.L_x_102:
[----:B012---:R-:W-:-:S11]  /*03b0*/  DADD R4, R4, R6 ;  /* 0x0000000004047229 */ /* 0x007fd60000000006 */
.L_x_90:
[----:B------:R-:W-:Y:S05]  /*03c0*/  BSYNC B0 ;  /* 0x0000000000007941 */ /* 0x000fea0003800000 */
.L_x_89:
[----:B------:R-:W-:-:S13]  /*03d0*/  LOP3.LUT P0, RZ, R2, R3, RZ, 0xfc, !PT ;  /* 0x0000000302ff7212 */ /* 0x000fda000780fcff */
[----:B------:R-:W-:Y:S05]  /*03e0*/  @P0 EXIT ;  /* 0x000000000000094d */ /* 0x000fea0003800000 */
[----:B------:R-:W0:Y:S02]  /*03f0*/  LDC.64 R2, c[0x0][0x388] ;  /* 0x0000e200ff027b82 */ /* 0x000e240000000a00 */
[----:B0-----:R-:W-:-:S05]  /*0400*/  IMAD.WIDE.U32 R2, R0, 0x8, R2 ;  /* 0x0000000800027825 */ /* 0x001fca00078e0002 */
[----:B------:R-:W-:Y:S01]  /*0410*/  STG.E.64 desc[UR6][R2.64], R4 ;  /* 0x0000000402007986 */ /* 0x000fe2000c101b06 */
[----:B------:R-:W-:Y:S05]  /*0420*/  EXIT ;  /* 0x000000000000794d */ /* 0x000fea0003800000 */
.L_x_91:
[----:B------:R-:W-:Y:S01]  /*0430*/  IMAD.MOV.U32 R15, RZ, RZ, R5 ;  /* 0x000000ffff0f7224 */ /* 0x000fe200078e0005 */
[----:B------:R-:W-:Y:S01]  /*0440*/  MOV R14, 0x10 ;  /* 0x00000010000e7802 */ /* 0x000fe20000000f00 */
[----:B------:R-:W-:Y:S01]  /*0450*/  IMAD.MOV.U32 R17, RZ, RZ, 0x1f ;  /* 0x0000001fff117424 */ /* 0x000fe200078e00ff */
[----:B------:R-:W-:-:S07]  /*0460*/  MOV R12, 0xffffffff ;  /* 0xffffffff000c7802 */ /* 0x000fce0000000f00 */
[----:B------:R-:W-:Y:S05]  /*0470*/  WARPSYNC.COLLECTIVE R12, `(.L_x_92) ;  /* 0x000000000c087348 */ /* 0x000fea0003c00000 */
[----:B------:R0:W1:Y:S02]  /*0480*/  SHFL.DOWN P0, R13, R15, R14, R17 ;  /* 0x0800000e0f0d7389 */ /* 0x0000640000000011 */
[----:B01----:R-:W-:Y:S05]  /*0490*/  ENDCOLLECTIVE ;  /* 0x000000000000791b */ /* 0x003fea0003800000 */
.L_x_92:
[----:B------:R-:W-:Y:S01]  /*04a0*/  MOV R15, R4 ;  /* 0x00000004000f7202 */ /* 0x000fe20000000f00 */
[----:B------:R-:W-:-:S07]  /*04b0*/  IMAD.MOV.U32 R7, RZ, RZ, R13 ;  /* 0x000000ffff077224 */ /* 0x000fce00078e000d */
[----:B------:R-:W-:Y:S05]  /*04c0*/  WARPSYNC.COLLECTIVE R12, `(.L_x_93) ;  /* 0x000000000c087348 */ /* 0x000fea0003c00000 */
[----:B------:R0:W1:Y:S02]  /*04d0*/  SHFL.DOWN P0, R13, R15, R14, R17 ;  /* 0x0800000e0f0d7389 */ /* 0x0000640000000011 */
[----:B01----:R-:W-:Y:S05]  /*04e0*/  ENDCOLLECTIVE ;  /* 0x000000000000791b */ /* 0x003fea0003800000 */
.L_x_93:
[----:B------:R-:W-:Y:S02]  /*04f0*/  IMAD.MOV.U32 R14, RZ, RZ, 0x8 ;  /* 0x00000008ff0e7424 */ /* 0x000fe400078e00ff */
[----:B------:R-:W-:-:S06]  /*0500*/  IMAD.MOV.U32 R6, RZ, RZ, R13 ;  /* 0x000000ffff067224 */ /* 0x000fcc00078e000d */
[----:B------:R-:W-:-:S10]  /*0510*/  DADD R6, R4, R6 ;  /* 0x0000000004067229 */ /* 0x000fd40000000006 */
[----:B------:R-:W-:-:S07]  /*0520*/  MOV R15, R7 ;  /* 0x00000007000f7202 */ /* 0x000fce0000000f00 */
[----:B------:R-:W-:Y:S05]  /*0530*/  WARPSYNC.COLLECTIVE R12, `(.L_x_94) ;  /* 0x000000000c087348 */ /* 0x000fea0003c00000 */
[----:B------:R0:W1:Y:S02]  /*0540*/  SHFL.DOWN P0, R13, R15, R14, R17 ;  /* 0x0800000e0f0d7389 */ /* 0x0000640000000011 */
[----:B01----:R-:W-:Y:S05]  /*0550*/  ENDCOLLECTIVE ;  /* 0x000000000000791b */ /* 0x003fea0003800000 */
.L_x_94:
[----:B------:R-:W-:Y:S01]  /*0560*/  IMAD.MOV.U32 R15, RZ, RZ, R6 ;  /* 0x000000ffff0f7224 */ /* 0x000fe200078e0006 */
[----:B------:R-:W-:-:S07]  /*0570*/  MOV R9, R13 ;  /* 0x0000000d00097202 */ /* 0x000fce0000000f00 */
[----:B------:R-:W-:Y:S05]  /*0580*/  WARPSYNC.COLLECTIVE R12, `(.L_x_95) ;  /* 0x000000000c087348 */ /* 0x000fea0003c00000 */
[----:B------:R0:W1:Y:S02]  /*0590*/  SHFL.DOWN P0, R13, R15, R14, R17 ;  /* 0x0800000e0f0d7389 */ /* 0x0000640000000011 */
[----:B01----:R-:W-:Y:S05]  /*05a0*/  ENDCOLLECTIVE ;  /* 0x000000000000791b */ /* 0x003fea0003800000 */
.L_x_95:
[----:B------:R-:W-:Y:S02]  /*05b0*/  MOV R14, 0x4 ;  /* 0x00000004000e7802 */ /* 0x000fe40000000f00 */
[----:B------:R-:W-:-:S06]  /*05c0*/  MOV R8, R13 ;  /* 0x0000000d00087202 */ /* 0x000fcc0000000f00 */
[----:B------:R-:W-:-:S10]  /*05d0*/  DADD R8, R6, R8 ;  /* 0x0000000006087229 */ /* 0x000fd40000000008 */
[----:B------:R-:W-:-:S07]  /*05e0*/  IMAD.MOV.U32 R15, RZ, RZ, R9 ;  /* 0x000000ffff0f7224 */ /* 0x000fce00078e0009 */
[----:B------:R-:W-:Y:S05]  /*05f0*/  WARPSYNC.COLLECTIVE R12, `(.L_x_96) ;  /* 0x000000000c087348 */ /* 0x000fea0003c00000 */
[----:B------:R0:W1:Y:S02]  /*0600*/  SHFL.DOWN P0, R13, R15, R14, R17 ;  /* 0x0800000e0f0d7389 */ /* 0x0000640000000011 */
[----:B01----:R-:W-:Y:S05]  /*0610*/  ENDCOLLECTIVE ;  /* 0x000000000000791b */ /* 0x003fea0003800000 */
.L_x_96:
[----:B------:R-:W-:Y:S01]  /*0620*/  MOV R15, R8 ;  /* 0x00000008000f7202 */ /* 0x000fe20000000f00 */
[----:B------:R-:W-:-:S07]  /*0630*/  IMAD.MOV.U32 R11, RZ, RZ, R13 ;  /* 0x000000ffff0b7224 */ /* 0x000fce00078e000d */
[----:B------:R-:W-:Y:S05]  /*0640*/  WARPSYNC.COLLECTIVE R12, `(.L_x_97) ;  /* 0x000000000c087348 */ /* 0x000fea0003c00000 */
[----:B------:R0:W1:Y:S02]  /*0650*/  SHFL.DOWN P0, R13, R15, R14, R17 ;  /* 0x0800000e0f0d7389 */ /* 0x0000640000000011 */
[----:B01----:R-:W-:Y:S05]  /*0660*/  ENDCOLLECTIVE ;  /* 0x000000000000791b */ /* 0x003fea0003800000 */
.L_x_97:
[----:B------:R-:W-:Y:S02]  /*0670*/  IMAD.MOV.U32 R14, RZ, RZ, 0x2 ;  /* 0x00000002ff0e7424 */ /* 0x000fe400078e00ff */
[----:B------:R-:W-:-:S06]  /*0680*/  IMAD.MOV.U32 R10, RZ, RZ, R13 ;  /* 0x000000ffff0a7224 */ /* 0x000fcc00078e000d */
[----:B------:R-:W-:-:S10]  /*0690*/  DADD R10, R8, R10 ;  /* 0x00000000080a7229 */ /* 0x000fd4000000000a */
[----:B------:R-:W-:-:S07]  /*06a0*/  MOV R15, R11 ;  /* 0x0000000b000f7202 */ /* 0x000fce0000000f00 */
[----:B------:R-:W-:Y:S05]  /*06b0*/  WARPSYNC.COLLECTIVE R12, `(.L_x_98) ;  /* 0x000000000c087348 */ /* 0x000fea0003c00000 */
[----:B------:R0:W1:Y:S02]  /*06c0*/  SHFL.DOWN P0, R13, R15, R14, R17 ;  /* 0x0800000e0f0d7389 */ /* 0x0000640000000011 */
[----:B01----:R-:W-:Y:S05]  /*06d0*/  ENDCOLLECTIVE ;  /* 0x000000000000791b */ /* 0x003fea0003800000 */
.L_x_98:
[----:B------:R-:W-:Y:S01]  /*06e0*/  IMAD.MOV.U32 R15, RZ, RZ, R10 ;  /* 0x000000ffff0f7224 */ /* 0x000fe200078e000a */
[----:B------:R-:W-:-:S07]  /*06f0*/  MOV R5, R13 ;  /* 0x0000000d00057202 */ /* 0x000fce0000000f00 */
[----:B------:R-:W-:Y:S05]  /*0700*/  WARPSYNC.COLLECTIVE R12, `(.L_x_99) ;  /* 0x000000000c087348 */ /* 0x000fea0003c00000 */
[----:B------:R0:W1:Y:S02]  /*0710*/  SHFL.DOWN P0, R13, R15, R14, R17 ;  /* 0x0800000e0f0d7389 */ /* 0x0000640000000011 */
[----:B01----:R-:W-:Y:S05]  /*0720*/  ENDCOLLECTIVE ;  /* 0x000000000000791b */ /* 0x003fea0003800000 */
.L_x_99:
[----:B------:R-:W-:Y:S02]  /*0730*/  MOV R14, 0x1 ;  /* 0x00000001000e7802 */ /* 0x000fe40000000f00 */
[----:B------:R-:W-:-:S06]  /*0740*/  MOV R4, R13 ;  /* 0x0000000d00047202 */ /* 0x000fcc0000000f00 */
[----:B------:R-:W-:-:S10]  /*0750*/  DADD R4, R10, R4 ;  /* 0x000000000a047229 */ /* 0x000fd40000000004 */
[----:B------:R-:W-:-:S07]  /*0760*/  IMAD.MOV.U32 R15, RZ, RZ, R5 ;  /* 0x000000ffff0f7224 */ /* 0x000fce00078e0005 */
[----:B------:R-:W-:Y:S05]  /*0770*/  WARPSYNC.COLLECTIVE R12, `(.L_x_100) ;  /* 0x000000000c087348 */ /* 0x000fea0003c00000 */
[----:B------:R0:W1:Y:S02]  /*0780*/  SHFL.DOWN P0, R13, R15, R14, R17 ;  /* 0x0800000e0f0d7389 */ /* 0x0000640000000011 */
[----:B01----:R-:W-:Y:S05]  /*0790*/  ENDCOLLECTIVE ;  /* 0x000000000000791b */ /* 0x003fea0003800000 */
.L_x_100:
[----:B------:R-:W-:Y:S01]  /*07a0*/  MOV R15, R4 ;  /* 0x00000004000f7202 */ /* 0x000fe20000000f00 */
[----:B------:R-:W-:-:S07]  /*07b0*/  IMAD.MOV.U32 R7, RZ, RZ, R13 ;  /* 0x000000ffff077224 */ /* 0x000fce00078e000d */
[----:B------:R-:W-:Y:S05]  /*07c0*/  WARPSYNC.COLLECTIVE R12, `(.L_x_101) ;  /* 0x000000000c087348 */ /* 0x000fea0003c00000 */
[----:B------:R0:W1:Y:S02]  /*07d0*/  SHFL.DOWN P0, R13, R15, R14, R17 ;  /* 0x0800000e0f0d7389 */ /* 0x0000640000000011 */
[----:B01----:R-:W-:Y:S05]  /*07e0*/  ENDCOLLECTIVE ;  /* 0x000000000000791b */ /* 0x003fea0003800000 */
.L_x_101:
[----:B------:R-:W-:Y:S01]  /*07f0*/  IMAD.MOV.U32 R6, RZ, RZ, R13 ;  /* 0x000000ffff067224 */ /* 0x000fe200078e000d */
[----:B------:R-:W-:Y:S06]  /*0800*/  BRA `(.L_x_102) ;  /* 0xfffffff800e87947 */ /* 0x000fec000383ffff */
.L_x_103:
        /* <DEDUP_REMOVED lines=15> */
.L_x_1955:


//--------------------- .text._Z7reduce6IdLj2ELb0EEvPT_S1_j --------------------------
	.section	.text._Z7reduce6IdLj2ELb0EEvPT_S1_j,"ax",@progbits
	.align	128
        .global         _Z7reduce6IdLj2ELb0EEvPT_S1_j
        .type           _Z7reduce6IdLj2ELb0EEvPT_S1_j,@function
        .size           _Z7reduce6IdLj2ELb0EEvPT_S1_j,(.L_x_1956 - _Z7reduce6IdLj2ELb0EEvPT_S1_j)
        .other          _Z7reduce6IdLj2ELb0EEvPT_S1_j,@"STO_CUDA_ENTRY STV_DEFAULT"
_Z7reduce6IdLj2ELb0EEvPT_S1_j:
.text._Z7reduce6IdLj2ELb0EEvPT_S1_j:
        /* <DEDUP_REMOVED lines=13> */
.L_x_106:
[----:B-1----:R-:W-:-:S06]  /*00d0*/  IMAD.WIDE.U32 R6, R2, 0x8, R8 ;  /* 0x0000000802067825 */ /* 0x002fcc00078e0008 */
[----:B------:R-:W2:Y:S01]  /*00e0*/  LDG.E.64 R6, desc[UR6][R6.64] ;  /* 0x0000000606067981 */ /* 0x000ea2000c1e1b00 */
[----:B0-----:R-:W-:-:S05]  /*00f0*/  IMAD R2, R11, 0x2, R2 ;  /* 0x000000020b027824 */ /* 0x001fca00078e0202 */
[----:B------:R-:W-:Y:S01]  /*0100*/  ISETP.GE.U32.AND P0, PT, R2, UR4, PT ;  /* 0x0000000402007c0c */ /* 0x000fe2000bf06070 */
[----:B--2---:R-:W-:-:S12]  /*0110*/  DADD R4, R6, R4 ;  /* 0x0000000006047229 */ /* 0x004fd80000000004 */
[----:B------:R-:W-:Y:S05]  /*0120*/  @!P0 BRA `(.L_x_106) ;  /* 0xfffffffc00e88947 */ /* 0x000fea000383ffff */
.L_x_105:
[----:B------:R-:W-:Y:S05]  /*0130*/  BSYNC.RECONVERGENT B0 ;  /* 0x0000000000007941 */ /* 0x000fea0003800200 */
.L_x_104:
        /* <DEDUP_REMOVED lines=39> */
.L_x_120:
[----:B012---:R-:W-:-:S11]  /*03b0*/  DADD R4, R4, R6 ;  /* 0x0000000004047229 */ /* 0x007fd60000000006 */
.L_x_108:
[----:B------:R-:W-:Y:S05]  /*03c0*/  BSYNC B0 ;  /* 0x0000000000007941 */ /* 0x000fea0003800000 */
.L_x_107:
[----:B------:R-:W-:-:S13]  /*03d0*/  LOP3.LUT P0, RZ, R2, R3, RZ, 0xfc, !PT ;  /* 0x0000000302ff7212 */ /* 0x000fda000780fcff */
[----:B------:R-:W-:Y:S05]  /*03e0*/  @P0 EXIT ;  /* 0x000000000000094d */ /* 0x000fea0003800000 */
[----:B------:R-:W0:Y:S02]  /*03f0*/  LDC.64 R2, c[0x0][0x388] ;  /* 0x0000e200ff027b82 */ /* 0x000e240000000a00 */
[----:B0-----:R-:W-:-:S05]  /*0400*/  IMAD.WIDE.U32 R2, R0, 0x8, R2 ;  /* 0x0000000800027825 */ /* 0x001fca00078e0002 */
[----:B------:R-:W-:Y:S01]  /*0410*/  STG.E.64 desc[UR6][R2.64], R4 ;  /* 0x0000000402007986 */ /* 0x000fe2000c101b06 */
[----:B------:R-:W-:Y:S05]  /*0420*/  EXIT ;  /* 0x000000000000794d */ /* 0x000fea0003800000 */
.L_x_109:
[----:B------:R-:W-:Y:S01]  /*0430*/  IMAD.MOV.U32 R15, RZ, RZ, R5 ;  /* 0x000000ffff0f7224 */ /* 0x000fe200078e0005 */
[----:B------:R-:W-:Y:S01]  /*0440*/  MOV R14, 0x10 ;  /* 0x00000010000e7802 */ /* 0x000fe20000000f00 */
[----:B------:R-:W-:Y:S01]  /*0450*/  IMAD.MOV.U32 R17, RZ, RZ, 0x1f ;  /* 0x0000001fff117424 */ /* 0x000fe200078e00ff */
[----:B------:R-:W-:-:S07]  /*0460*/  MOV R12, 0xffffffff ;  /* 0xffffffff000c7802 */ /* 0x000fce0000000f00 */
[----:B------:R-:W-:Y:S05]  /*0470*/  WARPSYNC.COLLECTIVE R12, `(.L_x_110) ;  /* 0x000000000c087348 */ /* 0x000fea0003c00000 */
[----:B------:R0:W1:Y:S02]  /*0480*/  SHFL.DOWN P0, R13, R15, R14, R17 ;  /* 0x0800000e0f0d7389 */ /* 0x0000640000000011 */
[----:B01----:R-:W-:Y:S05]  /*0490*/  ENDCOLLECTIVE ;  /* 0x000000000000791b */ /* 0x003fea0003800000 */
.L_x_110:
[----:B------:R-:W-:Y:S01]  /*04a0*/  MOV R15, R4 ;  /* 0x00000004000f7202 */ /* 0x000fe20000000f00 */
[----:B------:R-:W-:-:S07]  /*04b0*/  IMAD.MOV.U32 R7, RZ, RZ, R13 ;  /* 0x000000ffff077224 */ /* 0x000fce00078e000d */
[----:B------:R-:W-:Y:S05]  /*04c0*/  WARPSYNC.COLLECTIVE R12, `(.L_x_111) ;  /* 0x000000000c087348 */ /* 0x000fea0003c00000 */
[----:B------:R0:W1:Y:S02]  /*04d0*/  SHFL.DOWN P0, R13, R15, R14, R17 ;  /* 0x0800000e0f0d7389 */ /* 0x0000640000000011 */
[----:B01----:R-:W-:Y:S05]  /*04e0*/  ENDCOLLECTIVE ;  /* 0x000000000000791b */ /* 0x003fea0003800000 */
.L_x_111:
[----:B------:R-:W-:Y:S02]  /*04f0*/  IMAD.MOV.U32 R14, RZ, RZ, 0x8 ;  /* 0x00000008ff0e7424 */ /* 0x000fe400078e00ff */
[----:B------:R-:W-:-:S06]  /*0500*/  IMAD.MOV.U32 R6, RZ, RZ, R13 ;  /* 0x000000ffff067224 */ /* 0x000fcc00078e000d */
[----:B------:R-:W-:-:S10]  /*0510*/  DADD R6, R4, R6 ;  /* 0x0000000004067229 */ /* 0x000fd40000000006 */
[----:B------:R-:W-:-:S07]  /*0520*/  MOV R15, R7 ;  /* 0x00000007000f7202 */ /* 0x000fce0000000f00 */
[----:B------:R-:W-:Y:S05]  /*0530*/  WARPSYNC.COLLECTIVE R12, `(.L_x_112) ;  /* 0x000000000c087348 */ /* 0x000fea0003c00000 */
[----:B------:R0:W1:Y:S02]  /*0540*/  SHFL.DOWN P0, R13, R15, R14, R17 ;  /* 0x0800000e0f0d7389 */ /* 0x0000640000000011 */
[----:B01----:R-:W-:Y:S05]  /*0550*/  ENDCOLLECTIVE ;  /* 0x000000000000791b */ /* 0x003fea0003800000 */
.L_x_112:
[----:B------:R-:W-:Y:S01]  /*0560*/  IMAD.MOV.U32 R15, RZ, RZ, R6 ;  /* 0x000000ffff0f7224 */ /* 0x000fe200078e0006 */
[----:B------:R-:W-:-:S07]  /*0570*/  MOV R9, R13 ;  /* 0x0000000d00097202 */ /* 0x000fce0000000f00 */
[----:B------:R-:W-:Y:S05]  /*0580*/  WARPSYNC.COLLECTIVE R12, `(.L_x_113) ;  /* 0x000000000c087348 */ /* 0x000fea0003c00000 */
[----:B------:R0:W1:Y:S02]  /*0590*/  SHFL.DOWN P0, R13, R15, R14, R17 ;  /* 0x0800000e0f0d7389 */ /* 0x0000640000000011 */
[----:B01----:R-:W-:Y:S05]  /*05a0*/  ENDCOLLECTIVE ;  /* 0x000000000000791b */ /* 0x003fea0003800000 */
.L_x_113:
[----:B------:R-:W-:Y:S02]  /*05b0*/  MOV R14, 0x4 ;  /* 0x00000004000e7802 */ /* 0x000fe40000000f00 */
[----:B------:R-:W-:-:S06]  /*05c0*/  MOV R8, R13 ;  /* 0x0000000d00087202 */ /* 0x000fcc0000000f00 */
[----:B------:R-:W-:-:S10]  /*05d0*/  DADD R8, R6, R8 ;  /* 0x0000000006087229 */ /* 0x000fd40000000008 */
[----:B------:R-:W-:-:S07]  /*05e0*/  IMAD.MOV.U32 R15, RZ, RZ, R9 ;  /* 0x000000ffff0f7224 */ /* 0x000fce00078e0009 */
[----:B------:R-:W-:Y:S05]  /*05f0*/  WARPSYNC.COLLECTIVE R12, `(.L_x_114) ;  /* 0x000000000c087348 */ /* 0x000fea0003c00000 */
[----:B------:R0:W1:Y:S02]  /*0600*/  SHFL.DOWN P0, R13, R15, R14, R17 ;  /* 0x0800000e0f0d7389 */ /* 0x0000640000000011 */
[----:B01----:R-:W-:Y:S05]  /*0610*/  ENDCOLLECTIVE ;  /* 0x000000000000791b */ /* 0x003fea0003800000 */
.L_x_114:
[----:B------:R-:W-:Y:S01]  /*0620*/  MOV R15, R8 ;  /* 0x00000008000f7202 */ /* 0x000fe20000000f00 */
[----:B------:R-:W-:-:S07]  /*0630*/  IMAD.MOV.U32 R11, RZ, RZ, R13 ;  /* 0x000000ffff0b7224 */ /* 0x000fce00078e000d */
[----:B------:R-:W-:Y:S05]  /*0640*/  WARPSYNC.COLLECTIVE R12, `(.L_x_115) ;  /* 0x000000000c087348 */ /* 0x000fea0003c00000 */
[----:B------:R0:W1:Y:S02]  /*0650*/  SHFL.DOWN P0, R13, R15, R14, R17 ;  /* 0x0800000e0f0d7389 */ /* 0x0000640000000011 */
[----:B01----:R-:W-:Y:S05]  /*0660*/  ENDCOLLECTIVE ;  /* 0x000000000000791b */ /* 0x003fea0003800000 */
.L_x_115:
[----:B------:R-:W-:Y:S02]  /*0670*/  IMAD.MOV.U32 R14, RZ, RZ, 0x2 ;  /* 0x00000002ff0e7424 */ /* 0x000fe400078e00ff */
[----:B------:R-:W-:-:S06]  /*0680*/  IMAD.MOV.U32 R10, RZ, RZ, R13 ;  /* 0x000000ffff0a7224 */ /* 0x000fcc00078e000d */
[----:B------:R-:W-:-:S10]  /*0690*/  DADD R10, R8, R10 ;  /* 0x00000000080a7229 */ /* 0x000fd4000000000a */
[----:B------:R-:W-:-:S07]  /*06a0*/  MOV R15, R11 ;  /* 0x0000000b000f7202 */ /* 0x000fce0000000f00 */
[----:B------:R-:W-:Y:S05]  /*06b0*/  WARPSYNC.COLLECTIVE R12, `(.L_x_116) ;  /* 0x000000000c087348 */ /* 0x000fea0003c00000 */
[----:B------:R0:W1:Y:S02]  /*06c0*/  SHFL.DOWN P0, R13, R15, R14, R17 ;  /* 0x0800000e0f0d7389 */ /* 0x0000640000000011 */
[----:B01----:R-:W-:Y:S05]  /*06d0*/  ENDCOLLECTIVE ;  /* 0x000000000000791b */ /* 0x003fea0003800000 */
.L_x_116:
[----:B------:R-:W-:Y:S01]  /*06e0*/  IMAD.MOV.U32 R15, RZ, RZ, R10 ;  /* 0x000000ffff0f7224 */ /* 0x000fe200078e000a */
[----:B------:R-:W-:-:S07]  /*06f0*/  MOV R5, R13 ;  /* 0x0000000d00057202 */ /* 0x000fce0000000f00 */
[----:B------:R-:W-:Y:S05]  /*0700*/  WARPSYNC.COLLECTIVE R12, `(.L_x_117) ;  /* 0x000000000c087348 */ /* 0x000fea0003c00000 */
[----:B------:R0:W1:Y:S02]  /*0710*/  SHFL.DOWN P0, R13, R15, R14, R17 ;  /* 0x0800000e0f0d7389 */ /* 0x0000640000000011 */
[----:B01----:R-:W-:Y:S05]  /*0720*/  ENDCOLLECTIVE ;  /* 0x000000000000791b */ /* 0x003fea0003800000 */
.L_x_117:
[----:B------:R-:W-:Y:S02]  /*0730*/  MOV R14, 0x1 ;  /* 0x00000001000e7802 */ /* 0x000fe40000000f00 */
[----:B------:R-:W-:-:S06]  /*0740*/  MOV R4, R13 ;  /* 0x0000000d00047202 */ /* 0x000fcc0000000f00 */
[----:B------:R-:W-:-:S10]  /*0750*/  DADD R4, R10, R4 ;  /* 0x000000000a047229 */ /* 0x000fd40000000004 */
[----:B------:R-:W-:-:S07]  /*0760*/  IMAD.MOV.U32 R15, RZ, RZ, R5 ;  /* 0x000000ffff0f7224 */ /* 0x000fce00078e0005 */
[----:B------:R-:W-:Y:S05]  /*0770*/  WARPSYNC.COLLECTIVE R12, `(.L_x_118) ;  /* 0x000000000c087348 */ /* 0x000fea0003c00000 */
[----:B------:R0:W1:Y:S02]  /*0780*/  SHFL.DOWN P0, R13, R15, R14, R17 ;  /* 0x0800000e0f0d7389 */ /* 0x0000640000000011 */
[----:B01----:R-:W-:Y:S05]  /*0790*/  ENDCOLLECTIVE ;  /* 0x000000000000791b */ /* 0x003fea0003800000 */
.L_x_118:
[----:B------:R-:W-:Y:S01]  /*07a0*/  MOV R15, R4 ;  /* 0x00000004000f7202 */ /* 0x000fe20000000f00 */
[----:B------:R-:W-:-:S07]  /*07b0*/  IMAD.MOV.U32 R7, RZ, RZ, R13 ;  /* 0x000000ffff077224 */ /* 0x000fce00078e000d */
[----:B------:R-:W-:Y:S05]  /*07c0*/  WARPSYNC.COLLECTIVE R12, `(.L_x_119) ;  /* 0x000000000c087348 */ /* 0x000fea0003c00000 */
[----:B------:R0:W1:Y:S02]  /*07d0*/  SHFL.DOWN P0, R13, R15, R14, R17 ;  /* 0x0800000e0f0d7389 */ /* 0x0000640000000011 */
[----:B01----:R-:W-:Y:S05]  /*07e0*/  ENDCOLLECTIVE ;  /* 0x000000000000791b */ /* 0x003fea0003800000 */
.L_x_119:
[----:B------:R-:W-:Y:S01]  /*07f0*/  IMAD.MOV.U32 R6, RZ, RZ, R13 ;  /* 0x000000ffff067224 */ /* 0x000fe200078e000d */
[----:B------:R-:W-:Y:S06]  /*0800*/  BRA `(.L_x_120) ;  /* 0xfffffff800e87947 */ /* 0x000fec000383ffff */
.L_x_121:
        /* <DEDUP_REMOVED lines=15> */
.L_x_1956:


//--------------------- .text._Z7reduce6IdLj4ELb0EEvPT_S1_j --------------------------
	.section	.text._Z7reduce6IdLj4ELb0EEvPT_S1_j,"ax",@progbits
	.align	128
        .global         _Z7reduce6IdLj4ELb0EEvPT_S1_j
        .type           _Z7reduce6IdLj4ELb0EEvPT_S1_j,@function
        .size           _Z7reduce6IdLj4ELb0EEvPT_S1_j,(.L_x_1957 - _Z7reduce6IdLj4ELb0EEvPT_S1_j)
        .other          _Z7reduce6IdLj4ELb0EEvPT_S1_j,@"STO_CUDA_ENTRY STV_DEFAULT"
_Z7reduce6IdLj4ELb0EEvPT_S1_j:
.text._Z7reduce6IdLj4ELb0EEvPT_S1_j:
        /* <DEDUP_REMOVED lines=13> */
.L_x_124:
[----:B-1----:R-:W-:-:S06]  /*00d0*/  IMAD.WIDE.U32 R6, R2, 0x8, R8 ;  /* 0x0000000802067825 */ /* 0x002fcc00078e0008 */
[----:B------:R-:W2:Y:S01]  /*00e0*/  LDG.E.64 R6, desc[UR6][R6.64] ;  /* 0x0000000606067981 */ /* 0x000ea2000c1e1b00 */
[----:B0-----:R-:W-:-:S05]  /*00f0*/  IMAD R2, R11, 0x4, R2 ;  /* 0x000000040b027824 */ /* 0x001fca00078e0202 */
[----:B------:R-:W-:Y:S01]  /*0100*/  ISETP.GE.U32.AND P0, PT, R2, UR4, PT ;  /* 0x0000000402007c0c */ /* 0x000fe2000bf06070 */
[----:B--2---:R-:W-:-:S12]  /*0110*/  DADD R4, R6, R4 ;  /* 0x0000000006047229 */ /* 0x004fd80000000004 */
[----:B------:R-:W-:Y:S05]  /*0120*/  @!P0 BRA `(.L_x_124) ;  /* 0xfffffffc00e88947 */ /* 0x000fea000383ffff */
.L_x_123:
[----:B------:R-:W-:Y:S05]  /*0130*/  BSYNC.RECONVERGENT B0 ;  /* 0x0000000000007941 */ /* 0x000fea0003800200 */
.L_x_122:
        /* <DEDUP_REMOVED lines=39> */
.L_x_138:
[----:B012---:R-:W-:-:S11]  /*03b0*/  DADD R4, R4, R6 ;  /* 0x0000000004047229 */ /* 0x007fd60000000006 */
.L_x_126:
[----:B------:R-:W-:Y:S05]  /*03c0*/  BSYNC B0 ;  /* 0x0000000000007941 */ /* 0x000fea0003800000 */
.L_x_125:
[----:B------:R-:W-:-:S13]  /*03d0*/  LOP3.LUT P0, RZ, R2, R3, RZ, 0xfc, !PT ;  /* 0x0000000302ff7212 */ /* 0x000fda000780fcff */
[----:B------:R-:W-:Y:S05]  /*03e0*/  @P0 EXIT ;  /* 0x000000000000094d */ /* 0x000fea0003800000 */
[----:B------:R-:W0:Y:S02]  /*03f0*/  LDC.64 R2, c[0x0][0x388] ;  /* 0x0000e200ff027b82 */ /* 0x000e240000000a00 */
[----:B0-----:R-:W-:-:S05]  /*0400*/  IMAD.WIDE.U32 R2, R0, 0x8, R2 ;  /* 0x0000000800027825 */ /* 0x001fca00078e0002 */
[----:B------:R-:W-:Y:S01]  /*0410*/  STG.E.64 desc[UR6][R2.64], R4 ;  /* 0x0000000402007986 */ /* 0x000fe2000c101b06 */
[----:B------:R-:W-:Y:S05]  /*0420*/  EXIT ;  /* 0x000000000000794d */ /* 0x000fea0003800000 */
.L_x_127:
[----:B------:R-:W-:Y:S01]  /*0430*/  IMAD.MOV.U32 R15, RZ, RZ, R5 ;  /* 0x000000ffff0f7224 */ /* 0x000fe200078e0005 */
[----:B------:R-:W-:Y:S01]  /*0440*/  MOV R14, 0x10 ;  /* 0x00000010000e7802 */ /* 0x000fe20000000f00 */
[----:B------:R-:W-:Y:S01]  /*0450*/  IMAD.MOV.U32 R17, RZ, RZ, 0x1f ;  /* 0x0000001fff117424 */ /* 0x000fe200078e00ff */
[----:B------:R-:W-:-:S07]  /*0460*/  MOV R12, 0xffffffff ;  /* 0xffffffff000c7802 */ /* 0x000fce0000000f00 */
[----:B------:R-:W-:Y:S05]  /*0470*/  WARPSYNC.COLLECTIVE R12, `(.L_x_128) ;  /* 0x000000000c087348 */ /* 0x000fea0003c00000 */
[----:B------:R0:W1:Y:S02]  /*0480*/  SHFL.DOWN P0, R13, R15, R14, R17 ;  /* 0x0800000e0f0d7389 */ /* 0x0000640000000011 */
[----:B01----:R-:W-:Y:S05]  /*0490*/  ENDCOLLECTIVE ;  /* 0x000000000000791b */ /* 0x003fea0003800000 */
.L_x_128:
[----:B------:R-:W-:Y:S01]  /*04a0*/  MOV R15, R4 ;  /* 0x00000004000f7202 */ /* 0x000fe20000000f00 */
[----:B------:R-:W-:-:S07]  /*04b0*/  IMAD.MOV.U32 R7, RZ, RZ, R13 ;  /* 0x000000ffff077224 */ /* 0x000fce00078e000d */
[----:B------:R-:W-:Y:S05]  /*04c0*/  WARPSYNC.COLLECTIVE R12, `(.L_x_129) ;  /* 0x000000000c087348 */ /* 0x000fea0003c00000 */
[----:B------:R0:W1:Y:S02]  /*04d0*/  SHFL.DOWN P0, R13, R15, R14, R17 ;  /* 0x0800000e0f0d7389 */ /* 0x0000640000000011 */
[----:B01----:R-:W-:Y:S05]  /*04e0*/  ENDCOLLECTIVE ;  /* 0x000000000000791b */ /* 0x003fea0003800000 */
.L_x_129:
[----:B------:R-:W-:Y:S02]  /*04f0*/  IMAD.MOV.U32 R14, RZ, RZ, 0x8 ;  /* 0x00000008ff0e7424 */ /* 0x000fe400078e00ff */
[----:B------:R-:W-:-:S06]  /*0500*/  IMAD.MOV.U32 R6, RZ, RZ, R13 ;  /* 0x000000ffff067224 */ /* 0x000fcc00078e000d */
[----:B------:R-:W-:-:S10]  /*0510*/  DADD R6, R4, R6 ;  /* 0x0000000004067229 */ /* 0x000fd40000000006 */
[----:B------:R-:W-:-:S07]  /*0520*/  MOV R15, R7 ;  /* 0x00000007000f7202 */ /* 0x000fce0000000f00 */
[----:B------:R-:W-:Y:S05]  /*0530*/  WARPSYNC.COLLECTIVE R12, `(.L_x_130) ;  /* 0x000000000c087348 */ /* 0x000fea0003c00000 */
[----:B------:R0:W1:Y:S02]  /*0540*/  SHFL.DOWN P0, R13, R15, R14, R17 ;  /* 0x0800000e0f0d7389 */ /* 0x0000640000000011 */
[----:B01----:R-:W-:Y:S05]  /*0550*/  ENDCOLLECTIVE ;  /* 0x000000000000791b */ /* 0x003fea0003800000 */
.L_x_130:
[----:B------:R-:W-:Y:S01]  /*0560*/  IMAD.MOV.U32 R15, RZ, RZ, R6 ;  /* 0x000000ffff0f7224 */ /* 0x000fe200078e0006 */
[----:B------:R-:W-:-:S07]  /*0570*/  MOV R9, R13 ;  /* 0x0000000d00097202 */ /* 0x000fce0000000f00 */
[----:B------:R-:W-:Y:S05]  /*0580*/  WARPSYNC.COLLECTIVE R12, `(.L_x_131) ;  /* 0x000000000c087348 */ /* 0x000fea0003c00000 */
[----:B------:R0:W1:Y:S02]  /*0590*/  SHFL.DOWN P0, R13, R15, R14, R17 ;  /* 0x0800000e0f0d7389 */ /* 0x0000640000000011 */
[----:B01----:R-:W-:Y:S05]  /*05a0*/  ENDCOLLECTIVE ;  /* 0x000000000000791b */ /* 0x003fea0003800000 */
.L_x_131:
[----:B------:R-:W-:Y:S02]  /*05b0*/  MOV R14, 0x4 ;  /* 0x00000004000e7802 */ /* 0x000fe40000000f00 */
[----:B------:R-:W-:-:S06]  /*05c0*/  MOV R8, R13 ;  /* 0x0000000d00087202 */ /* 0x000fcc0000000f00 */
[----:B------:R-:W-:-:S10]  /*05d0*/  DADD R8, R6, R8 ;  /* 0x0000000006087229 */ /* 0x000fd40000000008 */
[----:B------:R-:W-:-:S07]  /*05e0*/  IMAD.MOV.U32 R15, RZ, RZ, R9 ;  /* 0x000000ffff0f7224 */ /* 0x000fce00078e0009 */
[----:B------:R-:W-:Y:S05]  /*05f0*/  WARPSYNC.COLLECTIVE R12, `(.L_x_132) ;  /* 0x000000000c087348 */ /* 0x000fea0003c00000 */
[----:B------:R0:W1:Y:S02]  /*0600*/  SHFL.DOWN P0, R13, R15, R14, R17 ;  /* 0x0800000e0f0d7389 */ /* 0x0000640000000011 */
[----:B01----:R-:W-:Y:S05]  /*0610*/  ENDCOLLECTIVE ;  /* 0x000000000000791b */ /* 0x003fea0003800000 */
.L_x_132:
[----:B------:R-:W-:Y:S01]  /*0620*/  MOV R15, R8 ;  /* 0x00000008000f7202 */ /* 0x000fe20000000f00 */
[----:B------:R-:W-:-:S07]  /*0630*/  IMAD.MOV.U32 R11, RZ, RZ, R13 ;  /* 0x000000ffff0b7224 */ /* 0x000fce00078e000d */
[----:B------:R-:W-:Y:S05]  /*0640*/  WARPSYNC.COLLECTIVE R12, `(.L_x_133) ;  /* 0x000000000c087348 */ /* 0x000fea0003c00000 */
[----:B------:R0:W1:Y:S02]  /*0650*/  SHFL.DOWN P0, R13, R15, R14, R17 ;  /* 0x0800000e0f0d7389 */ /* 0x0000640000000011 */
[----:B01----:R-:W-:Y:S05]  /*0660*/  ENDCOLLECTIVE ;  /* 0x000000000000791b */ /* 0x003fea0003800000 */
.L_x_133:
[----:B------:R-:W-:Y:S02]  /*0670*/  IMAD.MOV.U32 R14, RZ, RZ, 0x2 ;  /* 0x00000002ff0e7424 */ /* 0x000fe400078e00ff */
[----:B------:R-:W-:-:S06]  /*0680*/  IMAD.MOV.U32 R10, RZ, RZ, R13 ;  /* 0x000000ffff0a7224 */ /* 0x000fcc00078e000d */
[----:B------:R-:W-:-:S10]  /*0690*/  DADD R10, R8, R10 ;  /* 0x00000000080a7229 */ /* 0x000fd4000000000a */
[----:B------:R-:W-:-:S07]  /*06a0*/  MOV R15, R11 ;  /* 0x0000000b000f7202 */ /* 0x000fce0000000f00 */
[----:B------:R-:W-:Y:S05]  /*06b0*/  WARPSYNC.COLLECTIVE R12, `(.L_x_134) ;  /* 0x000000000c087348 */ /* 0x000fea0003c00000 */
[----:B------:R0:W1:Y:S02]  /*06c0*/  SHFL.DOWN P0, R13, R15, R14, R17 ;  /* 0x0800000e0f0d7389 */ /* 0x0000640000000011 */
[----:B01----:R-:W-:Y:S05]  /*06d0*/  ENDCOLLECTIVE ;  /* 0x000000000000791b */ /* 0x003fea0003800000 */
.L_x_134:
[----:B------:R-:W-:Y:S01]  /*06e0*/  IMAD.MOV.U32 R15, RZ, RZ, R10 ;  /* 0x000000ffff0f7224 */ /* 0x000fe200078e000a */
[----:B------:R-:W-:-:S07]  /*06f0*/  MOV R5, R13 ;  /* 0x0000000d00057202 */ /* 0x000fce0000000f00 */
[----:B------:R-:W-:Y:S05]  /*0700*/  WARPSYNC.COLLECTIVE R12, `(.L_x_135) ;  /* 0x000000000c087348 */ /* 0x000fea0003c00000 */
[----:B------:R0:W1:Y:S02]  /*0710*/  SHFL.DOWN P0, R13, R15, R14, R17 ;  /* 0x0800000e0f0d7389 */ /* 0x0000640000000011 */
[----:B01----:R-:W-:Y:S05]  /*0720*/  ENDCOLLECTIVE ;  /* 0x000000000000791b */ /* 0x003fea0003800000 */
.L_x_135:
[----:B------:R-:W-:Y:S02]  /*0730*/  MOV R14, 0x1 ;  /* 0x00000001000e7802 */ /* 0x000fe40000000f00 */
[----:B------:R-:W-:-:S06]  /*0740*/  MOV R4, R13 ;  /* 0x0000000d00047202 */ /* 0x000fcc0000000f00 */
[----:B------:R-:W-:-:S10]  /*0750*/  DADD R4, R10, R4 ;  /* 0x000000000a047229 */ /* 0x000fd40000000004 */
[----:B------:R-:W-:-:S07]  /*0760*/  IMAD.MOV.U32 R15, RZ, RZ, R5 ;  /* 0x000000ffff0f7224 */ /* 0x000fce00078e0005 */
[----:B------:R-:W-:Y:S05]  /*0770*/  WARPSYNC.COLLECTIVE R12, `(.L_x_136) ;  /* 0x000000000c087348 */ /* 0x000fea0003c00000 */
[----:B------:R0:W1:Y:S02]  /*0780*/  SHFL.DOWN P0, R13, R15, R14, R17 ;  /* 0x0800000e0f0d7389 */ /* 0x0000640000000011 */
[----:B01----:R-:W-:Y:S05]  /*0790*/  ENDCOLLECTIVE ;  /* 0x000000000000791b */ /* 0x003fea0003800000 */
.L_x_136:
[----:B------:R-:W-:Y:S01]  /*07a0*/  MOV R15, R4 ;  /* 0x00000004000f7202 */ /* 0x000fe20000000f00 */
[----:B------:R-:W-:-:S07]  /*07b0*/  IMAD.MOV.U32 R7, RZ, RZ, R13 ;  /* 0x000000ffff077224 */ /* 0x000fce00078e000d */
[----:B------:R-:W-:Y:S05]  /*07c0*/  WARPSYNC.COLLECTIVE R12, `(.L_x_137) ;  /* 0x000000000c087348 */ /* 0x000fea0003c00000 */
[----:B------:R0:W1:Y:S02]  /*07d0*/  SHFL.DOWN P0, R13, R15, R14, R17 ;  /* 0x0800000e0f0d7389 */ /* 0x0000640000000011 */
[----:B01----:R-:W-:Y:S05]  /*07e0*/  ENDCOLLECTIVE ;  /* 0x000000000000791b */ /* 0x003fea0003800000 */
.L_x_137:
[----:B------:R-:W-:Y:S01]  /*07f0*/  IMAD.MOV.U32 R6, RZ, RZ, R13 ;  /* 0x000000ffff067224 */ /* 0x000fe200078e000d */
[----:B------:R-:W-:Y:S06]  /*0800*/  BRA `(.L_x_138) ;  /* 0xfffffff800e87947 */ /* 0x000fec000383ffff */
.L_x_139:
        /* <DEDUP_REMOVED lines=15> */
.L_x_1957:


//--------------------- .text._Z7reduce6IdLj8ELb0EEvPT_S1_j --------------------------
	.section	.text._Z7reduce6IdLj8ELb0EEvPT_S1_j,"ax",@progbits
	.align	128
        .global         _Z7reduce6IdLj8ELb0EEvPT_S1_j
        .type           _Z7reduce6IdLj8ELb0EEvPT_S1_j,@function
        .size           _Z7reduce6IdLj8ELb0EEvPT_S1_j,(.L_x_1958 - _Z7reduce6IdLj8ELb0EEvPT_S1_j)
        .other          _Z7reduce6IdLj8ELb0EEvPT_S1_j,@"STO_CUDA_ENTRY STV_DEFAULT"
_Z7reduce6IdLj8ELb0EEvPT_S1_j:
.text._Z7reduce6IdLj8ELb0EEvPT_S1_j:
        /* <DEDUP_REMOVED lines=13> */
.L_x_142:
[----:B-1----:R-:W-:-:S06]  /*00d0*/  IMAD.WIDE.U32 R6, R2, 0x8, R8 ;  /* 0x0000000802067825 */ /* 0x002fcc00078e0008 */
[----:B------:R-:W2:Y:S01]  /*00e0*/  LDG.E.64 R6, desc[UR6][R6.64] ;  /* 0x0000000606067981 */ /* 0x000ea2000c1e1b00 */
[----:B0-----:R-:W-:-:S05]  /*00f0*/  IMAD R2, R11, 0x8, R2 ;  /* 0x000000080b027824 */ /* 0x001fca00078e0202 */
[----:B------:R-:W-:Y:S01]  /*0100*/  ISETP.GE.U32.AND P0, PT, R2, UR4, PT ;  /* 0x0000000402007c0c */ /* 0x000fe2000bf06070 */
[----:B--2---:R-:W-:-:S12]  /*0110*/  DADD R4, R6, R4 ;  /* 0x0000000006047229 */ /* 0x004fd80000000004 */
[----:B------:R-:W-:Y:S05]  /*0120*/  @!P0 BRA `(.L_x_142) ;  /* 0xfffffffc00e88947 */ /* 0x000fea000383ffff */
.L_x_141:
[----:B------:R-:W-:Y:S05]  /*0130*/  BSYNC.RECONVERGENT B0 ;  /* 0x0000000000007941 */ /* 0x000fea0003800200 */
.L_x_140:
        /* <DEDUP_REMOVED lines=39> */
.L_x_156:
[----:B012---:R-:W-:-:S11]  /*03b0*/  DADD R4, R4, R6 ;  /* 0x0000000004047229 */ /* 0x007fd60000000006 */
.L_x_144:
[----:B------:R-:W-:Y:S05]  /*03c0*/  BSYNC B0 ;  /* 0x0000000000007941 */ /* 0x000fea0003800000 */
.L_x_143:
[----:B------:R-:W-:-:S13]  /*03d0*/  LOP3.LUT P0, RZ, R2, R3, RZ, 0xfc, !PT ;  /* 0x0000000302ff7212 */ /* 0x000fda000780fcff */
[----:B------:R-:W-:Y:S05]  /*03e0*/  @P0 EXIT ;  /* 0x000000000000094d */ /* 0x000fea0003800000 */
[----:B------:R-:W0:Y:S02]  /*03f0*/  LDC.64 R2, c[0x0][0x388] ;  /* 0x0000e200ff027b82 */ /* 0x000e240000000a00 */
[----:B0-----:R-:W-:-:S05]  /*0400*/  IMAD.WIDE.U32 R2, R0, 0x8, R2 ;  /* 0x0000000800027825 */ /* 0x001fca00078e0002 */
[----:B------:R-:W-:Y:S01]  /*0410*/  STG.E.64 desc[UR6][R2.64], R4 ;  /* 0x0000000402007986 */ /* 0x000fe2000c101b06 */
[----:B------:R-:W-:Y:S05]  /*0420*/  EXIT ;  /* 0x000000000000794d */ /* 0x000fea0003800000 */
.L_x_145:
[----:B------:R-:W-:Y:S01]  /*0430*/  IMAD.MOV.U32 R15, RZ, RZ, R5 ;  /* 0x000000ffff0f7224 */ /* 0x000fe200078e0005 */
[----:B------:R-:W-:Y:S01]  /*0440*/  MOV R14, 0x10 ;  /* 0x00000010000e7802 */ /* 0x000fe20000000f00 */
[----:B------:R-:W-:Y:S01]  /*0450*/  IMAD.MOV.U32 R17, RZ, RZ, 0x1f ;  /* 0x0000001fff117424 */ /* 0x000fe200078e00ff */
[----:B------:R-:W-:-:S07]  /*0460*/  MOV R12, 0xffffffff ;  /* 0xffffffff000c7802 */ /* 0x000fce0000000f00 */
[----:B------:R-:W-:Y:S05]  /*0470*/  WARPSYNC.COLLECTIVE R12, `(.L_x_146) ;  /* 0x000000000c087348 */ /* 0x000fea0003c00000 */
[----:B------:R0:W1:Y:S02]  /*0480*/  SHFL.DOWN P0, R13, R15, R14, R17 ;  /* 0x0800000e0f0d7389 */ /* 0x0000640000000011 */
[----:B01----:R-:W-:Y:S05]  /*0490*/  ENDCOLLECTIVE ;  /* 0x000000000000791b */ /* 0x003fea0003800000 */
.L_x_146:
[----:B------:R-:W-:Y:S01]  /*04a0*/  MOV R15, R4 ;  /* 0x00000004000f7202 */ /* 0x000fe20000000f00 */
[----:B------:R-:W-:-:S07]  /*04b0*/  IMAD.MOV.U32 R7, RZ, RZ, R13 ;  /* 0x000000ffff077224 */ /* 0x000fce00078e000d */
[----:B------:R-:W-:Y:S05]  /*04c0*/  WARPSYNC.COLLECTIVE R12, `(.L_x_147) ;  /* 0x000000000c087348 */ /* 0x000fea0003c00000 */
[----:B------:R0:W1:Y:S02]  /*04d0*/  SHFL.DOWN P0, R13, R15, R14, R17 ;  /* 0x0800000e0f0d7389 */ /* 0x0000640000000011 */
[----:B01----:R-:W-:Y:S05]  /*04e0*/  ENDCOLLECTIVE ;  /* 0x000000000000791b */ /* 0x003fea0003800000 */
.L_x_147:
[----:B------:R-:W-:Y:S02]  /*04f0*/  IMAD.MOV.U32 R14, RZ, RZ, 0x8 ;  /* 0x00000008ff0e7424 */ /* 0x000fe400078e00ff */
[----:B------:R-:W-:-:S06]  /*0500*/  IMAD.MOV.U32 R6, RZ, RZ, R13 ;  /* 0x000000ffff067224 */ /* 0x000fcc00078e000d */
[----:B------:R-:W-:-:S10]  /*0510*/  DADD R6, R4, R6 ;  /* 0x0000000004067229 */ /* 0x000fd40000000006 */
[----:B------:R-:W-:-:S07]  /*0520*/  MOV R15, R7 ;  /* 0x00000007000f7202 */ /* 0x000fce0000000f00 */
[----:B------:R-:W-:Y:S05]  /*0530*/  WARPSYNC.COLLECTIVE R12, `(.L_x_148) ;  /* 0x000000000c087348 */ /* 0x000fea0003c00000 */
[----:B------:R0:W1:Y:S02]  /*0540*/  SHFL.DOWN P0, R13, R15, R14, R17 ;  /* 0x0800000e0f0d7389 */ /* 0x0000640000000011 */
[----:B01----:R-:W-:Y:S05]  /*0550*/  ENDCOLLECTIVE ;  /* 0x000000000000791b */ /* 0x003fea0003800000 */
.L_x_148:
[----:B------:R-:W-:Y:S01]  /*0560*/  IMAD.MOV.U32 R15, RZ, RZ, R6 ;  /* 0x000000ffff0f7224 */ /* 0x000fe200078e0006 */
[----:B------:R-:W-:-:S07]  /*0570*/  MOV R9, R13 ;  /* 0x0000000d00097202 */ /* 0x000fce0000000f00 */
[----:B------:R-:W-:Y:S05]  /*0580*/  WARPSYNC.COLLECTIVE R12, `(.L_x_149) ;  /* 0x000000000c087348 */ /* 0x000fea0003c00000 */
[----:B------:R0:W1:Y:S02]  /*0590*/  SHFL.DOWN P0, R13, R15, R14, R17 ;  /* 0x0800000e0f0d7389 */ /* 0x0000640000000011 */
[----:B01----:R-:W-:Y:S05]  /*05a0*/  ENDCOLLECTIVE ;  /* 0x000000000000791b */ /* 0x003fea0003800000 */
.L_x_149:
[----:B------:R-:W-:Y:S02]  /*05b0*/  MOV R14, 0x4 ;  /* 0x00000004000e7802 */ /* 0x000fe40000000f00 */
[----:B------:R-:W-:-:S06]  /*05c0*/  MOV R8, R13 ;  /* 0x0000000d00087202 */ /* 0x000fcc0000000f00 */
[----:B------:R-:W-:-:S10]  /*05d0*/  DADD R8, R6, R8 ;  /* 0x0000000006087229 */ /* 0x000fd40000000008 */
[----:B------:R-:W-:-:S07]  /*05e0*/  IMAD.MOV.U32 R15, RZ, RZ, R9 ;  /* 0x000000ffff0f7224 */ /* 0x000fce00078e0009 */
[----:B------:R-:W-:Y:S05]  /*05f0*/  WARPSYNC.COLLECTIVE R12, `(.L_x_150) ;  /* 0x000000000c087348 */ /* 0x000fea0003c00000 */
[----:B------:R0:W1:Y:S02]  /*0600*/  SHFL.DOWN P0, R13, R15, R14, R17 ;  /* 0x0800000e0f0d7389 */ /* 0x0000640000000011 */
[----:B01----:R-:W-:Y:S05]  /*0610*/  ENDCOLLECTIVE ;  /* 0x000000000000791b */ /* 0x003fea0003800000 */
.L_x_150:
[----:B------:R-:W-:Y:S01]  /*0620*/  MOV R15, R8 ;  /* 0x00000008000f7202 */ /* 0x000fe20000000f00 */
[----:B------:R-:W-:-:S07]  /*0630*/  IMAD.MOV.U32 R11, RZ, RZ, R13 ;  /* 0x000000ffff0b7224 */ /* 0x000fce00078e000d */
[----:B------:R-:W-:Y:S05]  /*0640*/  WARPSYNC.COLLECTIVE R12, `(.L_x_151) ;  /* 0x000000000c087348 */ /* 0x000fea0003c00000 */
[----:B------:R0:W1:Y:S02]  /*0650*/  SHFL.DOWN P0, R13, R15, R14, R17 ;  /* 0x0800000e0f0d7389 */ /* 0x0000640000000011 */
[----:B01----:R-:W-:Y:S05]  /*0660*/  ENDCOLLECTIVE ;  /* 0x000000000000791b */ /* 0x003fea0003800000 */
.L_x_151:
[----:B------:R-:W-:Y:S02]  /*0670*/  IMAD.MOV.U32 R14, RZ, RZ, 0x2 ;  /* 0x00000002ff0e7424 */ /* 0x000fe400078e00ff */
[----:B------:R-:W-:-:S06]  /*0680*/  IMAD.MOV.U32 R10, RZ, RZ, R13 ;  /* 0x000000ffff0a7224 */ /* 0x000fcc00078e000d */
[----:B------:R-:W-:-:S10]  /*0690*/  DADD R10, R8, R10 ;  /* 0x00000000080a7229 */ /* 0x000fd4000000000a */
[----:B------:R-:W-:-:S07]  /*06a0*/  MOV R15, R11 ;  /* 0x0000000b000f7202 */ /* 0x000fce0000000f00 */
[----:B------:R-:W-:Y:S05]  /*06b0*/  WARPSYNC.COLLECTIVE R12, `(.L_x_152) ;  /* 0x000000000c087348 */ /* 0x000fea0003c00000 */
[----:B------:R0:W1:Y:S02]  /*06c0*/  SHFL.DOWN P0, R13, R15, R14, R17 ;  /* 0x0800000e0f0d7389 */ /* 0x0000640000000011 */
[----:B01----:R-:W-:Y:S05]  /*06d0*/  ENDCOLLECTIVE ;  /* 0x000000000000791b */ /* 0x003fea0003800000 */
.L_x_152:
[----:B------:R-:W-:Y:S01]  /*06e0*/  IMAD.MOV.U32 R15, RZ, RZ, R10 ;  /* 0x000000ffff0f7224 */ /* 0x000fe200078e000a */
[----:B------:R-:W-:-:S07]  /*06f0*/  MOV R5, R13 ;  /* 0x0000000d00057202 */ /* 0x000fce0000000f00 */
[----:B------:R-:W-:Y:S05]  /*0700*/  WARPSYNC.COLLECTIVE R12, `(.L_x_153) ;  /* 0x000000000c087348 */ /* 0x000fea0003c00000 */
[----:B------:R0:W1:Y:S02]  /*0710*/  SHFL.DOWN P0, R13, R15, R14, R17 ;  /* 0x0800000e0f0d7389 */ /* 0x0000640000000011 */
[----:B01----:R-:W-:Y:S05]  /*0720*/  ENDCOLLECTIVE ;  /* 0x000000000000791b */ /* 0x003fea0003800000 */
.L_x_153:
[----:B------:R-:W-:Y:S02]  /*0730*/  MOV R14, 0x1 ;  /* 0x00000001000e7802 */ /* 0x000fe40000000f00 */
[----:B------:R-:W-:-:S06]  /*0740*/  MOV R4, R13 ;  /* 0x0000000d00047202 */ /* 0x000fcc0000000f00 */
[----:B------:R-:W-:-:S10]  /*0750*/  DADD R4, R10, R4 ;  /* 0x000000000a047229 */ /* 0x000fd40000000004 */
[----:B------:R-:W-:-:S07]  /*0760*/  IMAD.MOV.U32 R15, RZ, RZ, R5 ;  /* 0x000000ffff0f7224 */ /* 0x000fce00078e0005 */
[----:B------:R-:W-:Y:S05]  /*0770*/  WARPSYNC.COLLECTIVE R12, `(.L_x_154) ;  /* 0x000000000c087348 */ /* 0x000fea0003c00000 */
[----:B------:R0:W1:Y:S02]  /*0780*/  SHFL.DOWN P0, R13, R15, R14, R17 ;  /* 0x0800000e0f0d7389 */ /* 0x0000640000000011 */
[----:B01----:R-:W-:Y:S05]  /*0790*/  ENDCOLLECTIVE ;  /* 0x000000000000791b */ /* 0x003fea0003800000 */
.L_x_154:
[----:B------:R-:W-:Y:S01]  /*07a0*/  MOV R15, R4 ;  /* 0x00000004000f7202 */ /* 0x000fe20000000f00 */
[----:B------:R-:W-:-:S07]  /*07b0*/  IMAD.MOV.U32 R7, RZ, RZ, R13 ;  /* 0x000000ffff077224 */ /* 0x000fce00078e000d */
[----:B------:R-:W-:Y:S05]  /*07c0*/  WARPSYNC.COLLECTIVE R12, `(.L_x_155) ;  /* 0x000000000c087348 */ /* 0x000fea0003c00000 */
[----:B------:R0:W1:Y:S02]  /*07d0*/  SHFL.DOWN P0, R13, R15, R14, R17 ;  /* 0x0800000e0f0d7389 */ /* 0x0000640000000011 */
[----:B01----:R-:W-:Y:S05]  /*07e0*/  ENDCOLLECTIVE ;  /* 0x000000000000791b */ /* 0x003fea0003800000 */
.L_x_155:
[----:B------:R-:W-:Y:S01]  /*07f0*/  IMAD.MOV.U32 R6, RZ, RZ, R13 ;  /* 0x000000ffff067224 */ /* 0x000fe200078e000d */
[----:B------:R-:W-:Y:S06]  /*0800*/  BRA `(.L_x_156) ;  /* 0xfffffff800e87947 */ /* 0x000fec000383ffff */
.L_x_157:
        /* <DEDUP_REMOVED lines=15> */
.L_x_1958:


//--------------------- .text._Z7reduce6IdLj16ELb0EEvPT_S1_j --------------------------
	.section	.text._Z7reduce6IdLj16ELb0EEvPT_S1_j,"ax",@progbits
	.align	128
        .global         _Z7reduce6IdLj16ELb0EEvPT_S1_j
        .type           _Z7reduce6IdLj16ELb0EEvPT_S1_j,@function
        .size           _Z7reduce6IdLj16ELb0EEvPT_S1_j,(.L_x_1959 - _Z7reduce6IdLj16ELb0EEvPT_S1_j)
        .other          _Z7reduce6IdLj16ELb0EEvPT_S1_j,@"STO_CUDA_ENTRY STV_DEFAULT"
_Z7reduce6IdLj16ELb0EEvPT_S1_j:
.text._Z7reduce6IdLj16ELb0EEvPT_S1_j:
        /* <DEDUP_REMOVED lines=13> */
.L_x_160:
[----:B-1----:R-:W-:-:S06]  /*00d0*/  IMAD.WIDE.U32 R6, R2, 0x8, R8 ;  /* 0x0000000802067825 */ /* 0x002fcc00078e0008 */
[----:B------:R-:W2:Y:S01]  /*00e0*/  LDG.E.64 R6, desc[UR6][R6.64] ;  /* 0x0000000606067981 */ /* 0x000ea2000c1e1b00 */
[----:B0-----:R-:W-:-:S05]  /*00f0*/  IMAD R2, R11, 0x10, R2 ;  /* 0x000000100b027824 */ /* 0x001fca00078e0202 */
[----:B------:R-:W-:Y:S01]  /*0100*/  ISETP.GE.U32.AND P0, PT, R2, UR4, PT ;  /* 0x0000000402007c0c */ /* 0x000fe2000bf06070 */
[----:B--2---:R-:W-:-:S12]  /*0110*/  DADD R4, R6, R4 ;  /* 0x0000000006047229 */ /* 0x004fd80000000004 */
[----:B------:R-:W-:Y:S05]  /*0120*/  @!P0 BRA `(.L_x_160) ;  /* 0xfffffffc00e88947 */ /* 0x000fea000383ffff */
.L_x_159:
[----:B------:R-:W-:Y:S05]  /*0130*/  BSYNC.RECONVERGENT B0 ;  /* 0x0000000000007941 */ /* 0x000fea0003800200 */
.L_x_158:
        /* <DEDUP_REMOVED lines=39> */
.L_x_174:
[----:B012---:R-:W-:-:S11]  /*03b0*/  DADD R4, R4, R6 ;  /* 0x0000000004047229 */ /* 0x007fd60000000006 */
.L_x_162:
[----:B------:R-:W-:Y:S05]  /*03c0*/  BSYNC B0 ;  /* 0x0000000000007941 */ /* 0x000fea0003800000 */
.L_x_161:
[----:B------:R-:W-:-:S13]  /*03d0*/  LOP3.LUT P0, RZ, R2, R3, RZ, 0xfc, !PT ;  /* 0x0000000302ff7212 */ /* 0x000fda000780fcff */
[----:B------:R-:W-:Y:S05]  /*03e0*/  @P0 EXIT ;  /* 0x000000000000094d */ /* 0x000fea0003800000 */
[----:B------:R-:W0:Y:S02]  /*03f0*/  LDC.64 R2, c[0x0][0x388] ;  /* 0x0000e200ff027b82 */ /* 0x000e240000000a00 */
[----:B0-----:R-:W-:-:S05]  /*0400*/  IMAD.WIDE.U32 R2, R0, 0x8, R2 ;  /* 0x0000000800027825 */ /* 0x001fca00078e0002 */
[----:B------:R-:W-:Y:S01]  /*0410*/  STG.E.64 desc[UR6][R2.64], R4 ;  /* 0x0000000402007986 */ /* 0x000fe2000c101b06 */
[----:B------:R-:W-:Y:S05]  /*0420*/  EXIT ;  /* 0x000000000000794d */ /* 0x000fea0003800000 */
.L_x_163:
[----:B------:R-:W-:Y:S01]  /*0430*/  IMAD.MOV.U32 R15, RZ, RZ, R5 ;  /* 0x000000ffff0f7224 */ /* 0x000fe200078e0005 */
[----:B------:R-:W-:Y:S01]  /*0440*/  MOV R14, 0x10 ;  /* 0x00000010000e7802 */ /* 0x000fe20000000f00 */
[----:B------:R-:W-:Y:S01]  /*0450*/  IMAD.MOV.U32 R17, RZ, RZ, 0x1f ;  /* 0x0000001fff117424 */ /* 0x000fe200078e00ff */
[----:B------:R-:W-:-:S07]  /*0460*/  MOV R12, 0xffffffff ;  /* 0xffffffff000c7802 */ /* 0x000fce0000000f00 */
[----:B------:R-:W-:Y:S05]  /*0470*/  WARPSYNC.COLLECTIVE R12, `(.L_x_164) ;  /* 0x000000000c087348 */ /* 0x000fea0003c00000 */
[----:B------:R0:W1:Y:S02]  /*0480*/  SHFL.DOWN P0, R13, R15, R14, R17 ;  /* 0x0800000e0f0d7389 */ /* 0x0000640000000011 */
[----:B01----:R-:W-:Y:S05]  /*0490*/  ENDCOLLECTIVE ;  /* 0x000000000000791b */ /* 0x003fea0003800000 */
.L_x_164:
[----:B------:R-:W-:Y:S01]  /*04a0*/  MOV R15, R4 ;  /* 0x00000004000f7202 */ /* 0x000fe20000000f00 */
[----:B------:R-:W-:-:S07]  /*04b0*/  IMAD.MOV.U32 R7, RZ, RZ, R13 ;  /* 0x000000ffff077224 */ /* 0x000fce00078e000d */
[----:B------:R-:W-:Y:S05]  /*04c0*/  WARPSYNC.COLLECTIVE R12, `(.L_x_165) ;  /* 0x000000000c087348 */ /* 0x000fea0003c00000 */
[----:B------:R0:W1:Y:S02]  /*04d0*/  SHFL.DOWN P0, R13, R15, R14, R17 ;  /* 0x0800000e0f0d7389 */ /* 0x0000640000000011 */
[----:B01----:R-:W-:Y:S05]  /*04e0*/  ENDCOLLECTIVE ;  /* 0x000000000000791b */ /* 0x003fea0003800000 */
.L_x_165:
[----:B------:R-:W-:Y:S02]  /*04f0*/  IMAD.MOV.U32 R14, RZ, RZ, 0x8 ;  /* 0x00000008ff0e7424 */ /* 0x000fe400078e00ff */
[----:B------:R-:W-:-:S06]  /*0500*/  IMAD.MOV.U32 R6, RZ, RZ, R13 ;  /* 0x000000ffff067224 */ /* 0x000fcc00078e000d */
[----:B------:R-:W-:-:S10]  /*0510*/  DADD R6, R4, R6 ;  /* 0x0000000004067229 */ /* 0x000fd40000000006 */
[----:B------:R-:W-:-:S07]  /*0520*/  MOV R15, R7 ;  /* 0x00000007000f7202 */ /* 0x000fce0000000f00 */
[----:B------:R-:W-:Y:S05]  /*0530*/  WARPSYNC.COLLECTIVE R12, `(.L_x_166) ;  /* 0x000000000c087348 */ /* 0x000fea0003c00000 */
[----:B------:R0:W1:Y:S02]  /*0540*/  SHFL.DOWN P0, R13, R15, R14, R17 ;  /* 0x0800000e0f0d7389 */ /* 0x0000640000000011 */
[----:B01----:R-:W-:Y:S05]  /*0550*/  ENDCOLLECTIVE ;  /* 0x000000000000791b */ /* 0x003fea0003800000 */
.L_x_166:
[----:B------:R-:W-:Y:S01]  /*0560*/  IMAD.MOV.U32 R15, RZ, RZ, R6 ;  /* 0x000000ffff0f7224 */ /* 0x000fe200078e0006 */
[----:B------:R-:W-:-:S07]  /*0570*/  MOV R9, R13 ;  /* 0x0000000d00097202 */ /* 0x000fce0000000f00 */
[----:B------:R-:W-:Y:S05]  /*0580*/  WARPSYNC.COLLECTIVE R12, `(.L_x_167) ;  /* 0x000000000c087348 */ /* 0x000fea0003c00000 */
[----:B------:R0:W1:Y:S02]  /*0590*/  SHFL.DOWN P0, R13, R15, R14, R17 ;  /* 0x0800000e0f0d7389 */ /* 0x0000640000000011 */
[----:B01----:R-:W-:Y:S05]  /*05a0*/  ENDCOLLECTIVE ;  /* 0x000000000000791b */ /* 0x003fea0003800000 */
.L_x_167:
[----:B------:R-:W-:Y:S02]  /*05b0*/  MOV R14, 0x4 ;  /* 0x00000004000e7802 */ /* 0x000fe40000000f00 */
[----:B------:R-:W-:-:S06]  /*05c0*/  MOV R8, R13 ;  /* 0x0000000d00087202 */ /* 0x000fcc0000000f00 */
[----:B------:R-:W-:-:S10]  /*05d0*/  DADD R8, R6, R8 ;  /* 0x0000000006087229 */ /* 0x000fd40000000008 */
[----:B------:R-:W-:-:S07]  /*05e0*/  IMAD.MOV.U32 R15, RZ, RZ, R9 ;  /* 0x000000ffff0f7224 */ /* 0x000fce00078e0009 */
[----:B------:R-:W-:Y:S05]  /*05f0*/  WARPSYNC.COLLECTIVE R12, `(.L_x_168) ;  /* 0x000000000c087348 */ /* 0x000fea0003c00000 */
[----:B------:R0:W1:Y:S02]  /*0600*/  SHFL.DOWN P0, R13, R15, R14, R17 ;  /* 0x0800000e0f0d7389 */ /* 0x0000640000000011 */
[----:B01----:R-:W-:Y:S05]  /*0610*/  ENDCOLLECTIVE ;  /* 0x000000000000791b */ /* 0x003fea0003800000 */
.L_x_168:
[----:B------:R-:W-:Y:S01]  /*0620*/  MOV R15, R8 ;  /* 0x00000008000f7202 */ /* 0x000fe20000000f00 */
[----:B------:R-:W-:-:S07]  /*0630*/  IMAD.MOV.U32 R11, RZ, RZ, R13 ;  /* 0x000000ffff0b7224 */ /* 0x000fce00078e000d */
[----:B------:R-:W-:Y:S05]  /*0640*/  WARPSYNC.COLLECTIVE R12, `(.L_x_169) ;  /* 0x000000000c087348 */ /* 0x000fea0003c00000 */
[----:B------:R0:W1:Y:S02]  /*0650*/  SHFL.DOWN P0, R13, R15, R14, R17 ;  /* 0x0800000e0f0d7389 */ /* 0x0000640000000011 */
[----:B01----:R-:W-:Y:S05]  /*0660*/  ENDCOLLECTIVE ;  /* 0x000000000000791b */ /* 0x003fea0003800000 */
.L_x_169:
[----:B------:R-:W-:Y:S02]  /*0670*/  IMAD.MOV.U32 R14, RZ, RZ, 0x2 ;  /* 0x00000002ff0e7424 */ /* 0x000fe400078e00ff */
[----:B------:R-:W-:-:S06]  /*0680*/  IMAD.MOV.U32 R10, RZ, RZ, R13 ;  /* 0x000000ffff0a7224 */ /* 0x000fcc00078e000d */
[----:B------:R-:W-:-:S10]  /*0690*/  DADD R10, R8, R10 ;  /* 0x00000000080a7229 */ /* 0x000fd4000000000a */
[----:B------:R-:W-:-:S07]  /*06a0*/  MOV R15, R11 ;  /* 0x0000000b000f7202 */ /* 0x000fce0000000f00 */
[----:B------:R-:W-:Y:S05]  /*06b0*/  WARPSYNC.COLLECTIVE R12, `(.L_x_170) ;  /* 0x000000000c087348 */ /* 0x000fea0003c00000 */
[----:B------:R0:W1:Y:S02]  /*06c0*/  SHFL.DOWN P0, R13, R15, R14, R17 ;  /* 0x0800000e0f0d7389 */ /* 0x0000640000000011 */
[----:B01----:R-:W-:Y:S05]  /*06d0*/  ENDCOLLECTIVE ;  /* 0x000000000000791b */ /* 0x003fea0003800000 */
.L_x_170:
[----:B------:R-:W-:Y:S01]  /*06e0*/  IMAD.MOV.U32 R15, RZ, RZ, R10 ;  /* 0x000000ffff0f7224 */ /* 0x000fe200078e000a */
[----:B------:R-:W-:-:S07]  /*06f0*/  MOV R5, R13 ;  /* 0x0000000d00057202 */ /* 0x000fce0000000f00 */
[----:B------:R-:W-:Y:S05]  /*0700*/  WARPSYNC.COLLECTIVE R12, `(.L_x_171) ;  /* 0x000000000c087348 */ /* 0x000fea0003c00000 */
[----:B------:R0:W1:Y:S02]  /*0710*/  SHFL.DOWN P0, R13, R15, R14, R17 ;  /* 0x0800000e0f0d7389 */ /* 0x0000640000000011 */
[----:B01----:R-:W-:Y:S05]  /*0720*/  ENDCOLLECTIVE ;  /* 0x000000000000791b */ /* 0x003fea0003800000 */
.L_x_171:
[----:B------:R-:W-:Y:S02]  /*0730*/  MOV R14, 0x1 ;  /* 0x00000001000e7802 */ /* 0x000fe40000000f00 */
[----:B------:R-:W-:-:S06]  /*0740*/  MOV R4, R13 ;  /* 0x0000000d00047202 */ /* 0x000fcc0000000f00 */
[----:B------:R-:W-:-:S10]  /*0750*/  DADD R4, R10, R4 ;  /* 0x000000000a047229 */ /* 0x000fd40000000004 */
[----:B------:R-:W-:-:S07]  /*0760*/  IMAD.MOV.U32 R15, RZ, RZ, R5 ;  /* 0x000000ffff0f7224 */ /* 0x000fce00078e0005 */
[----:B------:R-:W-:Y:S05]  /*0770*/  WARPSYNC.COLLECTIVE R12, `(.L_x_172) ;  /* 0x000000000c087348 */ /* 0x000fea0003c00000 */
[----:B------:R0:W1:Y:S02]  /*0780*/  SHFL.DOWN P0, R13, R15, R14, R17 ;  /* 0x0800000e0f0d7389 */ /* 0x0000640000000011 */
[----:B01----:R-:W-:Y:S05]  /*0790*/  ENDCOLLECTIVE ;  /* 0x000000000000791b */ /* 0x003fea0003800000 */
.L_x_172:
[----:B------:R-:W-:Y:S01]  /*07a0*/  MOV R15, R4 ;  /* 0x00000004000f7202 */ /* 0x000fe20000000f00 */
[----:B------:R-:W-:-:S07]  /*07b0*/  IMAD.MOV.U32 R7, RZ, RZ, R13 ;  /* 0x000000ffff077224 */ /* 0x000fce00078e000d */
[----:B------:R-:W-:Y:S05]  /*07c0*/  WARPSYNC.COLLECTIVE R12, `(.L_x_173) ;  /* 0x000000000c087348 */ /* 0x000fea0003c00000 */
[----:B------:R0:W1:Y:S02]  /*07d0*/  SHFL.DOWN P0, R13, R15, R14, R17 ;  /* 0x0800000e0f0d7389 */ /* 0x0000640000000011 */
[----:B01----:R-:W-:Y:S05]  /*07e0*/  ENDCOLLECTIVE ;  /* 0x000000000000791b */ /* 0x003fea0003800000 */
.L_x_173:
[----:B------:R-:W-:Y:S01]  /*07f0*/  IMAD.MOV.U32 R6, RZ, RZ, R13 ;  /* 0x000000ffff067224 */ /* 0x000fe200078e000d */
[----:B------:R-:W-:Y:S06]  /*0800*/  BRA `(.L_x_174) ;  /* 0xfffffff800e87947 */ /* 0x000fec000383ffff */
.L_x_175:
        /* <DEDUP_REMOVED lines=15> */
.L_x_1959:


//--------------------- .text._Z7reduce6IdLj32ELb0EEvPT_S1_j --------------------------
	.section	.text._Z7reduce6IdLj32ELb0EEvPT_S1_j,"ax",@progbits
	.align	128
        .global         _Z7reduce6IdLj32ELb0EEvPT_S1_j
        .type           _Z7reduce6IdLj32ELb0EEvPT_S1_j,@function
        .size           _Z7reduce6IdLj32ELb0EEvPT_S1_j,(.L_x_1960 - _Z7reduce6IdLj32ELb0EEvPT_S1_j)
        .other          _Z7reduce6IdLj32ELb0EEvPT_S1_j,@"STO_CUDA_ENTRY STV_DEFAULT"
_Z7reduce6IdLj32ELb0EEvPT_S1_j:
.text._Z7reduce6IdLj32ELb0EEvPT_S1_j:
        /* <DEDUP_REMOVED lines=13> */
.L_x_178:
[----:B-1----:R-:W-:-:S06]  /*00d0*/  IMAD.WIDE.U32 R6, R2, 0x8, R8 ;  /* 0x0000000802067825 */ /* 0x002fcc00078e0008 */
[----:B------:R-:W2:Y:S01]  /*00e0*/  LDG.E.64 R6, desc[UR6][R6.64] ;  /* 0x0000000606067981 */ /* 0x000ea2000c1e1b00 */
[----:B0-----:R-:W-:-:S05]  /*00f0*/  IMAD R2, R11, 0x20, R2 ;  /* 0x000000200b027824 */ /* 0x001fca00078e0202 */
[----:B------:R-:W-:Y:S01]  /*0100*/  ISETP.GE.U32.AND P0, PT, R2, UR4, PT ;  /* 0x0000000402007c0c */ /* 0x000fe2000bf06070 */
[----:B--2---:R-:W-:-:S12]  /*0110*/  DADD R4, R6, R4 ;  /* 0x0000000006047229 */ /* 0x004fd80000000004 */
[----:B------:R-:W-:Y:S05]  /*0120*/  @!P0 BRA `(.L_x_178) ;  /* 0xfffffffc00e88947 */ /* 0x000fea000383ffff */
.L_x_177:
[----:B------:R-:W-:Y:S05]  /*0130*/  BSYNC.RECONVERGENT B0 ;  /* 0x0000000000007941 */ /* 0x000fea0003800200 */
.L_x_176:
        /* <DEDUP_REMOVED lines=39> */
.L_x_192:
[----:B012---:R-:W-:-:S11]  /*03b0*/  DADD R4, R4, R6 ;  /* 0x0000000004047229 */ /* 0x007fd60000000006 */
.L_x_180:
[----:B------:R-:W-:Y:S05]  /*03c0*/  BSYNC B0 ;  /* 0x0000000000007941 */ /* 0x000fea0003800000 */
.L_x_179:
[----:B------:R-:W-:-:S13]  /*03d0*/  LOP3.LUT P0, RZ, R2, R3, RZ, 0xfc, !PT ;  /* 0x0000000302ff7212 */ /* 0x000fda000780fcff */
[----:B------:R-:W-:Y:S05]  /*03e0*/  @P0 EXIT ;  /* 0x000000000000094d */ /* 0x000fea0003800000 */
[----:B------:R-:W0:Y:S02]  /*03f0*/  LDC.64 R2, c[0x0][0x388] ;  /* 0x0000e200ff027b82 */ /* 0x000e240000000a00 */
[----:B0-----:R-:W-:-:S05]  /*0400*/  IMAD.WIDE.U32 R2, R0, 0x8, R2 ;  /* 0x0000000800027825 */ /* 0x001fca00078e0002 */
[----:B------:R-:W-:Y:S01]  /*0410*/  STG.E.64 desc[UR6][R2.64], R4 ;  /* 0x0000000402007986 */ /* 0x000fe2000c101b06 */
[----:B------:R-:W-:Y:S05]  /*0420*/  EXIT ;  /* 0x000000000000794d */ /* 0x000fea0003800000 */
.L_x_181:
[----:B------:R-:W-:Y:S01]  /*0430*/  IMAD.MOV.U32 R15, RZ, RZ, R5 ;  /* 0x000000ffff0f7224 */ /* 0x000fe200078e0005 */
[----:B------:R-:W-:Y:S01]  /*0440*/  MOV R14, 0x10 ;  /* 0x00000010000e7802 */ /* 0x000fe20000000f00 */
[----:B------:R-:W-:Y:S01]  /*0450*/  IMAD.MOV.U32 R17, RZ, RZ, 0x1f ;  /* 0x0000001fff117424 */ /* 0x000fe200078e00ff */
[----:B------:R-:W-:-:S07]  /*0460*/  MOV R12, 0xffffffff ;  /* 0xffffffff000c7802 */ /* 0x000fce0000000f00 */
[----:B------:R-:W-:Y:S05]  /*0470*/  WARPSYNC.COLLECTIVE R12, `(.L_x_182) ;  /* 0x000000000c087348 */ /* 0x000fea0003c00000 */
[----:B------:R0:W1:Y:S02]  /*0480*/  SHFL.DOWN P0, R13, R15, R14, R17 ;  /* 0x0800000e0f0d7389 */ /* 0x0000640000000011 */
[----:B01----:R-:W-:Y:S05]  /*0490*/  ENDCOLLECTIVE ;  /* 0x000000000000791b */ /* 0x003fea0003800000 */
.L_x_182:
[----:B------:R-:W-:Y:S01]  /*04a0*/  MOV R15, R4 ;  /* 0x00000004000f7202 */ /* 0x000fe20000000f00 */
[----:B------:R-:W-:-:S07]  /*04b0*/  IMAD.MOV.U32 R7, RZ, RZ, R13 ;  /* 0x000000ffff077224 */ /* 0x000fce00078e000d */
[----:B------:R-:W-:Y:S05]  /*04c0*/  WARPSYNC.COLLECTIVE R12, `(.L_x_183) ;  /* 0x000000000c087348 */ /* 0x000fea0003c00000 */
[----:B------:R0:W1:Y:S02]  /*04d0*/  SHFL.DOWN P0, R13, R15, R14, R17 ;  /* 0x0800000e0f0d7389 */ /* 0x0000640000000011 */
[----:B01----:R-:W-:Y:S05]  /*04e0*/  ENDCOLLECTIVE ;  /* 0x000000000000791b */ /* 0x003fea0003800000 */
.L_x_183:
[----:B------:R-:W-:Y:S02]  /*04f0*/  IMAD.MOV.U32 R14, RZ, RZ, 0x8 ;  /* 0x00000008ff0e7424 */ /* 0x000fe400078e00ff */
[----:B------:R-:W-:-:S06]  /*0500*/  IMAD.MOV.U32 R6, RZ, RZ, R13 ;  /* 0x000000ffff067224 */ /* 0x000fcc00078e000d */
[----:B------:R-:W-:-:S10]  /*0510*/  DADD R6, R4, R6 ;  /* 0x0000000004067229 */ /* 0x000fd40000000006 */
[----:B------:R-:W-:-:S07]  /*0520*/  MOV R15, R7 ;  /* 0x00000007000f7202 */ /* 0x000fce0000000f00 */
[----:B------:R-:W-:Y:S05]  /*0530*/  WARPSYNC.COLLECTIVE R12, `(.L_x_184) ;  /* 0x000000000c087348 */ /* 0x000fea0003c00000 */
[----:B------:R0:W1:Y:S02]  /*0540*/  SHFL.DOWN P0, R13, R15, R14, R17 ;  /* 0x0800000e0f0d7389 */ /* 0x0000640000000011 */
[----:B01----:R-:W-:Y:S05]  /*0550*/  ENDCOLLECTIVE ;  /* 0x000000000000791b */ /* 0x003fea0003800000 */
.L_x_184:
[----:B------:R-:W-:Y:S01]  /*0560*/  IMAD.MOV.U32 R15, RZ, RZ, R6 ;  /* 0x000000ffff0f7224 */ /* 0x000fe200078e0006 */
[----:B------:R-:W-:-:S07]  /*0570*/  MOV R9, R13 ;  /* 0x0000000d00097202 */ /* 0x000fce0000000f00 */
[----:B------:R-:W-:Y:S05]  /*0580*/  WARPSYNC.COLLECTIVE R12, `(.L_x_185) ;  /* 0x000000000c087348 */ /* 0x000fea0003c00000 */
[----:B------:R0:W1:Y:S02]  /*0590*/  SHFL.DOWN P0, R13, R15, R14, R17 ;  /* 0x0800000e0f0d7389 */ /* 0x0000640000000011 */
[----:B01----:R-:W-:Y:S05]  /*05a0*/  ENDCOLLECTIVE ;  /* 0x000000000000791b */ /* 0x003fea0003800000 */
.L_x_185:
[----:B------:R-:W-:Y:S02]  /*05b0*/  MOV R14, 0x4 ;  /* 0x00000004000e7802 */ /* 0x000fe40000000f00 */
[----:B------:R-:W-:-:S06]  /*05c0*/  MOV R8, R13 ;  /* 0x0000000d00087202 */ /* 0x000fcc0000000f00 */
[----:B------:R-:W-:-:S10]  /*05d0*/  DADD R8, R6, R8 ;  /* 0x0000000006087229 */ /* 0x000fd40000000008 */
[----:B------:R-:W-:-:S07]  /*05e0*/  IMAD.MOV.U32 R15, RZ, RZ, R9 ;  /* 0x000000ffff0f7224 */ /* 0x000fce00078e0009 */
[----:B------:R-:W-:Y:S05]  /*05f0*/  WARPSYNC.COLLECTIVE R12, `(.L_x_186) ;  /* 0x000000000c087348 */ /* 0x000fea0003c00000 */
[----:B------:R0:W1:Y:S02]  /*0600*/  SHFL.DOWN P0, R13, R15, R14, R17 ;  /* 0x0800000e0f0d7389 */ /* 0x0000640000000011 */
[----:B01----:R-:W-:Y:S05]  /*0610*/  ENDCOLLECTIVE ;  /* 0x000000000000791b */ /* 0x003fea0003800000 */
.L_x_186:
[----:B------:R-:W-:Y:S01]  /*0620*/  MOV R15, R8 ;  /* 0x00000008000f7202 */ /* 0x000fe20000000f00 */
[----:B------:R-:W-:-:S07]  /*0630*/  IMAD.MOV.U32 R11, RZ, RZ, R13 ;  /* 0x000000ffff0b7224 */ /* 0x000fce00078e000d */
[----:B------:R-:W-:Y:S05]  /*0640*/  WARPSYNC.COLLECTIVE R12, `(.L_x_187) ;  /* 0x000000000c087348 */ /* 0x000fea0003c00000 */
[----:B------:R0:W1:Y:S02]  /*0650*/  SHFL.DOWN P0, R13, R15, R14, R17 ;  /* 0x0800000e0f0d7389 */ /* 0x0000640000000011 */
[----:B01----:R-:W-:Y:S05]  /*0660*/  ENDCOLLECTIVE ;  /* 0x000000000000791b */ /* 0x003fea0003800000 */
.L_x_187:
[----:B------:R-:W-:Y:S02]  /*0670*/  IMAD.MOV.U32 R14, RZ, RZ, 0x2 ;  /* 0x00000002ff0e7424 */ /* 0x000fe400078e00ff */
[----:B------:R-:W-:-:S06]  /*0680*/  IMAD.MOV.U32 R10, RZ, RZ, R13 ;  /* 0x000000ffff0a7224 */ /* 0x000fcc00078e000d */
[----:B------:R-:W-:-:S10]  /*0690*/  DADD R10, R8, R10 ;  /* 0x00000000080a7229 */ /* 0x000fd4000000000a */
[----:B------:R-:W-:-:S07]  /*06a0*/  MOV R15, R11 ;  /* 0x0000000b000f7202 */ /* 0x000fce0000000f00 */
[----:B------:R-:W-:Y:S05]  /*06b0*/  WARPSYNC.COLLECTIVE R12, `(.L_x_188) ;  /* 0x000000000c087348 */ /* 0x000fea0003c00000 */
[----:B------:R0:W1:Y:S02]  /*06c0*/  SHFL.DOWN P0, R13, R15, R14, R17 ;  /* 0x0800000e0f0d7389 */ /* 0x0000640000000011 */
[----:B01----:R-:W-:Y:S05]  /*06d0*/  ENDCOLLECTIVE ;  /* 0x000000000000791b */ /* 0x003fea0003800000 */
.L_x_188:
[----:B------:R-:W-:Y:S01]  /*06e0*/  IMAD.MOV.U32 R15, RZ, RZ, R10 ;  /* 0x000000ffff0f7224 */ /* 0x000fe200078e000a */
[----:B------:R-:W-:-:S07]  /*06f0*/  MOV R5, R13 ;  /* 0x0000000d00057202 */ /* 0x000fce0000000f00 */
[----:B------:R-:W-:Y:S05]  /*0700*/  WARPSYNC.COLLECTIVE R12, `(.L_x_189) ;  /* 0x000000000c087348 */ /* 0x000fea0003c00000 */
[----:B------:R0:W1:Y:S02]  /*0710*/  SHFL.DOWN P0, R13, R15, R14, R17 ;  /* 0x0800000e0f0d7389 */ /* 0x0000640000000011 */
[----:B01----:R-:W-:Y:S05]  /*0720*/  ENDCOLLECTIVE ;  /* 0x000000000000791b */ /* 0x003fea0003800000 */
.L_x_189:
[----:B------:R-:W-:Y:S02]  /*0730*/  MOV R14, 0x1 ;  /* 0x00000001000e7802 */ /* 0x000fe40000000f00 */
[----:B------:R-:W-:-:S06]  /*0740*/  MOV R4, R13 ;  /* 0x0000000d00047202 */ /* 0x000fcc0000000f00 */
[----:B------:R-:W-:-:S10]  /*0750*/  DADD R4, R10, R4 ;  /* 0x000000000a047229 */ /* 0x000fd40000000004 */
[----:B------:R-:W-:-:S07]  /*0760*/  IMAD.MOV.U32 R15, RZ, RZ, R5 ;  /* 0x000000ffff0f7224 */ /* 0x000fce00078e0005 */
[----:B------:R-:W-:Y:S05]  /*0770*/  WARPSYNC.COLLECTIVE R12, `(.L_x_190) ;  /* 0x000000000c087348 */ /* 0x000fea0003c00000 */
[----:B------:R0:W1:Y:S02]  /*0780*/  SHFL.DOWN P0, R13, R15, R14, R17 ;  /* 0x0800000e0f0d7389 */ /* 0x0000640000000011 */
[----:B01----:R-:W-:Y:S05]  /*0790*/  ENDCOLLECTIVE ;  /* 0x000000000000791b */ /* 0x003fea0003800000 */
.L_x_190:
[----:B------:R-:W-:Y:S01]  /*07a0*/  MOV R15, R4 ;  /* 0x00000004000f7202 */ /* 0x000fe20000000f00 */
[----:B------:R-:W-:-:S07]  /*07b0*/  IMAD.MOV.U32 R7, RZ, RZ, R13 ;  /* 0x000000ffff077224 */ /* 0x000fce00078e000d */
[----:B------:R-:W-:Y:S05]  /*07c0*/  WARPSYNC.COLLECTIVE R12, `(.L_x_191) ;  /* 0x000000000c087348 */ /* 0x000fea0003c00000 */
[----:B------:R0:W1:Y:S02]  /*07d0*/  SHFL.DOWN P0, R13, R15, R14, R17 ;  /* 0x0800000e0f0d7389 */ /* 0x0000640000000011 */
[----:B01----:R-:W-:Y:S05]  /*07e0*/  ENDCOLLECTIVE ;  /* 0x000000000000791b */ /* 0x003fea0003800000 */
.L_x_191:
[----:B------:R-:W-:Y:S01]  /*07f0*/  IMAD.MOV.U32 R6, RZ, RZ, R13 ;  /* 0x000000ffff067224 */ /* 0x000fe200078e000d */
[----:B------:R-:W-:Y:S06]  /*0800*/  BRA `(.L_x_192) ;  /* 0xfffffff800e87947 */ /* 0x000fec000383ffff */
.L_x_193:
        /* <DEDUP_REMOVED lines=15> */
.L_x_1960:


//--------------------- .text._Z7reduce6IdLj64ELb0EEvPT_S1_j --------------------------
	.section	.text._Z7reduce6IdLj64ELb0EEvPT_S1_j,"ax",@progbits
	.align	128
        .global         _Z7reduce6IdLj64ELb0EEvPT_S1_j
        .type           _Z7reduce6IdLj64ELb0EEvPT_S1_j,@function
        .size           _Z7reduce6IdLj64ELb0EEvPT_S1_j,(.L_x_1961 - _Z7reduce6IdLj64ELb0EEvPT_S1_j)
        .other          _Z7reduce6IdLj64ELb0EEvPT_S1_j,@"STO_CUDA_ENTRY STV_DEFAULT"
_Z7reduce6IdLj64ELb0EEvPT_S1_j:
.text._Z7reduce6IdLj64ELb0EEvPT_S1_j:
        /* <DEDUP_REMOVED lines=13> */
.L_x_196:
[----:B-1----:R-:W-:-:S06]  /*00d0*/  IMAD.WIDE.U32 R4, R2, 0x8, R8 ;  /* 0x0000000802047825 */ /* 0x002fcc00078e0008 */
[----:B------:R-:W2:Y:S01]  /*00e0*/  LDG.E.64 R4, desc[UR6][R4.64] ;  /* 0x0000000604047981 */ /* 0x000ea2000c1e1b00 */
[----:B0-----:R-:W-:-:S05]  /*00f0*/  IMAD R2, R11, 0x40, R2 ;  /* 0x000000400b027824 */ /* 0x001fca00078e0202 */
[----:B------:R-:W-:Y:S01]  /*0100*/  ISETP.GE.U32.AND P0, PT, R2, UR4, PT ;  /* 0x0000000402007c0c */ /* 0x000fe2000bf06070 */
[----:B--2---:R-:W-:-:S12]  /*0110*/  DADD R6, R4, R6 ;  /* 0x0000000004067229 */ /* 0x004fd80000000006 */
[----:B------:R-:W-:Y:S05]  /*0120*/  @!P0 BRA `(.L_x_196) ;  /* 0xfffffffc00e88947 */ /* 0x000fea000383ffff */
.L_x_195:
[----:B------:R-:W-:Y:S05]  /*0130*/  BSYNC.RECONVERGENT B0 ;  /* 0x0000000000007941 */ /* 0x000fea0003800200 */
.L_x_194:
        /* <DEDUP_REMOVED lines=19> */
[----:B------:R-:W0:Y:S01]  /*0270*/  LDS.64 R8, [R11+0x100] ;  /* 0x000100000b087984 */ /* 0x000e220000000a00 */
[----:B------:R-:W-:Y:S01]  /*0280*/  UMOV UR4, 0xffffffff ;  /* 0xffffffff00047882 */ /* 0x000fe20000000000 */
[----:B0-----:R-:W-:Y:S02]  /*0290*/  DADD R8, R6, R8 ;  /* 0x0000000006087229 */ /* 0x001fe40000000008 */
[----:B------:R-:W-:Y:S09]  /*02a0*/  BRA.DIV UR4, `(.L_x_199) ;  /* 0x0000000204707947 */ /* 0x000ff2000b800000 */
        /* <DEDUP_REMOVED lines=18> */
[----:B------:R0:W1:Y:S04]  /*03d0*/  SHFL.DOWN PT, R7, R9, 0x1, 0x1f ;  /* 0x08201f0009077f89 */ /* 0x00006800000e0000 */
[----:B------:R0:W2:Y:S02]  /*03e0*/  SHFL.DOWN PT, R6, R8, 0x1, 0x1f ;  /* 0x08201f0008067f89 */ /* 0x0000a400000e0000 */
.L_x_210:
[----:B-12---:R-:W-:-:S11]  /*03f0*/  DADD R6, R8, R6 ;  /* 0x0000000008067229 */ /* 0x006fd60000000006 */
.L_x_198:
[----:B------:R-:W-:Y:S05]  /*0400*/  BSYNC B0 ;  /* 0x0000000000007941 */ /* 0x000fea0003800000 */
.L_x_197:
[----:B------:R-:W-:-:S13]  /*0410*/  LOP3.LUT P0, RZ, R5, R0, RZ, 0xfc, !PT ;  /* 0x0000000005ff7212 */ /* 0x000fda000780fcff */
[----:B------:R-:W-:Y:S05]  /*0420*/  @P0 EXIT ;  /* 0x000000000000094d */ /* 0x000fea0003800000 */
[----:B------:R-:W1:Y:S02]  /*0430*/  LDC.64 R4, c[0x0][0x388] ;  /* 0x0000e200ff047b82 */ /* 0x000e640000000a00 */
[----:B-1----:R-:W-:-:S05]  /*0440*/  IMAD.WIDE.U32 R2, R3, 0x8, R4 ;  /* 0x0000000803027825 */ /* 0x002fca00078e0004 */
[----:B------:R-:W-:Y:S01]  /*0450*/  STG.E.64 desc[UR6][R2.64], R6 ;  /* 0x0000000602007986 */ /* 0x000fe2000c101b06 */
[----:B------:R-:W-:Y:S05]  /*0460*/  EXIT ;  /* 0x000000000000794d */ /* 0x000fea0003800000 */
.L_x_199:
[----:B------:R-:W-:Y:S01]  /*0470*/  IMAD.MOV.U32 R15, RZ, RZ, R9 ;  /* 0x000000ffff0f7224 */ /* 0x000fe200078e0009 */
[----:B------:R-:W-:Y:S01]  /*0480*/  MOV R14, 0x10 ;  /* 0x00000010000e7802 */ /* 0x000fe20000000f00 */
[----:B------:R-:W-:Y:S01]  /*0490*/  IMAD.MOV.U32 R17, RZ, RZ, 0x1f ;  /* 0x0000001fff117424 */ /* 0x000fe200078e00ff */
[----:B------:R-:W-:-:S07]  /*04a0*/  MOV R2, 0xffffffff ;  /* 0xffffffff00027802 */ /* 0x000fce0000000f00 */
[----:B------:R-:W-:Y:S05]  /*04b0*/  WARPSYNC.COLLECTIVE R2, `(.L_x_200) ;  /* 0x0000000002087348 */ /* 0x000fea0003c00000 */
[----:B------:R0:W1:Y:S02]  /*04c0*/  SHFL.DOWN P0, R4, R15, R14, R17 ;  /* 0x0800000e0f047389 */ /* 0x0000640000000011 */
[----:B01----:R-:W-:Y:S05]  /*04d0*/  ENDCOLLECTIVE ;  /* 0x000000000000791b */ /* 0x003fea0003800000 */
.L_x_200:
[----:B------:R-:W-:Y:S01]  /*04e0*/  MOV R15, R8 ;  /* 0x00000008000f7202 */ /* 0x000fe20000000f00 */
[----:B------:R-:W-:-:S07]  /*04f0*/  IMAD.MOV.U32 R7, RZ, RZ, R4 ;  /* 0x000000ffff077224 */ /* 0x000fce00078e0004 */
[----:B------:R-:W-:Y:S05]  /*0500*/  WARPSYNC.COLLECTIVE R2, `(.L_x_201) ;  /* 0x0000000002087348 */ /* 0x000fea0003c00000 */
[----:B------:R0:W1:Y:S02]  /*0510*/  SHFL.DOWN P0, R4, R15, R14, R17 ;  /* 0x0800000e0f047389 */ /* 0x0000640000000011 */
[----:B01----:R-:W-:Y:S05]  /*0520*/  ENDCOLLECTIVE ;  /* 0x000000000000791b */ /* 0x003fea0003800000 */
.L_x_201:
[----:B------:R-:W-:Y:S02]  /*0530*/  IMAD.MOV.U32 R14, RZ, RZ, 0x8 ;  /* 0x00000008ff0e7424 */ /* 0x000fe400078e00ff */
[----:B------:R-:W-:-:S06]  /*0540*/  IMAD.MOV.U32 R6, RZ, RZ, R4 ;  /* 0x000000ffff067224 */ /* 0x000fcc00078e0004 */
[----:B------:R-:W-:-:S10]  /*0550*/  DADD R6, R8, R6 ;  /* 0x0000000008067229 */ /* 0x000fd40000000006 */
[----:B------:R-:W-:-:S07]  /*0560*/  MOV R15, R7 ;  /* 0x00000007000f7202 */ /* 0x000fce0000000f00 */
[----:B------:R-:W-:Y:S05]  /*0570*/  WARPSYNC.COLLECTIVE R2, `(.L_x_202) ;  /* 0x0000000002087348 */ /* 0x000fea0003c00000 */
[----:B------:R0:W1:Y:S02]  /*0580*/  SHFL.DOWN P0, R4, R15, R14, R17 ;  /* 0x0800000e0f047389 */ /* 0x0000640000000011 */
[----:B01----:R-:W-:Y:S05]  /*0590*/  ENDCOLLECTIVE ;  /* 0x000000000000791b */ /* 0x003fea0003800000 */
.L_x_202:
[----:B------:R-:W-:Y:S01]  /*05a0*/  IMAD.MOV.U32 R15, RZ, RZ, R6 ;  /* 0x000000ffff0f7224 */ /* 0x000fe200078e0006 */
[----:B------:R-:W-:-:S07]  /*05b0*/  MOV R11, R4 ;  /* 0x00000004000b7202 */ /* 0x000fce0000000f00 */
[----:B------:R-:W-:Y:S05]  /*05c0*/  WARPSYNC.COLLECTIVE R2, `(.L_x_203) ;  /* 0x0000000002087348 */ /* 0x000fea0003c00000 */
[----:B------:R0:W1:Y:S02]  /*05d0*/  SHFL.DOWN P0, R4, R15, R14, R17 ;  /* 0x0800000e0f047389 */ /* 0x0000640000000011 */
[----:B01----:R-:W-:Y:S05]  /*05e0*/  ENDCOLLECTIVE ;  /* 0x000000000000791b */ /* 0x003fea0003800000 */
.L_x_203:
[----:B------:R-:W-:Y:S02]  /*05f0*/  MOV R14, 0x4 ;  /* 0x00000004000e7802 */ /* 0x000fe40000000f00 */
[----:B------:R-:W-:-:S06]  /*0600*/  MOV R10, R4 ;  /* 0x00000004000a7202 */ /* 0x000fcc0000000f00 */
[----:B------:R-:W-:-:S10]  /*0610*/  DADD R10, R6, R10 ;  /* 0x00000000060a7229 */ /* 0x000fd4000000000a */
[----:B------:R-:W-:-:S07]  /*0620*/  IMAD.MOV.U32 R15, RZ, RZ, R11 ;  /* 0x000000ffff0f7224 */ /* 0x000fce00078e000b */
[----:B------:R-:W-:Y:S05]  /*0630*/  WARPSYNC.COLLECTIVE R2, `(.L_x_204) ;  /* 0x0000000002087348 */ /* 0x000fea0003c00000 */
[----:B------:R0:W1:Y:S02]  /*0640*/  SHFL.DOWN P0, R4, R15, R14, R17 ;  /* 0x0800000e0f047389 */ /* 0x0000640000000011 */
[----:B01----:R-:W-:Y:S05]  /*0650*/  ENDCOLLECTIVE ;  /* 0x000000000000791b */ /* 0x003fea0003800000 */
.L_x_204:
[----:B------:R-:W-:Y:S01]  /*0660*/  MOV R15, R10 ;  /* 0x0000000a000f7202 */ /* 0x000fe20000000f00 */
[----:B------:R-:W-:-:S07]  /*0670*/  IMAD.MOV.U32 R13, RZ, RZ, R4 ;  /* 0x000000ffff0d7224 */ /* 0x000fce00078e0004 */
[----:B------:R-:W-:Y:S05]  /*0680*/  WARPSYNC.COLLECTIVE R2, `(.L_x_205) ;  /* 0x0000000002087348 */ /* 0x000fea0003c00000 */
[----:B------:R0:W1:Y:S02]  /*0690*/  SHFL.DOWN P0, R4, R15, R14, R17 ;  /* 0x0800000e0f047389 */ /* 0x0000640000000011 */
[----:B01----:R-:W-:Y:S05]  /*06a0*/  ENDCOLLECTIVE ;  /* 0x000000000000791b */ /* 0x003fea0003800000 */
.L_x_205:
[----:B------:R-:W-:Y:S02]  /*06b0*/  IMAD.MOV.U32 R14, RZ, RZ, 0x2 ;  /* 0x00000002ff0e7424 */ /* 0x000fe400078e00ff */
[----:B------:R-:W-:-:S06]  /*06c0*/  IMAD.MOV.U32 R12, RZ, RZ, R4 ;  /* 0x000000ffff0c7224 */ /* 0x000fcc00078e0004 */
[----:B------:R-:W-:-:S10]  /*06d0*/  DADD R12, R10, R12 ;  /* 0x000000000a0c7229 */ /* 0x000fd4000000000c */
[----:B------:R-:W-:-:S07]  /*06e0*/  MOV R15, R13 ;  /* 0x0000000d000f7202 */ /* 0x000fce0000000f00 */
[----:B------:R-:W-:Y:S05]  /*06f0*/  WARPSYNC.COLLECTIVE R2, `(.L_x_206) ;  /* 0x0000000002087348 */ /* 0x000fea0003c00000 */
[----:B------:R0:W1:Y:S02]  /*0700*/  SHFL.DOWN P0, R4, R15, R14, R17 ;  /* 0x0800000e0f047389 */ /* 0x0000640000000011 */
[----:B01----:R-:W-:Y:S05]  /*0710*/  ENDCOLLECTIVE ;  /* 0x000000000000791b */ /* 0x003fea0003800000 */
.L_x_206:
[----:B------:R-:W-:Y:S01]  /*0720*/  IMAD.MOV.U32 R15, RZ, RZ, R12 ;  /* 0x000000ffff0f7224 */ /* 0x000fe200078e000c */
[----:B------:R-:W-:-:S07]  /*0730*/  MOV R9, R4 ;  /* 0x0000000400097202 */ /* 0x000fce0000000f00 */
[----:B------:R-:W-:Y:S05]  /*0740*/  WARPSYNC.COLLECTIVE R2, `(.L_x_207) ;  /* 0x0000000002087348 */ /* 0x000fea0003c00000 */
[----:B------:R0:W1:Y:S02]  /*0750*/  SHFL.DOWN P0, R4, R15, R14, R17 ;  /* 0x0800000e0f047389 */ /* 0x0000640000000011 */
[----:B01----:R-:W-:Y:S05]  /*0760*/  ENDCOLLECTIVE ;  /* 0x000000000000791b */ /* 0x003fea0003800000 */
.L_x_207:
[----:B------:R-:W-:Y:S02]  /*0770*/  MOV R14, 0x1 ;  /* 0x00000001000e7802 */ /* 0x000fe40000000f00 */
[----:B------:R-:W-:-:S06]  /*0780*/  MOV R8, R4 ;  /* 0x0000000400087202 */ /* 0x000fcc0000000f00 */
[----:B------:R-:W-:-:S10]  /*0790*/  DADD R8, R12, R8 ;  /* 0x000000000c087229 */ /* 0x000fd40000000008 */
[----:B------:R-:W-:-:S07]  /*07a0*/  IMAD.MOV.U32 R15, RZ, RZ, R9 ;  /* 0x000000ffff0f7224 */ /* 0x000fce00078e0009 */
[----:B------:R-:W-:Y:S05]  /*07b0*/  WARPSYNC.COLLECTIVE R2, `(.L_x_208) ;  /* 0x0000000002087348 */ /* 0x000fea0003c00000 */
[----:B------:R0:W1:Y:S02]  /*07c0*/  SHFL.DOWN P0, R4, R15, R14, R17 ;  /* 0x0800000e0f047389 */ /* 0x0000640000000011 */
[----:B01----:R-:W-:Y:S05]  /*07d0*/  ENDCOLLECTIVE ;  /* 0x000000000000791b */ /* 0x003fea0003800000 */
.L_x_208:
[----:B------:R-:W-:Y:S01]  /*07e0*/  MOV R15, R8 ;  /* 0x00000008000f7202 */ /* 0x000fe20000000f00 */
[----:B------:R-:W-:-:S07]  /*07f0*/  IMAD.MOV.U32 R7, RZ, RZ, R4 ;  /* 0x000000ffff077224 */ /* 0x000fce00078e0004 */
[----:B------:R-:W-:Y:S05]  /*0800*/  WARPSYNC.COLLECTIVE R2, `(.L_x_209) ;  /* 0x0000000002087348 */ /* 0x000fea0003c00000 */
[----:B------:R0:W1:Y:S02]  /*0810*/  SHFL.DOWN P0, R4, R15, R14, R17 ;  /* 0x0800000e0f047389 */ /* 0x0000640000000011 */
[----:B01----:R-:W-:Y:S05]  /*0820*/  ENDCOLLECTIVE ;  /* 0x000000000000791b */ /* 0x003fea0003800000 */
.L_x_209:
[----:B------:R-:W-:Y:S01]  /*0830*/  IMAD.MOV.U32 R6, RZ, RZ, R4 ;  /* 0x000000ffff067224 */ /* 0x000fe200078e0004 */
[----:B------:R-:W-:Y:S06]  /*0840*/  BRA `(.L_x_210) ;  /* 0xfffffff800e87947 */ /* 0x000fec000383ffff */
.L_x_211:
        /* <DEDUP_REMOVED lines=11> */
.L_x_1961:


//--------------------- .text._Z7reduce6IdLj128ELb0EEvPT_S1_j --------------------------
	.section	.text._Z7reduce6IdLj128ELb0EEvPT_S1_j,"ax",@progbits
	.align	128
        .global         _Z7reduce6IdLj128ELb0EEvPT_S1_j
        .type           _Z7reduce6IdLj128ELb0EEvPT_S1_j,@function
        .size           _Z7reduce6IdLj128ELb0EEvPT_S1_j,(.L_x_1962 - _Z7reduce6IdLj128ELb0EEvPT_S1_j)
        .other          _Z7reduce6IdLj128ELb0EEvPT_S1_j,@"STO_CUDA_ENTRY STV_DEFAULT"
_Z7reduce6IdLj128ELb0EEvPT_S1_j:
.text._Z7reduce6IdLj128ELb0EEvPT_S1_j:
        /* <DEDUP_REMOVED lines=13> */
.L_x_214:
[----:B-1----:R-:W-:-:S06]  /*00d0*/  IMAD.WIDE.U32 R6, R2, 0x8, R8 ;  /* 0x0000000802067825 */ /* 0x002fcc00078e0008 */
[----:B------:R-:W2:Y:S01]  /*00e0*/  LDG.E.64 R6, desc[UR6][R6.64] ;  /* 0x0000000606067981 */ /* 0x000ea2000c1e1b00 */
[----:B0-----:R-:W-:-:S05]  /*00f0*/  IMAD R2, R11, 0x80, R2 ;  /* 0x000000800b027824 */ /* 0x001fca00078e0202 */
[----:B------:R-:W-:Y:S01]  /*0100*/  ISETP.GE.U32.AND P0, PT, R2, UR4, PT ;  /* 0x0000000402007c0c */ /* 0x000fe2000bf06070 */
[----:B--2---:R-:W-:-:S12]  /*0110*/  DADD R4, R6, R4 ;  /* 0x0000000006047229 */ /* 0x004fd80000000004 */
[----:B------:R-:W-:Y:S05]  /*0120*/  @!P0 BRA `(.L_x_214) ;  /* 0xfffffffc00e88947 */ /* 0x000fea000383ffff */
.L_x_213:
[----:B------:R-:W-:Y:S05]  /*0130*/  BSYNC.RECONVERGENT B0 ;  /* 0x0000000000007941 */ /* 0x000fea0003800200 */
.L_x_212:
[----:B------:R-:W0:Y:S01]  /*0140*/  S2UR UR5, SR_CgaCtaId ;  /* 0x00000000000579c3 */ /* 0x000e220000008800 */
[----:B------:R-:W-:Y:S01]  /*0150*/  UMOV UR4, 0x400 ;  /* 0x0000040000047882 */ /* 0x000fe20000000000 */
[----:B------:R-:W-:Y:S01]  /*0160*/  ISETP.GT.U32.AND P0, PT, R3, 0x3f, PT ;  /* 0x0000003f0300780c */ /* 0x000fe20003f04070 */
[----:B------:R-:W1:Y:S01]  /*0170*/  S2R R2, SR_TID.Y ;  /* 0x0000000000027919 */ /* 0x000e620000002200 */
[----:B------:R-:W-:Y:S01]  /*0180*/  BSSY B0, `(.L_x_215) ;  /* 0x000002c000007945 */ /* 0x000fe20003800000 */
[----:B------:R-:W1:Y:S01]  /*0190*/  S2R R11, SR_TID.Z ;  /* 0x00000000000b7919 */ /* 0x000e620000002300 */
[----:B0-----:R-:W-:-:S06]  /*01a0*/  ULEA UR4, UR5, UR4, 0x18 ;  /* 0x0000000405047291 */ /* 0x001fcc000f8ec0ff */
[----:B------:R-:W-:-:S05]  /*01b0*/  LEA R9, R3, UR4, 0x3 ;  /* 0x0000000403097c11 */ /* 0x000fca000f8e18ff */
[----:B------:R-:W-:Y:S01]  /*01c0*/  STS.64 [R9], R4 ;  /* 0x0000000409007388 */ /* 0x000fe20000000a00 */
[----:B------:R-:W0:Y:S01]  /*01d0*/  LDCU UR4, c[0x0][0x360] ;  /* 0x00006c00ff0477ac */ /* 0x000e220008000800 */
[----:B------:R-:W1:Y:S02]  /*01e0*/  LDCU UR5, c[0x0][0x364] ;  /* 0x00006c80ff0577ac */ /* 0x000e640008000800 */
[----:B-1----:R-:W-:-:S04]  /*01f0*/  IMAD R2, R11, UR5, R2 ;  /* 0x000000050b027c24 */ /* 0x002fc8000f8e0202 */
[----:B0-----:R-:W-:Y:S01]  /*0200*/  IMAD R2, R2, UR4, RZ ;  /* 0x0000000402027c24 */ /* 0x001fe2000f8e02ff */
[----:B------:R-:W-:Y:S08]  /*0210*/  BAR.SYNC.DEFER_BLOCKING 0x0 ;  /* 0x0000000000007b1d */ /* 0x000ff00000010000 */
[----:B------:R-:W-:Y:S08]  /*0220*/  BAR.SYNC.DEFER_BLOCKING 0x0 ;  /* 0x0000000000007b1d */ /* 0x000ff00000010000 */
[----:B------:R-:W-:Y:S06]  /*0230*/  BAR.SYNC.DEFER_BLOCKING 0x0 ;  /* 0x0000000000007b1d */ /* 0x000fec0000010000 */
[----:B------:R-:W0:Y:S02]  /*0240*/  @!P0 LDS.64 R6, [R9+0x200] ;  /* 0x0002000009068984 */ /* 0x000e240000000a00 */
[----:B0-----:R-:W-:Y:S01]  /*0250*/  @!P0 DADD R4, R4, R6 ;  /* 0x0000000004048229 */ /* 0x001fe20000000006 */
[----:B------:R-:W-:-:S06]  /*0260*/  IADD3 R6, PT, PT, R2, R3, RZ ;  /* 0x0000000302067210 */ /* 0x000fcc0007ffe0ff */
[----:B------:R0:W-:Y:S01]  /*0270*/  @!P0 STS.64 [R9], R4 ;  /* 0x0000000409008388 */ /* 0x0001e20000000a00 */
        /* <DEDUP_REMOVED lines=12> */
[----:B0-----:R-:W-:Y:S02]  /*0340*/  IMAD.MOV.U32 R7, RZ, RZ, R9 ;  /* 0x000000ffff077224 */ /* 0x001fe400078e0009 */
[----:B-1----:R-:W-:-:S06]  /*0350*/  IMAD.MOV.U32 R6, RZ, RZ, R8 ;  /* 0x000000ffff067224 */ /* 0x002fcc00078e0008 */
[----:B------:R-:W-:-:S07]  /*0360*/  DADD R8, R4, R6 ;  /* 0x0000000004087229 */ /* 0x000fce0000000006 */
[----:B------:R-:W0:Y:S04]  /*0370*/  SHFL.DOWN PT, R11, R9, 0x4, 0x1f ;  /* 0x08801f00090b7f89 */ /* 0x000e2800000e0000 */
[----:B------:R-:W1:Y:S01]  /*0380*/  SHFL.DOWN PT, R10, R8, 0x4, 0x1f ;  /* 0x08801f00080a7f89 */ /* 0x000e6200000e0000 */
[----:B0-----:R-:W-:Y:S01]  /*0390*/  IMAD.MOV.U32 R5, RZ, RZ, R11 ;  /* 0x000000ffff057224 */ /* 0x001fe200078e000b */
[----:B-1----:R-:W-:-:S06]  /*03a0*/  MOV R4, R10 ;  /* 0x0000000a00047202 */ /* 0x002fcc0000000f00 */
[----:B------:R-:W-:-:S07]  /*03b0*/  DADD R10, R8, R4 ;  /* 0x00000000080a7229 */ /* 0x000fce0000000004 */
[----:B------:R-:W0:Y:S04]  /*03c0*/  SHFL.DOWN PT, R7, R11, 0x2, 0x1f ;  /* 0x08401f000b077f89 */ /* 0x000e2800000e0000 */
[----:B------:R-:W1:Y:S01]  /*03d0*/  SHFL.DOWN PT, R6, R10, 0x2, 0x1f ;  /* 0x08401f000a067f89 */ /* 0x000e6200000e0000 */
[----:B0-----:R-:W-:Y:S01]  /*03e0*/  IMAD.MOV.U32 R5, RZ, RZ, R7 ;  /* 0x000000ffff057224 */ /* 0x001fe200078e0007 */
[----:B-1----:R-:W-:-:S06]  /*03f0*/  MOV R4, R6 ;  /* 0x0000000600047202 */ /* 0x002fcc0000000f00 */
[----:B------:R-:W-:-:S07]  /*0400*/  DADD R6, R10, R4 ;  /* 0x000000000a067229 */ /* 0x000fce0000000004 */
[----:B------:R0:W1:Y:S04]  /*0410*/  SHFL.DOWN PT, R5, R7, 0x1, 0x1f ;  /* 0x08201f0007057f89 */ /* 0x00006800000e0000 */
[----:B------:R0:W2:Y:S02]  /*0420*/  SHFL.DOWN PT, R4, R6, 0x1, 0x1f ;  /* 0x08201f0006047f89 */ /* 0x0000a400000e0000 */
.L_x_228:
[----:B-12---:R-:W-:-:S11]  /*0430*/  DADD R4, R6, R4 ;  /* 0x0000000006047229 */ /* 0x006fd60000000004 */
.L_x_216:
[----:B------:R-:W-:Y:S05]  /*0440*/  BSYNC B0 ;  /* 0x0000000000007941 */ /* 0x000fea0003800000 */
.L_x_215:
[----:B------:R-:W-:-:S13]  /*0450*/  LOP3.LUT P0, RZ, R2, R3, RZ, 0xfc, !PT ;  /* 0x0000000302ff7212 */ /* 0x000fda000780fcff */
[----:B------:R-:W-:Y:S05]  /*0460*/  @P0 EXIT ;  /* 0x000000000000094d */ /* 0x000fea0003800000 */
[----:B------:R-:W1:Y:S02]  /*0470*/  LDC.64 R2, c[0x0][0x388] ;  /* 0x0000e200ff027b82 */ /* 0x000e640000000a00 */
[----:B-1----:R-:W-:-:S05]  /*0480*/  IMAD.WIDE.U32 R2, R0, 0x8, R2 ;  /* 0x0000000800027825 */ /* 0x002fca00078e0002 */
[----:B------:R-:W-:Y:S01]  /*0490*/  STG.E.64 desc[UR6][R2.64], R4 ;  /* 0x0000000402007986 */ /* 0x000fe2000c101b06 */
[----:B------:R-:W-:Y:S05]  /*04a0*/  EXIT ;  /* 0x000000000000794d */ /* 0x000fea0003800000 */
.L_x_217:
[----:B------:R-:W-:Y:S01]  /*04b0*/  MOV R15, R7 ;  /* 0x00000007000f7202 */ /* 0x000fe20000000f00 */
[----:B------:R-:W-:Y:S01]  /*04c0*/  IMAD.MOV.U32 R14, RZ, RZ, 0x10 ;  /* 0x00000010ff0e7424 */ /* 0x000fe200078e00ff */
[----:B------:R-:W-:Y:S01]  /*04d0*/  MOV R17, 0x1f ;  /* 0x0000001f00117802 */ /* 0x000fe20000000f00 */
[----:B------:R-:W-:-:S07]  /*04e0*/  IMAD.MOV.U32 R12, RZ, RZ, -0x1 ;  /* 0xffffffffff0c7424 */ /* 0x000fce00078e00ff */
[----:B------:R-:W-:Y:S05]  /*04f0*/  WARPSYNC.COLLECTIVE R12, `(.L_x_218) ;  /* 0x000000000c087348 */ /* 0x000fea0003c00000 */
[----:B------:R0:W1:Y:S02]  /*0500*/  SHFL.DOWN P0, R13, R15, R14, R17 ;  /* 0x0800000e0f0d7389 */ /* 0x0000640000000011 */
[----:B01----:R-:W-:Y:S05]  /*0510*/  ENDCOLLECTIVE ;  /* 0x000000000000791b */ /* 0x003fea0003800000 */
.L_x_218:
[----:B------:R-:W-:Y:S01]  /*0520*/  IMAD.MOV.U32 R15, RZ, RZ, R6 ;  /* 0x000000ffff0f7224 */ /* 0x000fe200078e0006 */
[----:B------:R-:W-:-:S07]  /*0530*/  MOV R5, R13 ;  /* 0x0000000d00057202 */ /* 0x000fce0000000f00 */
[----:B------:R-:W-:Y:S05]  /*0540*/  WARPSYNC.COLLECTIVE R12, `(.L_x_219) ;  /* 0x000000000c087348 */ /* 0x000fea0003c00000 */
[----:B------:R0:W1:Y:S02]  /*0550*/  SHFL.DOWN P0, R13, R15, R14, R17 ;  /* 0x0800000e0f0d7389 */ /* 0x0000640000000011 */
[----:B01----:R-:W-:Y:S05]  /*0560*/  ENDCOLLECTIVE ;  /* 0x000000000000791b */ /* 0x003fea0003800000 */
.L_x_219:
[----:B------:R-:W-:Y:S02]  /*0570*/  MOV R14, 0x8 ;  /* 0x00000008000e7802 */ /* 0x000fe40000000f00 */
[----:B------:R-:W-:-:S06]  /*0580*/  MOV R4, R13 ;  /* 0x0000000d00047202 */ /* 0x000fcc0000000f00 */
[----:B------:R-:W-:-:S10]  /*0590*/  DADD R4, R6, R4 ;  /* 0x0000000006047229 */ /* 0x000fd40000000004 */
[----:B------:R-:W-:-:S07]  /*05a0*/  IMAD.MOV.U32 R15, RZ, RZ, R5 ;  /* 0x000000ffff0f7224 */ /* 0x000fce00078e0005 */
[----:B------:R-:W-:Y:S05]  /*05b0*/  WARPSYNC.COLLECTIVE R12, `(.L_x_220) ;  /* 0x000000000c087348 */ /* 0x000fea0003c00000 */
[----:B------:R0:W1:Y:S02]  /*05c0*/  SHFL.DOWN P0, R13, R15, R14, R17 ;  /* 0x0800000e0f0d7389 */ /* 0x0000640000000011 */
[----:B01----:R-:W-:Y:S05]  /*05d0*/  ENDCOLLECTIVE ;  /* 0x000000000000791b */ /* 0x003fea0003800000 */
.L_x_220:
[----:B------:R-:W-:Y:S01]  /*05e0*/  MOV R15, R4 ;  /* 0x00000004000f7202 */ /* 0x000fe20000000f00 */
[----:B------:R-:W-:-:S07]  /*05f0*/  IMAD.MOV.U32 R9, RZ, RZ, R13 ;  /* 0x000000ffff097224 */ /* 0x000fce00078e000d */
[----:B------:R-:W-:Y:S05]  /*0600*/  WARPSYNC.COLLECTIVE R12, `(.L_x_221) ;  /* 0x000000000c087348 */ /* 0x000fea0003c00000 */
[----:B------:R0:W1:Y:S02]  /*0610*/  SHFL.DOWN P0, R13, R15, R14, R17 ;  /* 0x0800000e0f0d7389 */ /* 0x0000640000000011 */
[----:B01----:R-:W-:Y:S05]  /*0620*/  ENDCOLLECTIVE ;  /* 0x000000000000791b */ /* 0x003fea0003800000 */
.L_x_221:
[----:B------:R-:W-:Y:S02]  /*0630*/  IMAD.MOV.U32 R14, RZ, RZ, 0x4 ;  /* 0x00000004ff0e7424 */ /* 0x000fe400078e00ff */
[----:B------:R-:W-:-:S06]  /*0640*/  IMAD.MOV.U32 R8, RZ, RZ, R13 ;  /* 0x000000ffff087224 */ /* 0x000fcc00078e000d */
[----:B------:R-:W-:-:S10]  /*0650*/  DADD R8, R4, R8 ;  /* 0x0000000004087229 */ /* 0x000fd40000000008 */
[----:B------:R-:W-:-:S07]  /*0660*/  MOV R15, R9 ;  /* 0x00000009000f7202 */ /* 0x000fce0000000f00 */
[----:B------:R-:W-:Y:S05]  /*0670*/  WARPSYNC.COLLECTIVE R12, `(.L_x_222) ;  /* 0x000000000c087348 */ /* 0x000fea0003c00000 */
[----:B------:R0:W1:Y:S02]  /*0680*/  SHFL.DOWN P0, R13, R15, R14, R17 ;  /* 0x0800000e0f0d7389 */ /* 0x0000640000000011 */
[----:B01----:R-:W-:Y:S05]  /*0690*/  ENDCOLLECTIVE ;  /* 0x000000000000791b */ /* 0x003fea0003800000 */
.L_x_222:
[----:B------:R-:W-:Y:S01]  /*06a0*/  IMAD.MOV.U32 R15, RZ, RZ, R8 ;  /* 0x000000ffff0f7224 */ /* 0x000fe200078e0008 */
[----:B------:R-:W-:-:S07]  /*06b0*/  MOV R11, R13 ;  /* 0x0000000d000b7202 */ /* 0x000fce0000000f00 */
[----:B------:R-:W-:Y:S05]  /*06c0*/  WARPSYNC.COLLECTIVE R12, `(.L_x_223) ;  /* 0x000000000c087348 */ /* 0x000fea0003c00000 */
[----:B------:R0:W1:Y:S02]  /*06d0*/  SHFL.DOWN P0, R13, R15, R14, R17 ;  /* 0x0800000e0f0d7389 */ /* 0x0000640000000011 */
[----:B01----:R-:W-:Y:S05]  /*06e0*/  ENDCOLLECTIVE ;  /* 0x000000000000791b */ /* 0x003fea0003800000 */
.L_x_223:
[----:B------:R-:W-:Y:S02]  /*06f0*/  MOV R14, 0x2 ;  /* 0x00000002000e7802 */ /* 0x000fe40000000f00 */
[----:B------:R-:W-:-:S06]  /*0700*/  MOV R10, R13 ;  /* 0x0000000d000a7202 */ /* 0x000fcc0000000f00 */
[----:B------:R-:W-:-:S10]  /*0710*/  DADD R10, R8, R10 ;  /* 0x00000000080a7229 */ /* 0x000fd4000000000a */
[----:B------:R-:W-:-:S07]  /*0720*/  IMAD.MOV.U32 R15, RZ, RZ, R11 ;  /* 0x000000ffff0f7224 */ /* 0x000fce00078e000b */
[----:B------:R-:W-:Y:S05]  /*0730*/  WARPSYNC.COLLECTIVE R12, `(.L_x_224) ;  /* 0x000000000c087348 */ /* 0x000fea0003c00000 */
[----:B------:R0:W1:Y:S02]  /*0740*/  SHFL.DOWN P0, R13, R15, R14, R17 ;  /* 0x0800000e0f0d7389 */ /* 0x0000640000000011 */
[----:B01----:R-:W-:Y:S05]  /*0750*/  ENDCOLLECTIVE ;  /* 0x000000000000791b */ /* 0x003fea0003800000 */
.L_x_224:
[----:B------:R-:W-:Y:S01]  /*0760*/  MOV R15, R10 ;  /* 0x0000000a000f7202 */ /* 0x000fe20000000f00 */
[----:B------:R-:W-:-:S07]  /*0770*/  IMAD.MOV.U32 R7, RZ, RZ, R13 ;  /* 0x000000ffff077224 */ /* 0x000fce00078e000d */
[----:B------:R-:W-:Y:S05]  /*0780*/  WARPSYNC.COLLECTIVE R12, `(.L_x_225) ;  /* 0x000000000c087348 */ /* 0x000fea0003c00000 */
[----:B------:R0:W1:Y:S02]  /*0790*/  SHFL.DOWN P0, R13, R15, R14, R17 ;  /* 0x0800000e0f0d7389 */ /* 0x0000640000000011 */
[----:B01----:R-:W-:Y:S05]  /*07a0*/  ENDCOLLECTIVE ;  /* 0x000000000000791b */ /* 0x003fea0003800000 */
.L_x_225:
[----:B------:R-:W-:Y:S02]  /*07b0*/  IMAD.MOV.U32 R14, RZ, RZ, 0x1 ;  /* 0x00000001ff0e7424 */ /* 0x000fe400078e00ff */
[----:B------:R-:W-:-:S06]  /*07c0*/  IMAD.MOV.U32 R6, RZ, RZ, R13 ;  /* 0x000000ffff067224 */ /* 0x000fcc00078e000d */
[----:B------:R-:W-:-:S10]  /*07d0*/  DADD R6, R10, R6 ;  /* 0x000000000a067229 */ /* 0x000fd40000000006 */
[----:B------:R-:W-:-:S07]  /*07e0*/  MOV R15, R7 ;  /* 0x00000007000f7202 */ /* 0x000fce0000000f00 */
[----:B------:R-:W-:Y:S05]  /*07f0*/  WARPSYNC.COLLECTIVE R12, `(.L_x_226) ;  /* 0x000000000c087348 */ /* 0x000fea0003c00000 */
[----:B------:R0:W1:Y:S02]  /*0800*/  SHFL.DOWN P0, R13, R15, R14, R17 ;  /* 0x0800000e0f0d7389 */ /* 0x0000640000000011 */
[----:B01----:R-:W-:Y:S05]  /*0810*/  ENDCOLLECTIVE ;  /* 0x000000000000791b */ /* 0x003fea0003800000 */
.L_x_226:
[----:B------:R-:W-:Y:S01]  /*0820*/  IMAD.MOV.U32 R15, RZ, RZ, R6 ;  /* 0x000000ffff0f7224 */ /* 0x000fe200078e0006 */
[----:B------:R-:W-:-:S07]  /*0830*/  MOV R5, R13 ;  /* 0x0000000d00057202 */ /* 0x000fce0000000f00 */
[----:B------:R-:W-:Y:S05]  /*0840*/  WARPSYNC.COLLECTIVE R12, `(.L_x_227) ;  /* 0x000000000c087348 */ /* 0x000fea0003c00000 */
[----:B------:R0:W1:Y:S02]  /*0850*/  SHFL.DOWN P0, R13, R15, R14, R17 ;  /* 0x0800000e0f0d7389 */ /* 0x0000640000000011 */
[----:B01----:R-:W-:Y:S05]  /*0860*/  ENDCOLLECTIVE ;  /* 0x000000000000791b */ /* 0x003fea0003800000 */
.L_x_227:
[----:B------:R-:W-:Y:S01]  /*0870*/  MOV R4, R13 ;  /* 0x0000000d00047202 */ /* 0x000fe20000000f00 */
[----:B------:R-:W-:Y:S06]  /*0880*/  BRA `(.L_x_228) ;  /* 0xfffffff800e87947 */ /* 0x000fec000383ffff */
.L_x_229:
        /* <DEDUP_REMOVED lines=15> */
.L_x_1962:


//--------------------- .text._Z7reduce6IdLj256ELb0EEvPT_S1_j --------------------------
	.section	.text._Z7reduce6IdLj256ELb0EEvPT_S1_j,"ax",@progbits
	.align	128
        .global         _Z7reduce6IdLj256ELb0EEvPT_S1_j
        .type           _Z7reduce6IdLj256ELb0EEvPT_S1_j,@function
        .size           _Z7reduce6IdLj256ELb0EEvPT_S1_j,(.L_x_1963 - _Z7reduce6IdLj256ELb0EEvPT_S1_j)
        .other          _Z7reduce6IdLj256ELb0EEvPT_S1_j,@"STO_CUDA_ENTRY STV_DEFAULT"
_Z7reduce6IdLj256ELb0EEvPT_S1_j:
.text._Z7reduce6IdLj256ELb0EEvPT_S1_j:
        /* <DEDUP_REMOVED lines=13> */
.L_x_232:
[----:B-1----:R-:W-:-:S06]  /*00d0*/  IMAD.WIDE.U32 R4, R2, 0x8, R8 ;  /* 0x0000000802047825 */ /* 0x002fcc00078e0008 */
[----:B------:R-:W2:Y:S01]  /*00e0*/  LDG.E.64 R4, desc[UR6][R4.64] ;  /* 0x0000000604047981 */ /* 0x000ea2000c1e1b00 */
[----:B0-----:R-:W-:-:S05]  /*00f0*/  IMAD R2, R11, 0x100, R2 ;  /* 0x000001000b027824 */ /* 0x001fca00078e0202 */
[----:B------:R-:W-:Y:S01]  /*0100*/  ISETP.GE.U32.AND P0, PT, R2, UR4, PT ;  /* 0x0000000402007c0c */ /* 0x000fe2000bf06070 */
[----:B--2---:R-:W-:-:S12]  /*0110*/  DADD R6, R4, R6 ;  /* 0x0000000004067229 */ /* 0x004fd80000000006 */
[----:B------:R-:W-:Y:S05]  /*0120*/  @!P0 BRA `(.L_x_232) ;  /* 0xfffffffc00e88947 */ /* 0x000fea000383ffff */
.L_x_231:
[----:B------:R-:W-:Y:S05]  /*0130*/  BSYNC.RECONVERGENT B0 ;  /* 0x0000000000007941 */ /* 0x000fea0003800200 */
.L_x_230:
[----:B------:R-:W0:Y:S01]  /*0140*/  S2UR UR5, SR_CgaCtaId ;  /* 0x00000000000579c3 */ /* 0x000e220000008800 */
[----:B------:R-:W-:Y:S01]  /*0150*/  UMOV UR4, 0x400 ;  /* 0x0000040000047882 */ /* 0x000fe20000000000 */
[C---:B------:R-:W-:Y:S01]  /*0160*/  ISETP.GT.U32.AND P0, PT, R0.reuse, 0x7f, PT ;  /* 0x0000007f0000780c */ /* 0x040fe20003f04070 */
[----:B------:R-:W1:Y:S01]  /*0170*/  S2R R2, SR_TID.Y ;  /* 0x0000000000027919 */ /* 0x000e620000002200 */
[----:B------:R-:W-:Y:S01]  /*0180*/  ISETP.GT.U32.AND P1, PT, R0, 0x3f, PT ;  /* 0x0000003f0000780c */ /* 0x000fe20003f24070 */
[----:B------:R-:W-:Y:S01]  /*0190*/  BSSY B0, `(.L_x_233) ;  /* 0x000002f000007945 */ /* 0x000fe20003800000 */
[----:B------:R-:W1:Y:S01]  /*01a0*/  S2R R9, SR_TID.Z ;  /* 0x0000000000097919 */ /* 0x000e620000002300 */
[----:B0-----:R-:W-:-:S06]  /*01b0*/  ULEA UR4, UR5, UR4, 0x18 ;  /* 0x0000000405047291 */ /* 0x001fcc000f8ec0ff */
[----:B------:R-:W-:-:S05]  /*01c0*/  LEA R11, R0, UR4, 0x3 ;  /* 0x00000004000b7c11 */ /* 0x000fca000f8e18ff */
[----:B------:R-:W-:Y:S01]  /*01d0*/  STS.64 [R11], R6 ;  /* 0x000000060b007388 */ /* 0x000fe20000000a00 */
[----:B------:R-:W0:Y:S01]  /*01e0*/  LDCU UR4, c[0x0][0x360] ;  /* 0x00006c00ff0477ac */ /* 0x000e220008000800 */
[----:B------:R-:W1:Y:S01]  /*01f0*/  LDCU UR5, c[0x0][0x364] ;  /* 0x00006c80ff0577ac */ /* 0x000e620008000800 */
[----:B------:R-:W-:Y:S08]  /*0200*/  BAR.SYNC.DEFER_BLOCKING 0x0 ;  /* 0x0000000000007b1d */ /* 0x000ff00000010000 */
[----:B------:R-:W-:Y:S06]  /*0210*/  BAR.SYNC.DEFER_BLOCKING 0x0 ;  /* 0x0000000000007b1d */ /* 0x000fec0000010000 */
[----:B------:R-:W2:Y:S02]  /*0220*/  @!P0 LDS.64 R4, [R11+0x400] ;  /* 0x000400000b048984 */ /* 0x000ea40000000a00 */
[----:B--2---:R-:W-:-:S07]  /*0230*/  @!P0 DADD R6, R6, R4 ;  /* 0x0000000006068229 */ /* 0x004fce0000000004 */
[----:B------:R-:W-:Y:S01]  /*0240*/  @!P0 STS.64 [R11], R6 ;  /* 0x000000060b008388 */ /* 0x000fe20000000a00 */
[----:B------:R-:W-:Y:S06]  /*0250*/  BAR.SYNC.DEFER_BLOCKING 0x0 ;  /* 0x0000000000007b1d */ /* 0x000fec0000010000 */
[----:B------:R-:W2:Y:S02]  /*0260*/  @!P1 LDS.64 R4, [R11+0x200] ;  /* 0x000200000b049984 */ /* 0x000ea40000000a00 */
[----:B--2---:R-:W-:Y:S01]  /*0270*/  @!P1 DADD R6, R6, R4 ;  /* 0x0000000006069229 */ /* 0x004fe20000000004 */
[----:B-1----:R-:W-:-:S04]  /*0280*/  IMAD R5, R9, UR5, R2 ;  /* 0x0000000509057c24 */ /* 0x002fc8000f8e0202 */
[----:B0-----:R-:W-:Y:S02]  /*0290*/  IMAD R5, R5, UR4, RZ ;  /* 0x0000000405057c24 */ /* 0x001fe4000f8e02ff */
[----:B------:R0:W-:Y:S03]  /*02a0*/  @!P1 STS.64 [R11], R6 ;  /* 0x000000060b009388 */ /* 0x0001e60000000a00 */
[----:B------:R-:W-:Y:S01]  /*02b0*/  IADD3 R2, PT, PT, R5, R0, RZ ;  /* 0x0000000005027210 */ /* 0x000fe20007ffe0ff */
[----:B------:R-:W-:Y:S03]  /*02c0*/  BAR.SYNC.DEFER_BLOCKING 0x0 ;  /* 0x0000000000007b1d */ /* 0x000fe60000010000 */
        /* <DEDUP_REMOVED lines=26> */
.L_x_246:
[----:B-12---:R-:W-:-:S11]  /*0470*/  DADD R6, R8, R6 ;  /* 0x0000000008067229 */ /* 0x006fd60000000006 */
.L_x_234:
[----:B------:R-:W-:Y:S05]  /*0480*/  BSYNC B0 ;  /* 0x0000000000007941 */ /* 0x000fea0003800000 */
.L_x_233:
[----:B------:R-:W-:-:S13]  /*0490*/  LOP3.LUT P0, RZ, R5, R0, RZ, 0xfc, !PT ;  /* 0x0000000005ff7212 */ /* 0x000fda000780fcff */
[----:B------:R-:W-:Y:S05]  /*04a0*/  @P0 EXIT ;  /* 0x000000000000094d */ /* 0x000fea0003800000 */
[----:B------:R-:W1:Y:S02]  /*04b0*/  LDC.64 R4, c[0x0][0x388] ;  /* 0x0000e200ff047b82 */ /* 0x000e640000000a00 */
[----:B-1----:R-:W-:-:S05]  /*04c0*/  IMAD.WIDE.U32 R2, R3, 0x8, R4 ;  /* 0x0000000803027825 */ /* 0x002fca00078e0004 */
[----:B------:R-:W-:Y:S01]  /*04d0*/  STG.E.64 desc[UR6][R2.64], R6 ;  /* 0x0000000602007986 */ /* 0x000fe2000c101b06 */
[----:B------:R-:W-:Y:S05]  /*04e0*/  EXIT ;  /* 0x000000000000794d */ /* 0x000fea0003800000 */
.L_x_235:
[----:B------:R-:W-:Y:S01]  /*04f0*/  MOV R15, R9 ;  /* 0x00000009000f7202 */ /* 0x000fe20000000f00 */
[----:B------:R-:W-:Y:S01]  /*0500*/  IMAD.MOV.U32 R14, RZ, RZ, 0x10 ;  /* 0x00000010ff0e7424 */ /* 0x000fe200078e00ff */
[----:B------:R-:W-:Y:S01]  /*0510*/  MOV R17, 0x1f ;  /* 0x0000001f00117802 */ /* 0x000fe20000000f00 */
[----:B------:R-:W-:-:S07]  /*0520*/  IMAD.MOV.U32 R2, RZ, RZ, -0x1 ;  /* 0xffffffffff027424 */ /* 0x000fce00078e00ff */
[----:B------:R-:W-:Y:S05]  /*0530*/  WARPSYNC.COLLECTIVE R2, `(.L_x_236) ;  /* 0x0000000002087348 */ /* 0x000fea0003c00000 */
[----:B------:R0:W1:Y:S02]  /*0540*/  SHFL.DOWN P0, R4, R15, R14, R17 ;  /* 0x0800000e0f047389 */ /* 0x0000640000000011 */
[----:B01----:R-:W-:Y:S05]  /*0550*/  ENDCOLLECTIVE ;  /* 0x000000000000791b */ /* 0x003fea0003800000 */
.L_x_236:
[----:B------:R-:W-:Y:S01]  /*0560*/  IMAD.MOV.U32 R15, RZ, RZ, R8 ;  /* 0x000000ffff0f7224 */ /* 0x000fe200078e0008 */
[----:B------:R-:W-:-:S07]  /*0570*/  MOV R7, R4 ;  /* 0x0000000400077202 */ /* 0x000fce0000000f00 */
[----:B------:R-:W-:Y:S05]  /*0580*/  WARPSYNC.COLLECTIVE R2, `(.L_x_237) ;  /* 0x0000000002087348 */ /* 0x000fea0003c00000 */
[----:B------:R0:W1:Y:S02]  /*0590*/  SHFL.DOWN P0, R4, R15, R14, R17 ;  /* 0x0800000e0f047389 */ /* 0x0000640000000011 */
[----:B01----:R-:W-:Y:S05]  /*05a0*/  ENDCOLLECTIVE ;  /* 0x000000000000791b */ /* 0x003fea0003800000 */
.L_x_237:
[----:B------:R-:W-:Y:S02]  /*05b0*/  MOV R14, 0x8 ;  /* 0x00000008000e7802 */ /* 0x000fe40000000f00 */
[----:B------:R-:W-:-:S06]  /*05c0*/  MOV R6, R4 ;  /* 0x0000000400067202 */ /* 0x000fcc0000000f00 */
[----:B------:R-:W-:-:S10]  /*05d0*/  DADD R6, R8, R6 ;  /* 0x0000000008067229 */ /* 0x000fd40000000006 */
[----:B------:R-:W-:-:S07]  /*05e0*/  IMAD.MOV.U32 R15, RZ, RZ, R7 ;  /* 0x000000ffff0f7224 */ /* 0x000fce00078e0007 */
[----:B------:R-:W-:Y:S05]  /*05f0*/  WARPSYNC.COLLECTIVE R2, `(.L_x_238) ;  /* 0x0000000002087348 */ /* 0x000fea0003c00000 */
[----:B------:R0:W1:Y:S02]  /*0600*/  SHFL.DOWN P0, R4, R15, R14, R17 ;  /* 0x0800000e0f047389 */ /* 0x0000640000000011 */
[----:B01----:R-:W-:Y:S05]  /*0610*/  ENDCOLLECTIVE ;  /* 0x000000000000791b */ /* 0x003fea0003800000 */
.L_x_238:
[----:B------:R-:W-:Y:S01]  /*0620*/  MOV R15, R6 ;  /* 0x00000006000f7202 */ /* 0x000fe20000000f00 */
[----:B------:R-:W-:-:S07]  /*0630*/  IMAD.MOV.U32 R11, RZ, RZ, R4 ;  /* 0x000000ffff0b7224 */ /* 0x000fce00078e0004 */
[----:B------:R-:W-:Y:S05]  /*0640*/  WARPSYNC.COLLECTIVE R2, `(.L_x_239) ;  /* 0x0000000002087348 */ /* 0x000fea0003c00000 */
[----:B------:R0:W1:Y:S02]  /*0650*/  SHFL.DOWN P0, R4, R15, R14, R17 ;  /* 0x0800000e0f047389 */ /* 0x0000640000000011 */
[----:B01----:R-:W-:Y:S05]  /*0660*/  ENDCOLLECTIVE ;  /* 0x000000000000791b */ /* 0x003fea0003800000 */
.L_x_239:
[----:B------:R-:W-:Y:S02]  /*0670*/  IMAD.MOV.U32 R14, RZ, RZ, 0x4 ;  /* 0x00000004ff0e7424 */ /* 0x000fe400078e00ff */
[----:B------:R-:W-:-:S06]  /*0680*/  IMAD.MOV.U32 R10, RZ, RZ, R4 ;  /* 0x000000ffff0a7224 */ /* 0x000fcc00078e0004 */
[----:B------:R-:W-:-:S10]  /*0690*/  DADD R10, R6, R10 ;  /* 0x00000000060a7229 */ /* 0x000fd4000000000a */
[----:B------:R-:W-:-:S07]  /*06a0*/  MOV R15, R11 ;  /* 0x0000000b000f7202 */ /* 0x000fce0000000f00 */
[----:B------:R-:W-:Y:S05]  /*06b0*/  WARPSYNC.COLLECTIVE R2, `(.L_x_240) ;  /* 0x0000000002087348 */ /* 0x000fea0003c00000 */
[----:B------:R0:W1:Y:S02]  /*06c0*/  SHFL.DOWN P0, R4, R15, R14, R17 ;  /* 0x0800000e0f047389 */ /* 0x0000640000000011 */
[----:B01----:R-:W-:Y:S05]  /*06d0*/  ENDCOLLECTIVE ;  /* 0x000000000000791b */ /* 0x003fea0003800000 */
.L_x_240:
[----:B------:R-:W-:Y:S01]  /*06e0*/  IMAD.MOV.U32 R15, RZ, RZ, R10 ;  /* 0x000000ffff0f7224 */ /* 0x000fe200078e000a */
[----:B------:R-:W-:-:S07]  /*06f0*/  MOV R13, R4 ;  /* 0x00000004000d7202 */ /* 0x000fce0000000f00 */
[----:B------:R-:W-:Y:S05]  /*0700*/  WARPSYNC.COLLECTIVE R2, `(.L_x_241) ;  /* 0x0000000002087348 */ /* 0x000fea0003c00000 */
[----:B------:R0:W1:Y:S02]  /*0710*/  SHFL.DOWN P0, R4, R15, R14, R17 ;  /* 0x0800000e0f047389 */ /* 0x0000640000000011 */
[----:B01----:R-:W-:Y:S05]  /*0720*/  ENDCOLLECTIVE ;  /* 0x000000000000791b */ /* 0x003fea0003800000 */
.L_x_241:
[----:B------:R-:W-:Y:S02]  /*0730*/  MOV R14, 0x2 ;  /* 0x00000002000e7802 */ /* 0x000fe40000000f00 */
[----:B------:R-:W-:-:S06]  /*0740*/  MOV R12, R4 ;  /* 0x00000004000c7202 */ /* 0x000fcc0000000f00 */
[----:B------:R-:W-:-:S10]  /*0750*/  DADD R12, R10, R12 ;  /* 0x000000000a0c7229 */ /* 0x000fd4000000000c */
[----:B------:R-:W-:-:S07]  /*0760*/  IMAD.MOV.U32 R15, RZ, RZ, R13 ;  /* 0x000000ffff0f7224 */ /* 0x000fce00078e000d */
[----:B------:R-:W-:Y:S05]  /*0770*/  WARPSYNC.COLLECTIVE R2, `(.L_x_242) ;  /* 0x0000000002087348 */ /* 0x000fea0003c00000 */
[----:B------:R0:W1:Y:S02]  /*0780*/  SHFL.DOWN P0, R4, R15, R14, R17 ;  /* 0x0800000e0f047389 */ /* 0x0000640000000011 */
[----:B01----:R-:W-:Y:S05]  /*0790*/  ENDCOLLECTIVE ;  /* 0x000000000000791b */ /* 0x003fea0003800000 */
.L_x_242:
[----:B------:R-:W-:Y:S01]  /*07a0*/  MOV R15, R12 ;  /* 0x0000000c000f7202 */ /* 0x000fe20000000f00 */
[----:B------:R-:W-:-:S07]  /*07b0*/  IMAD.MOV.U32 R9, RZ, RZ, R4 ;  /* 0x000000ffff097224 */ /* 0x000fce00078e0004 */
[----:B------:R-:W-:Y:S05]  /*07c0*/  WARPSYNC.COLLECTIVE R2, `(.L_x_243) ;  /* 0x0000000002087348 */ /* 0x000fea0003c00000 */
[----:B------:R0:W1:Y:S02]  /*07d0*/  SHFL.DOWN P0, R4, R15, R14, R17 ;  /* 0x0800000e0f047389 */ /* 0x0000640000000011 */
[----:B01----:R-:W-:Y:S05]  /*07e0*/  ENDCOLLECTIVE ;  /* 0x000000000000791b */ /* 0x003fea0003800000 */
.L_x_243:
[----:B------:R-:W-:Y:S02]  /*07f0*/  IMAD.MOV.U32 R14, RZ, RZ, 0x1 ;  /* 0x00000001ff0e7424 */ /* 0x000fe400078e00ff */
[----:B------:R-:W-:-:S06]  /*0800*/  IMAD.MOV.U32 R8, RZ, RZ, R4 ;  /* 0x000000ffff087224 */ /* 0x000fcc00078e0004 */
[----:B------:R-:W-:-:S10]  /*0810*/  DADD R8, R12, R8 ;  /* 0x000000000c087229 */ /* 0x000fd40000000008 */
[----:B------:R-:W-:-:S07]  /*0820*/  MOV R15, R9 ;  /* 0x00000009000f7202 */ /* 0x000fce0000000f00 */
[----:B------:R-:W-:Y:S05]  /*0830*/  WARPSYNC.COLLECTIVE R2, `(.L_x_244) ;  /* 0x0000000002087348 */ /* 0x000fea0003c00000 */
[----:B------:R0:W1:Y:S02]  /*0840*/  SHFL.DOWN P0, R4, R15, R14, R17 ;  /* 0x0800000e0f047389 */ /* 0x0000640000000011 */
[----:B01----:R-:W-:Y:S05]  /*0850*/  ENDCOLLECTIVE ;  /* 0x000000000000791b */ /* 0x003fea0003800000 */
.L_x_244:
[----:B------:R-:W-:Y:S01]  /*0860*/  IMAD.MOV.U32 R15, RZ, RZ, R8 ;  /* 0x000000ffff0f7224 */ /* 0x000fe200078e0008 */
[----:B------:R-:W-:-:S07]  /*0870*/  MOV R7, R4 ;  /* 0x0000000400077202 */ /* 0x000fce0000000f00 */
[----:B------:R-:W-:Y:S05]  /*0880*/  WARPSYNC.COLLECTIVE R2, `(.L_x_245) ;  /* 0x0000000002087348 */ /* 0x000fea0003c00000 */
[----:B------:R0:W1:Y:S02]  /*0890*/  SHFL.DOWN P0, R4, R15, R14, R17 ;  /* 0x0800000e0f047389 */ /* 0x0000640000000011 */
[----:B01----:R-:W-:Y:S05]  /*08a0*/  ENDCOLLECTIVE ;  /* 0x000000000000791b */ /* 0x003fea0003800000 */
.L_x_245:
[----:B------:R-:W-:Y:S01]  /*08b0*/  MOV R6, R4 ;  /* 0x0000000400067202 */ /* 0x000fe20000000f00 */
[----:B------:R-:W-:Y:S06]  /*08c0*/  BRA `(.L_x_246) ;  /* 0xfffffff800e87947 */ /* 0x000fec000383ffff */
.L_x_247:
        /* <DEDUP_REMOVED lines=11> */
.L_x_1963:


//--------------------- .text._Z7reduce6IdLj512ELb0EEvPT_S1_j --------------------------
	.section	.text._Z7reduce6IdLj512ELb0EEvPT_S1_j,"ax",@progbits
	.align	128
        .global         _Z7reduce6IdLj512ELb0EEvPT_S1_j
        .type           _Z7reduce6IdLj512ELb0EEvPT_S1_j,@function
        .size           _Z7reduce6IdLj512ELb0EEvPT_S1_j,(.L_x_1964 - _Z7reduce6IdLj512ELb0EEvPT_S1_j)
        .other          _Z7reduce6IdLj512ELb0EEvPT_S1_j,@"STO_CUDA_ENTRY STV_DEFAULT"
_Z7reduce6IdLj512ELb0EEvPT_S1_j:
.text._Z7reduce6IdLj512ELb0EEvPT_S1_j:
        /* <DEDUP_REMOVED lines=13> */
.L_x_250:
[----:B-1----:R-:W-:-:S06]  /*00d0*/  IMAD.WIDE.U32 R6, R2, 0x8, R8 ;  /* 0x0000000802067825 */ /* 0x002fcc00078e0008 */
[----:B------:R-:W2:Y:S01]  /*00e0*/  LDG.E.64 R6, desc[UR6][R6.64] ;  /* 0x0000000606067981 */ /* 0x000ea2000c1e1b00 */
[----:B0-----:R-:W-:-:S05]  /*00f0*/  IMAD R2, R11, 0x200, R2 ;  /* 0x000002000b027824 */ /* 0x001fca00078e0202 */
[----:B------:R-:W-:Y:S01]  /*0100*/  ISETP.GE.U32.AND P0, PT, R2, UR4, PT ;  /* 0x0000000402007c0c */ /* 0x000fe2000bf06070 */
[----:B--2---:R-:W-:-:S12]  /*0110*/  DADD R4, R6, R4 ;  /* 0x0000000006047229 */ /* 0x004fd80000000004 */
[----:B------:R-:W-:Y:S05]  /*0120*/  @!P0 BRA `(.L_x_250) ;  /* 0xfffffffc00e88947 */ /* 0x000fea000383ffff */
.L_x_249:
[----:B------:R-:W-:Y:S05]  /*0130*/  BSYNC.RECONVERGENT B0 ;  /* 0x0000000000007941 */ /* 0x000fea0003800200 */
.L_x_248:
        /* <DEDUP_REMOVED lines=11> */
[----:B------:R-:W-:Y:S06]  /*01f0*/  BAR.SYNC.DEFER_BLOCKING 0x0 ;  /* 0x0000000000007b1d */ /* 0x000fec0000010000 */
[----:B------:R-:W1:Y:S01]  /*0200*/  LDCU UR5, c[0x0][0x364] ;  /* 0x00006c80ff0577ac */ /* 0x000e620008000800 */
[----:B------:R-:W2:Y:S01]  /*0210*/  @!P1 LDS.64 R6, [R9+0x800] ;  /* 0x0008000009069984 */ /* 0x000ea20000000a00 */
[----:B-1----:R-:W-:-:S04]  /*0220*/  IMAD R2, R11, UR5, R2 ;  /* 0x000000050b027c24 */ /* 0x002fc8000f8e0202 */
[----:B0-----:R-:W-:Y:S01]  /*0230*/  IMAD R2, R2, UR4, RZ ;  /* 0x0000000402027c24 */ /* 0x001fe2000f8e02ff */
[----:B--2---:R-:W-:-:S07]  /*0240*/  @!P1 DADD R4, R4, R6 ;  /* 0x0000000004049229 */ /* 0x004fce0000000006 */
[----:B------:R-:W-:Y:S01]  /*0250*/  @!P1 STS.64 [R9], R4 ;  /* 0x0000000409009388 */ /* 0x000fe20000000a00 */
[----:B------:R-:W-:Y:S01]  /*0260*/  BAR.SYNC.DEFER_BLOCKING 0x0 ;  /* 0x0000000000007b1d */ /* 0x000fe20000010000 */
[----:B------:R-:W-:-:S05]  /*0270*/  ISETP.GT.U32.AND P1, PT, R3, 0x3f, PT ;  /* 0x0000003f0300780c */ /* 0x000fca0003f24070 */
[----:B------:R-:W0:Y:S02]  /*0280*/  @!P0 LDS.64 R6, [R9+0x400] ;  /* 0x0004000009068984 */ /* 0x000e240000000a00 */
[----:B0-----:R-:W-:-:S07]  /*0290*/  @!P0 DADD R4, R4, R6 ;  /* 0x0000000004048229 */ /* 0x001fce0000000006 */
[----:B------:R-:W-:Y:S01]  /*02a0*/  @!P0 STS.64 [R9], R4 ;  /* 0x0000000409008388 */ /* 0x000fe20000000a00 */
[----:B------:R-:W-:Y:S06]  /*02b0*/  BAR.SYNC.DEFER_BLOCKING 0x0 ;  /* 0x0000000000007b1d */ /* 0x000fec0000010000 */
[----:B------:R-:W0:Y:S02]  /*02c0*/  @!P1 LDS.64 R6, [R9+0x200] ;  /* 0x0002000009069984 */ /* 0x000e240000000a00 */
[----:B0-----:R-:W-:Y:S01]  /*02d0*/  @!P1 DADD R4, R4, R6 ;  /* 0x0000000004049229 */ /* 0x001fe20000000006 */
[----:B------:R-:W-:-:S04]  /*02e0*/  IADD3 R6, PT, PT, R2, R3, RZ ;  /* 0x0000000302067210 */ /* 0x000fc80007ffe0ff */
[----:B------:R-:W-:Y:S02]  /*02f0*/  ISETP.GT.U32.AND P0, PT, R6, 0x1f, PT ;  /* 0x0000001f0600780c */ /* 0x000fe40003f04070 */
[----:B------:R0:W-:Y:S01]  /*0300*/  @!P1 STS.64 [R9], R4 ;  /* 0x0000000409009388 */ /* 0x0001e20000000a00 */
[----:B------:R-:W-:Y:S10]  /*0310*/  BAR.SYNC.DEFER_BLOCKING 0x0 ;  /* 0x0000000000007b1d */ /* 0x000ff40000010000 */
[----:B------:R-:W-:Y:S05]  /*0320*/  @P0 BRA `(.L_x_252) ;  /* 0x0000000000640947 */ /* 0x000fea0003800000 */
[----:B------:R-:W1:Y:S01]  /*0330*/  LDS.64 R6, [R9+0x100] ;  /* 0x0001000009067984 */ /* 0x000e620000000a00 */
[----:B------:R-:W-:Y:S01]  /*0340*/  UMOV UR4, 0xffffffff ;  /* 0xffffffff00047882 */ /* 0x000fe20000000000 */
[----:B-1----:R-:W-:Y:S02]  /*0350*/  DADD R6, R4, R6 ;  /* 0x0000000004067229 */ /* 0x002fe40000000006 */
[----:B------:R-:W-:Y:S09]  /*0360*/  BRA.DIV UR4, `(.L_x_253) ;  /* 0x0000000204707947 */ /* 0x000ff2000b800000 */
[----:B0-----:R-:W-:Y:S04]  /*0370*/  SHFL.DOWN PT, R5, R7, 0x10, 0x1f ;  /* 0x0a001f0007057f89 */ /* 0x001fe800000e0000 */
        /* <DEDUP_REMOVED lines=19> */
.L_x_264:
[----:B-12---:R-:W-:-:S11]  /*04b0*/  DADD R4, R6, R4 ;  /* 0x0000000006047229 */ /* 0x006fd60000000004 */
.L_x_252:
[----:B------:R-:W-:Y:S05]  /*04c0*/  BSYNC B0 ;  /* 0x0000000000007941 */ /* 0x000fea0003800000 */
.L_x_251:
[----:B------:R-:W-:-:S13]  /*04d0*/  LOP3.LUT P0, RZ, R2, R3, RZ, 0xfc, !PT ;  /* 0x0000000302ff7212 */ /* 0x000fda000780fcff */
[----:B------:R-:W-:Y:S05]  /*04e0*/  @P0 EXIT ;  /* 0x000000000000094d */ /* 0x000fea0003800000 */
[----:B------:R-:W1:Y:S02]  /*04f0*/  LDC.64 R2, c[0x0][0x388] ;  /* 0x0000e200ff027b82 */ /* 0x000e640000000a00 */
[----:B-1----:R-:W-:-:S05]  /*0500*/  IMAD.WIDE.U32 R2, R0, 0x8, R2 ;  /* 0x0000000800027825 */ /* 0x002fca00078e0002 */
[----:B------:R-:W-:Y:S01]  /*0510*/  STG.E.64 desc[UR6][R2.64], R4 ;  /* 0x0000000402007986 */ /* 0x000fe2000c101b06 */
[----:B------:R-:W-:Y:S05]  /*0520*/  EXIT ;  /* 0x000000000000794d */ /* 0x000fea0003800000 */
.L_x_253:
[----:B------:R-:W-:Y:S01]  /*0530*/  IMAD.MOV.U32 R15, RZ, RZ, R7 ;  /* 0x000000ffff0f7224 */ /* 0x000fe200078e0007 */
[----:B------:R-:W-:Y:S01]  /*0540*/  MOV R17, 0x1f ;  /* 0x0000001f00117802 */ /* 0x000fe20000000f00 */
[----:B------:R-:W-:Y:S02]  /*0550*/  IMAD.MOV.U32 R14, RZ, RZ, 0x10 ;  /* 0x00000010ff0e7424 */ /* 0x000fe400078e00ff */
[----:B------:R-:W-:-:S07]  /*0560*/  IMAD.MOV.U32 R12, RZ, RZ, -0x1 ;  /* 0xffffffffff0c7424 */ /* 0x000fce00078e00ff */
[----:B0-----:R-:W-:Y:S05]  /*0570*/  WARPSYNC.COLLECTIVE R12, `(.L_x_254) ;  /* 0x000000000c087348 */ /* 0x001fea0003c00000 */
[----:B------:R1:W2:Y:S02]  /*0580*/  SHFL.DOWN P0, R13, R15, R14, R17 ;  /* 0x0800000e0f0d7389 */ /* 0x0002a40000000011 */
[----:B012---:R-:W-:Y:S05]  /*0590*/  ENDCOLLECTIVE ;  /* 0x000000000000791b */ /* 0x007fea0003800000 */
.L_x_254:
[----:B------:R-:W-:Y:S01]  /*05a0*/  IMAD.MOV.U32 R15, RZ, RZ, R6 ;  /* 0x000000ffff0f7224 */ /* 0x000fe200078e0006 */
[----:B------:R-:W-:-:S07]  /*05b0*/  MOV R5, R13 ;  /* 0x0000000d00057202 */ /* 0x000fce0000000f00 */
[----:B------:R-:W-:Y:S05]  /*05c0*/  WARPSYNC.COLLECTIVE R12, `(.L_x_255) ;  /* 0x000000000c087348 */ /* 0x000fea0003c00000 */
[----:B------:R0:W1:Y:S02]  /*05d0*/  SHFL.DOWN P0, R13, R15, R14, R17 ;  /* 0x0800000e0f0d7389 */ /* 0x0000640000000011 */
[----:B01----:R-:W-:Y:S05]  /*05e0*/  ENDCOLLECTIVE ;  /* 0x000000000000791b */ /* 0x003fea0003800000 */
.L_x_255:
[----:B------:R-:W-:Y:S02]  /*05f0*/  MOV R14, 0x8 ;  /* 0x00000008000e7802 */ /* 0x000fe40000000f00 */
[----:B------:R-:W-:-:S06]  /*0600*/  MOV R4, R13 ;  /* 0x0000000d00047202 */ /* 0x000fcc0000000f00 */
[----:B------:R-:W-:-:S10]  /*0610*/  DADD R4, R6, R4 ;  /* 0x0000000006047229 */ /* 0x000fd40000000004 */
[----:B------:R-:W-:-:S07]  /*0620*/  IMAD.MOV.U32 R15, RZ, RZ, R5 ;  /* 0x000000ffff0f7224 */ /* 0x000fce00078e0005 */
[----:B------:R-:W-:Y:S05]  /*0630*/  WARPSYNC.COLLECTIVE R12, `(.L_x_256) ;  /* 0x000000000c087348 */ /* 0x000fea0003c00000 */
[----:B------:R0:W1:Y:S02]  /*0640*/  SHFL.DOWN P0, R13, R15, R14, R17 ;  /* 0x0800000e0f0d7389 */ /* 0x0000640000000011 */
[----:B01----:R-:W-:Y:S05]  /*0650*/  ENDCOLLECTIVE ;  /* 0x000000000000791b */ /* 0x003fea0003800000 */
.L_x_256:
[----:B------:R-:W-:Y:S01]  /*0660*/  MOV R15, R4 ;  /* 0x00000004000f7202 */ /* 0x000fe20000000f00 */
[----:B------:R-:W-:-:S07]  /*0670*/  IMAD.MOV.U32 R9, RZ, RZ, R13 ;  /* 0x000000ffff097224 */ /* 0x000fce00078e000d */
[----:B------:R-:W-:Y:S05]  /*0680*/  WARPSYNC.COLLECTIVE R12, `(.L_x_257) ;  /* 0x000000000c087348 */ /* 0x000fea0003c00000 */
[----:B------:R0:W1:Y:S02]  /*0690*/  SHFL.DOWN P0, R13, R15, R14, R17 ;  /* 0x0800000e0f0d7389 */ /* 0x0000640000000011 */
[----:B01----:R-:W-:Y:S05]  /*06a0*/  ENDCOLLECTIVE ;  /* 0x000000000000791b */ /* 0x003fea0003800000 */
.L_x_257:
[----:B------:R-:W-:Y:S02]  /*06b0*/  IMAD.MOV.U32 R14, RZ, RZ, 0x4 ;  /* 0x00000004ff0e7424 */ /* 0x000fe400078e00ff */
[----:B------:R-:W-:-:S06]  /*06c0*/  IMAD.MOV.U32 R8, RZ, RZ, R13 ;  /* 0x000000ffff087224 */ /* 0x000fcc00078e000d */
[----:B------:R-:W-:-:S10]  /*06d0*/  DADD R8, R4, R8 ;  /* 0x0000000004087229 */ /* 0x000fd40000000008 */
[----:B------:R-:W-:-:S07]  /*06e0*/  MOV R15, R9 ;  /* 0x00000009000f7202 */ /* 0x000fce0000000f00 */
[----:B------:R-:W-:Y:S05]  /*06f0*/  WARPSYNC.COLLECTIVE R12, `(.L_x_258) ;  /* 0x000000000c087348 */ /* 0x000fea0003c00000 */
[----:B------:R0:W1:Y:S02]  /*0700*/  SHFL.DOWN P0, R13, R15, R14, R17 ;  /* 0x0800000e0f0d7389 */ /* 0x0000640000000011 */
[----:B01----:R-:W-:Y:S05]  /*0710*/  ENDCOLLECTIVE ;  /* 0x000000000000791b */ /* 0x003fea0003800000 */
.L_x_258:
[----:B------:R-:W-:Y:S01]  /*0720*/  IMAD.MOV.U32 R15, RZ, RZ, R8 ;  /* 0x000000ffff0f7224 */ /* 0x000fe200078e0008 */
[----:B------:R-:W-:-:S07]  /*0730*/  MOV R11, R13 ;  /* 0x0000000d000b7202 */ /* 0x000fce0000000f00 */
[----:B------:R-:W-:Y:S05]  /*0740*/  WARPSYNC.COLLECTIVE R12, `(.L_x_259) ;  /* 0x000000000c087348 */ /* 0x000fea0003c00000 */
[----:B------:R0:W1:Y:S02]  /*0750*/  SHFL.DOWN P0, R13, R15, R14, R17 ;  /* 0x0800000e0f0d7389 */ /* 0x0000640000000011 */
[----:B01----:R-:W-:Y:S05]  /*0760*/  ENDCOLLECTIVE ;  /* 0x000000000000791b */ /* 0x003fea0003800000 */
.L_x_259:
[----:B------:R-:W-:Y:S02]  /*0770*/  MOV R14, 0x2 ;  /* 0x00000002000e7802 */ /* 0x000fe40000000f00 */
[----:B------:R-:W-:-:S06]  /*0780*/  MOV R10, R13 ;  /* 0x0000000d000a7202 */ /* 0x000fcc0000000f00 */
[----:B------:R-:W-:-:S10]  /*0790*/  DADD R10, R8, R10 ;  /* 0x00000000080a7229 */ /* 0x000fd4000000000a */
[----:B------:R-:W-:-:S07]  /*07a0*/  IMAD.MOV.U32 R15, RZ, RZ, R11 ;  /* 0x000000ffff0f7224 */ /* 0x000fce00078e000b */
[----:B------:R-:W-:Y:S05]  /*07b0*/  WARPSYNC.COLLECTIVE R12, `(.L_x_260) ;  /* 0x000000000c087348 */ /* 0x000fea0003c00000 */
[----:B------:R0:W1:Y:S02]  /*07c0*/  SHFL.DOWN P0, R13, R15, R14, R17 ;  /* 0x0800000e0f0d7389 */ /* 0x0000640000000011 */
[----:B01----:R-:W-:Y:S05]  /*07d0*/  ENDCOLLECTIVE ;  /* 0x000000000000791b */ /* 0x003fea0003800000 */
.L_x_260:
[----:B------:R-:W-:Y:S01]  /*07e0*/  MOV R15, R10 ;  /* 0x0000000a000f7202 */ /* 0x000fe20000000f00 */
[----:B------:R-:W-:-:S07]  /*07f0*/  IMAD.MOV.U32 R7, RZ, RZ, R13 ;  /* 0x000000ffff077224 */ /* 0x000fce00078e000d */
[----:B------:R-:W-:Y:S05]  /*0800*/  WARPSYNC.COLLECTIVE R12, `(.L_x_261) ;  /* 0x000000000c087348 */ /* 0x000fea0003c00000 */
[----:B------:R0:W1:Y:S02]  /*0810*/  SHFL.DOWN P0, R13, R15, R14, R17 ;  /* 0x0800000e0f0d7389 */ /* 0x0000640000000011 */
[----:B01----:R-:W-:Y:S05]  /*0820*/  ENDCOLLECTIVE ;  /* 0x000000000000791b */ /* 0x003fea0003800000 */
.L_x_261:
[----:B------:R-:W-:Y:S02]  /*0830*/  IMAD.MOV.U32 R14, RZ, RZ, 0x1 ;  /* 0x00000001ff0e7424 */ /* 0x000fe400078e00ff */
[----:B------:R-:W-:-:S06]  /*0840*/  IMAD.MOV.U32 R6, RZ, RZ, R13 ;  /* 0x000000ffff067224 */ /* 0x000fcc00078e000d */
[----:B------:R-:W-:-:S10]  /*0850*/  DADD R6, R10, R6 ;  /* 0x000000000a067229 */ /* 0x000fd40000000006 */
[----:B------:R-:W-:-:S07]  /*0860*/  MOV R15, R7 ;  /* 0x00000007000f7202 */ /* 0x000fce0000000f00 */
[----:B------:R-:W-:Y:S05]  /*0870*/  WARPSYNC.COLLECTIVE R12, `(.L_x_262) ;  /* 0x000000000c087348 */ /* 0x000fea0003c00000 */
[----:B------:R0:W1:Y:S02]  /*0880*/  SHFL.DOWN P0, R13, R15, R14, R17 ;  /* 0x0800000e0f0d7389 */ /* 0x0000640000000011 */
[----:B01----:R-:W-:Y:S05]  /*0890*/  ENDCOLLECTIVE ;  /* 0x000000000000791b */ /* 0x003fea0003800000 */
.L_x_262:
[----:B------:R-:W-:Y:S01]  /*08a0*/  IMAD.MOV.U32 R15, RZ, RZ, R6 ;  /* 0x000000ffff0f7224 */ /* 0x000fe200078e0006 */
[----:B------:R-:W-:-:S07]  /*08b0*/  MOV R5, R13 ;  /* 0x0000000d00057202 */ /* 0x000fce0000000f00 */
[----:B------:R-:W-:Y:S05]  /*08c0*/  WARPSYNC.COLLECTIVE R12, `(.L_x_263) ;  /* 0x000000000c087348 */ /* 0x000fea0003c00000 */
[----:B------:R0:W1:Y:S02]  /*08d0*/  SHFL.DOWN P0, R13, R15, R14, R17 ;  /* 0x0800000e0f0d7389 */ /* 0x0000640000000011 */
[----:B01----:R-:W-:Y:S05]  /*08e0*/  ENDCOLLECTIVE ;  /* 0x000000000000791b */ /* 0x003fea0003800000 */
.L_x_263:
[----:B------:R-:W-:Y:S01]  /*08f0*/  MOV R4, R13 ;  /* 0x0000000d00047202 */ /* 0x000fe20000000f00 */
[----:B------:R-:W-:Y:S06]  /*0900*/  BRA `(.L_x_264) ;  /* 0xfffffff800e87947 */ /* 0x000fec000383ffff */
.L_x_265:
        /* <DEDUP_REMOVED lines=15> */
.L_x_1964:


//--------------------- .text._Z7reduce6IdLj1ELb1EEvPT_S1_j --------------------------
	.section	.text._Z7reduce6IdLj1ELb1EEvPT_S1_j,"ax",@progbits
	.align	128
        .global         _Z7reduce6IdLj1ELb1EEvPT_S1_j
        .type           _Z7reduce6IdLj1ELb1EEvPT_S1_j,@function
        .size           _Z7reduce6IdLj1ELb1EEvPT_S1_j,(.L_x_1965 - _Z7reduce6IdLj1ELb1EEvPT_S1_j)
        .other          _Z7reduce6IdLj1ELb1EEvPT_S1_j,@"STO_CUDA_ENTRY STV_DEFAULT"
_Z7reduce6IdLj1ELb1EEvPT_S1_j:
.text._Z7reduce6IdLj1ELb1EEvPT_S1_j:
        /* <DEDUP_REMOVED lines=14> */
.L_x_268:
[C---:B------:R-:W-:Y:S02]  /*00e0*/  VIADD R6, R2.reuse, 0x1 ;  /* 0x0000000102067836 */ /* 0x040fe40000000000 */
[----:B--2---:R-:W-:-:S03]  /*00f0*/  IMAD.WIDE.U32 R12, R2, 0x8, R10 ;  /* 0x00000008020c7825 */ /* 0x004fc600078e000a */
[----:B0-----:R-:W-:Y:S02]  /*0100*/  ISETP.GE.U32.AND P0, PT, R6, UR4, PT ;  /* 0x0000000406007c0c */ /* 0x001fe4000bf06070 */
[----:B------:R-:W2:Y:S11]  /*0110*/  LDG.E.64 R6, desc[UR6][R12.64] ;  /* 0x000000060c067981 */ /* 0x000eb6000c1e1b00 */
[----:B------:R-:W3:Y:S01]  /*0120*/  @!P0 LDG.E.64 R8, desc[UR6][R12.64+0x8] ;  /* 0x000008060c088981 */ /* 0x000ee2000c1e1b00 */
[----:B-1----:R-:W-:-:S04]  /*0130*/  LEA R2, R15, R2, 0x1 ;  /* 0x000000020f027211 */ /* 0x002fc800078e08ff */
[----:B------:R-:W-:Y:S01]  /*0140*/  ISETP.GE.U32.AND P1, PT, R2, UR4, PT ;  /* 0x0000000402007c0c */ /* 0x000fe2000bf26070 */
[----:B--2---:R-:W-:-:S08]  /*0150*/  DADD R4, R6, R4 ;  /* 0x0000000006047229 */ /* 0x004fd00000000004 */
[----:B---3--:R-:W-:-:S04]  /*0160*/  @!P0 DADD R4, R4, R8 ;  /* 0x0000000004048229 */ /* 0x008fc80000000008 */
[----:B------:R-:W-:Y:S07]  /*0170*/  @!P1 BRA `(.L_x_268) ;  /* 0xfffffffc00d89947 */ /* 0x000fee000383ffff */
.L_x_267:
[----:B0-----:R-:W-:Y:S05]  /*0180*/  BSYNC.RECONVERGENT B0 ;  /* 0x0000000000007941 */ /* 0x001fea0003800200 */
.L_x_266:
        /* <DEDUP_REMOVED lines=11> */
[----:B------:R-:W-:Y:S02]  /*0240*/  IMAD.MOV.U32 R7, RZ, RZ, R5 ;  /* 0x000000ffff077224 */ /* 0x000fe400078e0005 */
[----:B-1----:R-:W-:-:S04]  /*0250*/  IMAD R2, R2, UR8, RZ ;  /* 0x0000000802027c24 */ /* 0x002fc8000f8e02ff */
[----:B------:R-:W-:Y:S01]  /*0260*/  IMAD.IADD R6, R2, 0x1, R3 ;  /* 0x0000000102067824 */ /* 0x000fe200078e0203 */
[----:B------:R-:W-:Y:S08]  /*0270*/  BAR.SYNC.DEFER_BLOCKING 0x0 ;  /* 0x0000000000007b1d */ /* 0x000ff00000010000 */
[----:B------:R-:W-:Y:S08]  /*0280*/  BAR.SYNC.DEFER_BLOCKING 0x0 ;  /* 0x0000000000007b1d */ /* 0x000ff00000010000 */
[----:B------:R-:W-:Y:S08]  /*0290*/  BAR.SYNC.DEFER_BLOCKING 0x0 ;  /* 0x0000000000007b1d */ /* 0x000ff00000010000 */
[----:B------:R-:W-:Y:S01]  /*02a0*/  BAR.SYNC.DEFER_BLOCKING 0x0 ;  /* 0x0000000000007b1d */ /* 0x000fe20000010000 */
[----:B------:R-:W-:-:S02]  /*02b0*/  ISETP.GT.U32.AND P0, PT, R6, 0x1f, PT ;  /* 0x0000001f0600780c */ /* 0x000fc40003f04070 */
[----:B------:R-:W-:-:S11]  /*02c0*/  MOV R6, R4 ;  /* 0x0000000400067202 */ /* 0x000fd60000000f00 */
        /* <DEDUP_REMOVED lines=23> */
.L_x_282:
[----:B012---:R-:W-:-:S11]  /*0440*/  DADD R6, R6, R4 ;  /* 0x0000000006067229 */ /* 0x007fd60000000004 */
.L_x_270:
[----:B------:R-:W-:Y:S05]  /*0450*/  BSYNC B0 ;  /* 0x0000000000007941 */ /* 0x000fea0003800000 */
.L_x_269:
[----:B------:R-:W-:-:S13]  /*0460*/  LOP3.LUT P0, RZ, R2, R3, RZ, 0xfc, !PT ;  /* 0x0000000302ff7212 */ /* 0x000fda000780fcff */
[----:B------:R-:W-:Y:S05]  /*0470*/  @P0 EXIT ;  /* 0x000000000000094d */ /* 0x000fea0003800000 */
[----:B------:R-:W0:Y:S02]  /*0480*/  LDC.64 R2, c[0x0][0x388] ;  /* 0x0000e200ff027b82 */ /* 0x000e240000000a00 */
[----:B0-----:R-:W-:-:S05]  /*0490*/  IMAD.WIDE.U32 R2, R0, 0x8, R2 ;  /* 0x0000000800027825 */ /* 0x001fca00078e0002 */
[----:B------:R-:W-:Y:S01]  /*04a0*/  STG.E.64 desc[UR6][R2.64], R6 ;  /* 0x0000000602007986 */ /* 0x000fe2000c101b06 */
[----:B------:R-:W-:Y:S05]  /*04b0*/  EXIT ;  /* 0x000000000000794d */ /* 0x000fea0003800000 */
.L_x_271:
[----:B------:R-:W-:Y:S01]  /*04c0*/  HFMA2 R17, -RZ, RZ, 0, 1.847743988037109375e-06 ;  /* 0x0000001fff117431 */ /* 0x000fe200000001ff */
[----:B------:R-:W-:Y:S01]  /*04d0*/  MOV R15, R7 ;  /* 0x00000007000f7202 */ /* 0x000fe20000000f00 */
[----:B------:R-:W-:Y:S02]  /*04e0*/  IMAD.MOV.U32 R14, RZ, RZ, 0x10 ;  /* 0x00000010ff0e7424 */ /* 0x000fe400078e00ff */
[----:B------:R-:W-:-:S07]  /*04f0*/  IMAD.MOV.U32 R12, RZ, RZ, -0x1 ;  /* 0xffffffffff0c7424 */ /* 0x000fce00078e00ff */
[----:B------:R-:W-:Y:S05]  /*0500*/  WARPSYNC.COLLECTIVE R12, `(.L_x_272) ;  /* 0x000000000c087348 */ /* 0x000fea0003c00000 */
[----:B------:R0:W1:Y:S02]  /*0510*/  SHFL.DOWN P0, R13, R15, R14, R17 ;  /* 0x0800000e0f0d7389 */ /* 0x0000640000000011 */
[----:B01----:R-:W-:Y:S05]  /*0520*/  ENDCOLLECTIVE ;  /* 0x000000000000791b */ /* 0x003fea0003800000 */
.L_x_272:
[----:B------:R-:W-:Y:S01]  /*0530*/  IMAD.MOV.U32 R15, RZ, RZ, R6 ;  /* 0x000000ffff0f7224 */ /* 0x000fe200078e0006 */
[----:B------:R-:W-:-:S07]  /*0540*/  MOV R5, R13 ;  /* 0x0000000d00057202 */ /* 0x000fce0000000f00 */
[----:B------:R-:W-:Y:S05]  /*0550*/  WARPSYNC.COLLECTIVE R12, `(.L_x_273) ;  /* 0x000000000c087348 */ /* 0x000fea0003c00000 */
[----:B------:R0:W1:Y:S02]  /*0560*/  SHFL.DOWN P0, R13, R15, R14, R17 ;  /* 0x0800000e0f0d7389 */ /* 0x0000640000000011 */
[----:B01----:R-:W-:Y:S05]  /*0570*/  ENDCOLLECTIVE ;  /* 0x000000000000791b */ /* 0x003fea0003800000 */
.L_x_273:
[----:B------:R-:W-:Y:S02]  /*0580*/  MOV R14, 0x8 ;  /* 0x00000008000e7802 */ /* 0x000fe40000000f00 */
[----:B------:R-:W-:-:S06]  /*0590*/  MOV R4, R13 ;  /* 0x0000000d00047202 */ /* 0x000fcc0000000f00 */
[----:B------:R-:W-:-:S10]  /*05a0*/  DADD R4, R4, R6 ;  /* 0x0000000004047229 */ /* 0x000fd40000000006 */
[----:B------:R-:W-:-:S07]  /*05b0*/  IMAD.MOV.U32 R15, RZ, RZ, R5 ;  /* 0x000000ffff0f7224 */ /* 0x000fce00078e0005 */
[----:B------:R-:W-:Y:S05]  /*05c0*/  WARPSYNC.COLLECTIVE R12, `(.L_x_274) ;  /* 0x000000000c087348 */ /* 0x000fea0003c00000 */
[----:B------:R0:W1:Y:S02]  /*05d0*/  SHFL.DOWN P0, R13, R15, R14, R17 ;  /* 0x0800000e0f0d7389 */ /* 0x0000640000000011 */
[----:B01----:R-:W-:Y:S05]  /*05e0*/  ENDCOLLECTIVE ;  /* 0x000000000000791b */ /* 0x003fea0003800000 */
.L_x_274:
[----:B------:R-:W-:Y:S01]  /*05f0*/  MOV R15, R4 ;  /* 0x00000004000f7202 */ /* 0x000fe20000000f00 */
[----:B------:R-:W-:-:S07]  /*0600*/  IMAD.MOV.U32 R9, RZ, RZ, R13 ;  /* 0x000000ffff097224 */ /* 0x000fce00078e000d */
[----:B------:R-:W-:Y:S05]  /*0610*/  WARPSYNC.COLLECTIVE R12, `(.L_x_275) ;  /* 0x000000000c087348 */ /* 0x000fea0003c00000 */
[----:B------:R0:W1:Y:S02]  /*0620*/  SHFL.DOWN P0, R13, R15, R14, R17 ;  /* 0x0800000e0f0d7389 */ /* 0x0000640000000011 */
[----:B01----:R-:W-:Y:S05]  /*0630*/  ENDCOLLECTIVE ;  /* 0x000000000000791b */ /* 0x003fea0003800000 */
.L_x_275:
[----:B------:R-:W-:Y:S02]  /*0640*/  IMAD.MOV.U32 R14, RZ, RZ, 0x4 ;  /* 0x00000004ff0e7424 */ /* 0x000fe400078e00ff */
[----:B------:R-:W-:-:S06]  /*0650*/  IMAD.MOV.U32 R8, RZ, RZ, R13 ;  /* 0x000000ffff087224 */ /* 0x000fcc00078e000d */
[----:B------:R-:W-:-:S10]  /*0660*/  DADD R8, R4, R8 ;  /* 0x0000000004087229 */ /* 0x000fd40000000008 */
[----:B------:R-:W-:-:S07]  /*0670*/  MOV R15, R9 ;  /* 0x00000009000f7202 */ /* 0x000fce0000000f00 */
[----:B------:R-:W-:Y:S05]  /*0680*/  WARPSYNC.COLLECTIVE R12, `(.L_x_276) ;  /* 0x000000000c087348 */ /* 0x000fea0003c00000 */
[----:B------:R0:W1:Y:S02]  /*0690*/  SHFL.DOWN P0, R13, R15, R14, R17 ;  /* 0x0800000e0f0d7389 */ /* 0x0000640000000011 */
[----:B01----:R-:W-:Y:S05]  /*06a0*/  ENDCOLLECTIVE ;  /* 0x000000000000791b */ /* 0x003fea0003800000 */
.L_x_276:
[----:B------:R-:W-:Y:S01]  /*06b0*/  IMAD.MOV.U32 R15, RZ, RZ, R8 ;  /* 0x000000ffff0f7224 */ /* 0x000fe200078e0008 */
[----:B------:R-:W-:-:S07]  /*06c0*/  MOV R11, R13 ;  /* 0x0000000d000b7202 */ /* 0x000fce0000000f00 */
[----:B------:R-:W-:Y:S05]  /*06d0*/  WARPSYNC.COLLECTIVE R12, `(.L_x_277) ;  /* 0x000000000c087348 */ /* 0x000fea0003c00000 */
[----:B------:R0:W1:Y:S02]  /*06e0*/  SHFL.DOWN P0, R13, R15, R14, R17 ;  /* 0x0800000e0f0d7389 */ /* 0x0000640000000011 */
[----:B01----:R-:W-:Y:S05]  /*06f0*/  ENDCOLLECTIVE ;  /* 0x000000000000791b */ /* 0x003fea0003800000 */
.L_x_277:
[----:B------:R-:W-:Y:S02]  /*0700*/  MOV R14, 0x2 ;  /* 0x00000002000e7802 */ /* 0x000fe40000000f00 */
[----:B------:R-:W-:-:S06]  /*0710*/  MOV R10, R13 ;  /* 0x0000000d000a7202 */ /* 0x000fcc0000000f00 */
[----:B------:R-:W-:-:S10]  /*0720*/  DADD R10, R8, R10 ;  /* 0x00000000080a7229 */ /* 0x000fd4000000000a */
[----:B------:R-:W-:-:S07]  /*0730*/  IMAD.MOV.U32 R15, RZ, RZ, R11 ;  /* 0x000000ffff0f7224 */ /* 0x000fce00078e000b */
[----:B------:R-:W-:Y:S05]  /*0740*/  WARPSYNC.COLLECTIVE R12, `(.L_x_278) ;  /* 0x000000000c087348 */ /* 0x000fea0003c00000 */
[----:B------:R0:W1:Y:S02]  /*0750*/  SHFL.DOWN P0, R13, R15, R14, R17 ;  /* 0x0800000e0f0d7389 */ /* 0x0000640000000011 */
[----:B01----:R-:W-:Y:S05]  /*0760*/  ENDCOLLECTIVE ;  /* 0x000000000000791b */ /* 0x003fea0003800000 */
.L_x_278:
[----:B------:R-:W-:Y:S01]  /*0770*/  MOV R15, R10 ;  /* 0x0000000a000f7202 */ /* 0x000fe20000000f00 */
[----:B------:R-:W-:-:S07]  /*0780*/  IMAD.MOV.U32 R7, RZ, RZ, R13 ;  /* 0x000000ffff077224 */ /* 0x000fce00078e000d */
[----:B------:R-:W-:Y:S05]  /*0790*/  WARPSYNC.COLLECTIVE R12, `(.L_x_279) ;  /* 0x000000000c087348 */ /* 0x000fea0003c00000 */
[----:B------:R0:W1:Y:S02]  /*07a0*/  SHFL.DOWN P0, R13, R15, R14, R17 ;  /* 0x0800000e0f0d7389 */ /* 0x0000640000000011 */
[----:B01----:R-:W-:Y:S05]  /*07b0*/  ENDCOLLECTIVE ;  /* 0x000000000000791b */ /* 0x003fea0003800000 */
.L_x_279:
[----:B------:R-:W-:Y:S02]  /*07c0*/  IMAD.MOV.U32 R14, RZ, RZ, 0x1 ;  /* 0x00000001ff0e7424 */ /* 0x000fe400078e00ff */
[----:B------:R-:W-:-:S06]  /*07d0*/  IMAD.MOV.U32 R6, RZ, RZ, R13 ;  /* 0x000000ffff067224 */ /* 0x000fcc00078e000d */
[----:B------:R-:W-:-:S10]  /*07e0*/  DADD R6, R10, R6 ;  /* 0x000000000a067229 */ /* 0x000fd40000000006 */
[----:B------:R-:W-:-:S07]  /*07f0*/  MOV R15, R7 ;  /* 0x00000007000f7202 */ /* 0x000fce0000000f00 */
[----:B------:R-:W-:Y:S05]  /*0800*/  WARPSYNC.COLLECTIVE R12, `(.L_x_280) ;  /* 0x000000000c087348 */ /* 0x000fea0003c00000 */
[----:B------:R0:W1:Y:S02]  /*0810*/  SHFL.DOWN P0, R13, R15, R14, R17 ;  /* 0x0800000e0f0d7389 */ /* 0x0000640000000011 */
[----:B01----:R-:W-:Y:S05]  /*0820*/  ENDCOLLECTIVE ;  /* 0x000000000000791b */ /* 0x003fea0003800000 */
.L_x_280:
[----:B------:R-:W-:Y:S01]  /*0830*/  IMAD.MOV.U32 R15, RZ, RZ, R6 ;  /* 0x000000ffff0f7224 */ /* 0x000fe200078e0006 */
[----:B------:R-:W-:-:S07]  /*0840*/  MOV R5, R13 ;  /* 0x0000000d00057202 */ /* 0x000fce0000000f00 */
[----:B------:R-:W-:Y:S05]  /*0850*/  WARPSYNC.COLLECTIVE R12, `(.L_x_281) ;  /* 0x000000000c087348 */ /* 0x000fea0003c00000 */
[----:B------:R0:W1:Y:S02]  /*0860*/  SHFL.DOWN P0, R13, R15, R14, R17 ;  /* 0x0800000e0f0d7389 */ /* 0x0000640000000011 */
[----:B01----:R-:W-:Y:S05]  /*0870*/  ENDCOLLECTIVE ;  /* 0x000000000000791b */ /* 0x003fea0003800000 */
.L_x_281:
[----:B------:R-:W-:Y:S01]  /*0880*/  MOV R4, R13 ;  /* 0x0000000d00047202 */ /* 0x000fe20000000f00 */
[----:B------:R-:W-:Y:S06]  /*0890*/  BRA `(.L_x_282) ;  /* 0xfffffff800e87947 */ /* 0x000fec000383ffff */
.L_x_283:
        /* <DEDUP_REMOVED lines=14> */
.L_x_1965:


//--------------------- .text._Z7reduce6IdLj2ELb1EEvPT_S1_j --------------------------
	.section	.text._Z7reduce6IdLj2ELb1EEvPT_S1_j,"ax",@progbits
	.align	128
        .global         _Z7reduce6IdLj2ELb1EEvPT_S1_j
        .type           _Z7reduce6IdLj2ELb1EEvPT_S1_j,@function
        .size           _Z7reduce6IdLj2ELb1EEvPT_S1_j,(.L_x_1966 - _Z7reduce6IdLj2ELb1EEvPT_S1_j)
        .other          _Z7reduce6IdLj2ELb1EEvPT_S1_j,@"STO_CUDA_ENTRY STV_DEFAULT"
_Z7reduce6IdLj2ELb1EEvPT_S1_j:
.text._Z7reduce6IdLj2ELb1EEvPT_S1_j:
        /* <DEDUP_REMOVED lines=14> */
.L_x_286:
[C---:B------:R-:W-:Y:S02]  /*00e0*/  VIADD R9, R2.reuse, 0x2 ;  /* 0x0000000202097836 */ /* 0x040fe40000000000 */
[----:B--2---:R-:W-:-:S03]  /*00f0*/  IMAD.WIDE.U32 R6, R2, 0x8, R10 ;  /* 0x0000000802067825 */ /* 0x004fc600078e000a */
[----:B0-----:R-:W-:-:S03]  /*0100*/  ISETP.GE.U32.AND P0, PT, R9, UR4, PT ;  /* 0x0000000409007c0c */ /* 0x001fc6000bf06070 */
[----:B------:R-:W2:Y:S10]  /*0110*/  LDG.E.64 R6, desc[UR6][R6.64] ;  /* 0x0000000606067981 */ /* 0x000eb4000c1e1b00 */
[----:B------:R-:W-:-:S06]  /*0120*/  @!P0 IMAD.WIDE.U32 R8, R9, 0x8, R10 ;  /* 0x0000000809088825 */ /* 0x000fcc00078e000a */
[----:B------:R-:W3:Y:S01]  /*0130*/  @!P0 LDG.E.64 R8, desc[UR6][R8.64] ;  /* 0x0000000608088981 */ /* 0x000ee2000c1e1b00 */
[----:B-1----:R-:W-:-:S04]  /*0140*/  LEA R2, R13, R2, 0x2 ;  /* 0x000000020d027211 */ /* 0x002fc800078e10ff */
[----:B------:R-:W-:Y:S01]  /*0150*/  ISETP.GE.U32.AND P1, PT, R2, UR4, PT ;  /* 0x0000000402007c0c */ /* 0x000fe2000bf26070 */
[----:B--2---:R-:W-:-:S08]  /*0160*/  DADD R4, R6, R4 ;  /* 0x0000000006047229 */ /* 0x004fd00000000004 */
[----:B---3--:R-:W-:-:S04]  /*0170*/  @!P0 DADD R4, R4, R8 ;  /* 0x0000000004048229 */ /* 0x008fc80000000008 */
[----:B------:R-:W-:Y:S07]  /*0180*/  @!P1 BRA `(.L_x_286) ;  /* 0xfffffffc00d49947 */ /* 0x000fee000383ffff */
.L_x_285:
[----:B0-----:R-:W-:Y:S05]  /*0190*/  BSYNC.RECONVERGENT B0 ;  /* 0x0000000000007941 */ /* 0x001fea0003800200 */
.L_x_284:
        /* <DEDUP_REMOVED lines=43> */
.L_x_300:
[----:B012---:R-:W-:-:S11]  /*0450*/  DADD R6, R6, R4 ;  /* 0x0000000006067229 */ /* 0x007fd60000000004 */
.L_x_288:
[----:B------:R-:W-:Y:S05]  /*0460*/  BSYNC B0 ;  /* 0x0000000000007941 */ /* 0x000fea0003800000 */
.L_x_287:
[----:B------:R-:W-:-:S13]  /*0470*/  LOP3.LUT P0, RZ, R2, R3, RZ, 0xfc, !PT ;  /* 0x0000000302ff7212 */ /* 0x000fda000780fcff */
[----:B------:R-:W-:Y:S05]  /*0480*/  @P0 EXIT ;  /* 0x000000000000094d */ /* 0x000fea0003800000 */
[----:B------:R-:W0:Y:S02]  /*0490*/  LDC.64 R2, c[0x0][0x388] ;  /* 0x0000e200ff027b82 */ /* 0x000e240000000a00 */
[----:B0-----:R-:W-:-:S05]  /*04a0*/  IMAD.WIDE.U32 R2, R0, 0x8, R2 ;  /* 0x0000000800027825 */ /* 0x001fca00078e0002 */
[----:B------:R-:W-:Y:S01]  /*04b0*/  STG.E.64 desc[UR6][R2.64], R6 ;  /* 0x0000000602007986 */ /* 0x000fe2000c101b06 */
[----:B------:R-:W-:Y:S05]  /*04c0*/  EXIT ;  /* 0x000000000000794d */ /* 0x000fea0003800000 */
.L_x_289:
[----:B------:R-:W-:Y:S01]  /*04d0*/  HFMA2 R17, -RZ, RZ, 0, 1.847743988037109375e-06 ;  /* 0x0000001fff117431 */ /* 0x000fe200000001ff */
[----:B------:R-:W-:Y:S01]  /*04e0*/  MOV R15, R7 ;  /* 0x00000007000f7202 */ /* 0x000fe20000000f00 */
[----:B------:R-:W-:Y:S02]  /*04f0*/  IMAD.MOV.U32 R14, RZ, RZ, 0x10 ;  /* 0x00000010ff0e7424 */ /* 0x000fe400078e00ff */
[----:B------:R-:W-:-:S07]  /*0500*/  IMAD.MOV.U32 R12, RZ, RZ, -0x1 ;  /* 0xffffffffff0c7424 */ /* 0x000fce00078e00ff */
[----:B------:R-:W-:Y:S05]  /*0510*/  WARPSYNC.COLLECTIVE R12, `(.L_x_290) ;  /* 0x000000000c087348 */ /* 0x000fea0003c00000 */
[----:B------:R0:W1:Y:S02]  /*0520*/  SHFL.DOWN P0, R13, R15, R14, R17 ;  /* 0x0800000e0f0d7389 */ /* 0x0000640000000011 */
[----:B01----:R-:W-:Y:S05]  /*0530*/  ENDCOLLECTIVE ;  /* 0x000000000000791b */ /* 0x003fea0003800000 */
.L_x_290:
[----:B------:R-:W-:Y:S01]  /*0540*/  IMAD.MOV.U32 R15, RZ, RZ, R6 ;  /* 0x000000ffff0f7224 */ /* 0x000fe200078e0006 */
[----:B------:R-:W-:-:S07]  /*0550*/  MOV R5, R13 ;  /* 0x0000000d00057202 */ /* 0x000fce0000000f00 */
[----:B------:R-:W-:Y:S05]  /*0560*/  WARPSYNC.COLLECTIVE R12, `(.L_x_291) ;  /* 0x000000000c087348 */ /* 0x000fea0003c00000 */
[----:B------:R0:W1:Y:S02]  /*0570*/  SHFL.DOWN P0, R13, R15, R14, R17 ;  /* 0x0800000e0f0d7389 */ /* 0x0000640000000011 */
[----:B01----:R-:W-:Y:S05]  /*0580*/  ENDCOLLECTIVE ;  /* 0x000000000000791b */ /* 0x003fea0003800000 */
.L_x_291:
[----:B------:R-:W-:Y:S02]  /*0590*/  MOV R14, 0x8 ;  /* 0x00000008000e7802 */ /* 0x000fe40000000f00 */
[----:B------:R-:W-:-:S06]  /*05a0*/  MOV R4, R13 ;  /* 0x0000000d00047202 */ /* 0x000fcc0000000f00 */
[----:B------:R-:W-:-:S10]  /*05b0*/  DADD R4, R4, R6 ;  /* 0x0000000004047229 */ /* 0x000fd40000000006 */
[----:B------:R-:W-:-:S07]  /*05c0*/  IMAD.MOV.U32 R15, RZ, RZ, R5 ;  /* 0x000000ffff0f7224 */ /* 0x000fce00078e0005 */
[----:B------:R-:W-:Y:S05]  /*05d0*/  WARPSYNC.COLLECTIVE R12, `(.L_x_292) ;  /* 0x000000000c087348 */ /* 0x000fea0003c00000 */
[----:B------:R0:W1:Y:S02]  /*05e0*/  SHFL.DOWN P0, R13, R15, R14, R17 ;  /* 0x0800000e0f0d7389 */ /* 0x0000640000000011 */
[----:B01----:R-:W-:Y:S05]  /*05f0*/  ENDCOLLECTIVE ;  /* 0x000000000000791b */ /* 0x003fea0003800000 */
.L_x_292:
[----:B------:R-:W-:Y:S01]  /*0600*/  MOV R15, R4 ;  /* 0x00000004000f7202 */ /* 0x000fe20000000f00 */
[----:B------:R-:W-:-:S07]  /*0610*/  IMAD.MOV.U32 R9, RZ, RZ, R13 ;  /* 0x000000ffff097224 */ /* 0x000fce00078e000d */
[----:B------:R-:W-:Y:S05]  /*0620*/  WARPSYNC.COLLECTIVE R12, `(.L_x_293) ;  /* 0x000000000c087348 */ /* 0x000fea0003c00000 */
[----:B------:R0:W1:Y:S02]  /*0630*/  SHFL.DOWN P0, R13, R15, R14, R17 ;  /* 0x0800000e0f0d7389 */ /* 0x0000640000000011 */
[----:B01----:R-:W-:Y:S05]  /*0640*/  ENDCOLLECTIVE ;  /* 0x000000000000791b */ /* 0x003fea0003800000 */
.L_x_293:
[----:B------:R-:W-:Y:S02]  /*0650*/  IMAD.MOV.U32 R14, RZ, RZ, 0x4 ;  /* 0x00000004ff0e7424 */ /* 0x000fe400078e00ff */
[----:B------:R-:W-:-:S06]  /*0660*/  IMAD.MOV.U32 R8, RZ, RZ, R13 ;  /* 0x000000ffff087224 */ /* 0x000fcc00078e000d */
[----:B------:R-:W-:-:S10]  /*0670*/  DADD R8, R4, R8 ;  /* 0x0000000004087229 */ /* 0x000fd40000000008 */
[----:B------:R-:W-:-:S07]  /*0680*/  MOV R15, R9 ;  /* 0x00000009000f7202 */ /* 0x000fce0000000f00 */
[----:B------:R-:W-:Y:S05]  /*0690*/  WARPSYNC.COLLECTIVE R12, `(.L_x_294) ;  /* 0x000000000c087348 */ /* 0x000fea0003c00000 */
[----:B------:R0:W1:Y:S02]  /*06a0*/  SHFL.DOWN P0, R13, R15, R14, R17 ;  /* 0x0800000e0f0d7389 */ /* 0x0000640000000011 */
[----:B01----:R-:W-:Y:S05]  /*06b0*/  ENDCOLLECTIVE ;  /* 0x000000000000791b */ /* 0x003fea0003800000 */
.L_x_294:
[----:B------:R-:W-:Y:S01]  /*06c0*/  IMAD.MOV.U32 R15, RZ, RZ, R8 ;  /* 0x000000ffff0f7224 */ /* 0x000fe200078e0008 */
[----:B------:R-:W-:-:S07]  /*06d0*/  MOV R11, R13 ;  /* 0x0000000d000b7202 */ /* 0x000fce0000000f00 */
[----:B------:R-:W-:Y:S05]  /*06e0*/  WARPSYNC.COLLECTIVE R12, `(.L_x_295) ;  /* 0x000000000c087348 */ /* 0x000fea0003c00000 */
[----:B------:R0:W1:Y:S02]  /*06f0*/  SHFL.DOWN P0, R13, R15, R14, R17 ;  /* 0x0800000e0f0d7389 */ /* 0x0000640000000011 */
[----:B01----:R-:W-:Y:S05]  /*0700*/  ENDCOLLECTIVE ;  /* 0x000000000000791b */ /* 0x003fea0003800000 */
.L_x_295:
[----:B------:R-:W-:Y:S02]  /*0710*/  MOV R14, 0x2 ;  /* 0x00000002000e7802 */ /* 0x000fe40000000f00 */
[----:B------:R-:W-:-:S06]  /*0720*/  MOV R10, R13 ;  /* 0x0000000d000a7202 */ /* 0x000fcc0000000f00 */
[----:B------:R-:W-:-:S10]  /*0730*/  DADD R10, R8, R10 ;  /* 0x00000000080a7229 */ /* 0x000fd4000000000a */
[----:B------:R-:W-:-:S07]  /*0740*/  IMAD.MOV.U32 R15, RZ, RZ, R11 ;  /* 0x000000ffff0f7224 */ /* 0x000fce00078e000b */
[----:B------:R-:W-:Y:S05]  /*0750*/  WARPSYNC.COLLECTIVE R12, `(.L_x_296) ;  /* 0x000000000c087348 */ /* 0x000fea0003c00000 */
[----:B------:R0:W1:Y:S02]  /*0760*/  SHFL.DOWN P0, R13, R15, R14, R17 ;  /* 0x0800000e0f0d7389 */ /* 0x0000640000000011 */
[----:B01----:R-:W-:Y:S05]  /*0770*/  ENDCOLLECTIVE ;  /* 0x000000000000791b */ /* 0x003fea0003800000 */
.L_x_296:
[----:B------:R-:W-:Y:S01]  /*0780*/  MOV R15, R10 ;  /* 0x0000000a000f7202 */ /* 0x000fe20000000f00 */
[----:B------:R-:W-:-:S07]  /*0790*/  IMAD.MOV.U32 R7, RZ, RZ, R13 ;  /* 0x000000ffff077224 */ /* 0x000fce00078e000d */
[----:B------:R-:W-:Y:S05]  /*07a0*/  WARPSYNC.COLLECTIVE R12, `(.L_x_297) ;  /* 0x000000000c087348 */ /* 0x000fea0003c00000 */
[----:B------:R0:W1:Y:S02]  /*07b0*/  SHFL.DOWN P0, R13, R15, R14, R17 ;  /* 0x0800000e0f0d7389 */ /* 0x0000640000000011 */
[----:B01----:R-:W-:Y:S05]  /*07c0*/  ENDCOLLECTIVE ;  /* 0x000000000000791b */ /* 0x003fea0003800000 */
.L_x_297:
[----:B------:R-:W-:Y:S02]  /*07d0*/  IMAD.MOV.U32 R14, RZ, RZ, 0x1 ;  /* 0x00000001ff0e7424 */ /* 0x000fe400078e00ff */
[----:B------:R-:W-:-:S06]  /*07e0*/  IMAD.MOV.U32 R6, RZ, RZ, R13 ;  /* 0x000000ffff067224 */ /* 0x000fcc00078e000d */
[----:B------:R-:W-:-:S10]  /*07f0*/  DADD R6, R10, R6 ;  /* 0x000000000a067229 */ /* 0x000fd40000000006 */
[----:B------:R-:W-:-:S07]  /*0800*/  MOV R15, R7 ;  /* 0x00000007000f7202 */ /* 0x000fce0000000f00 */
[----:B------:R-:W-:Y:S05]  /*0810*/  WARPSYNC.COLLECTIVE R12, `(.L_x_298) ;  /* 0x000000000c087348 */ /* 0x000fea0003c00000 */
[----:B------:R0:W1:Y:S02]  /*0820*/  SHFL.DOWN P0, R13, R15, R14, R17 ;  /* 0x0800000e0f0d7389 */ /* 0x0000640000000011 */
[----:B01----:R-:W-:Y:S05]  /*0830*/  ENDCOLLECTIVE ;  /* 0x000000000000791b */ /* 0x003fea0003800000 */
.L_x_298:
[----:B------:R-:W-:Y:S01]  /*0840*/  IMAD.MOV.U32 R15, RZ, RZ, R6 ;  /* 0x000000ffff0f7224 */ /* 0x000fe200078e0006 */
[----:B------:R-:W-:-:S07]  /*0850*/  MOV R5, R13 ;  /* 0x0000000d00057202 */ /* 0x000fce0000000f00 */
[----:B------:R-:W-:Y:S05]  /*0860*/  WARPSYNC.COLLECTIVE R12, `(.L_x_299) ;  /* 0x000000000c087348 */ /* 0x000fea0003c00000 */
[----:B------:R0:W1:Y:S02]  /*0870*/  SHFL.DOWN P0, R13, R15, R14, R17 ;  /* 0x0800000e0f0d7389 */ /* 0x0000640000000011 */
[----:B01----:R-:W-:Y:S05]  /*0880*/  ENDCOLLECTIVE ;  /* 0x000000000000791b */ /* 0x003fea0003800000 */
.L_x_299:
[----:B------:R-:W-:Y:S01]  /*0890*/  MOV R4, R13 ;  /* 0x0000000d00047202 */ /* 0x000fe20000000f00 */
[----:B------:R-:W-:Y:S06]  /*08a0*/  BRA `(.L_x_300) ;  /* 0xfffffff800e87947 */ /* 0x000fec000383ffff */
.L_x_301:
        /* <DEDUP_REMOVED lines=13> */
.L_x_1966:


//--------------------- .text._Z7reduce6IdLj4ELb1EEvPT_S1_j --------------------------
	.section	.text._Z7reduce6IdLj4ELb1EEvPT_S1_j,"ax",@progbits
	.align	128
        .global         _Z7reduce6IdLj4ELb1EEvPT_S1_j
        .type           _Z7reduce6IdLj4ELb1EEvPT_S1_j,@function
        .size           _Z7reduce6IdLj4ELb1EEvPT_S1_j,(.L_x_1967 - _Z7reduce6IdLj4ELb1EEvPT_S1_j)
        .other          _Z7reduce6IdLj4ELb1EEvPT_S1_j,@"STO_CUDA_ENTRY STV_DEFAULT"
_Z7reduce6IdLj4ELb1EEvPT_S1_j:
.text._Z7reduce6IdLj4ELb1EEvPT_S1_j:
        /* <DEDUP_REMOVED lines=14> */
.L_x_304:
        /* <DEDUP_REMOVED lines=11> */
.L_x_303:
[----:B0-----:R-:W-:Y:S05]  /*0190*/  BSYNC.RECONVERGENT B0 ;  /* 0x0000000000007941 */ /* 0x001fea0003800200 */
.L_x_302:
        /* <DEDUP_REMOVED lines=43> */
.L_x_318:
[----:B012---:R-:W-:-:S11]  /*0450*/  DADD R6, R6, R4 ;  /* 0x0000000006067229 */ /* 0x007fd60000000004 */
.L_x_306:
[----:B------:R-:W-:Y:S05]  /*0460*/  BSYNC B0 ;  /* 0x0000000000007941 */ /* 0x000fea0003800000 */
.L_x_305:
[----:B------:R-:W-:-:S13]  /*0470*/  LOP3.LUT P0, RZ, R2, R3, RZ, 0xfc, !PT ;  /* 0x0000000302ff7212 */ /* 0x000fda000780fcff */
[----:B------:R-:W-:Y:S05]  /*0480*/  @P0 EXIT ;  /* 0x000000000000094d */ /* 0x000fea0003800000 */
[----:B------:R-:W0:Y:S02]  /*0490*/  LDC.64 R2, c[0x0][0x388] ;  /* 0x0000e200ff027b82 */ /* 0x000e240000000a00 */
[----:B0-----:R-:W-:-:S05]  /*04a0*/  IMAD.WIDE.U32 R2, R0, 0x8, R2 ;  /* 0x0000000800027825 */ /* 0x001fca00078e0002 */
[----:B------:R-:W-:Y:S01]  /*04b0*/  STG.E.64 desc[UR6][R2.64], R6 ;  /* 0x0000000602007986 */ /* 0x000fe2000c101b06 */
[----:B------:R-:W-:Y:S05]  /*04c0*/  EXIT ;  /* 0x000000000000794d */ /* 0x000fea0003800000 */
.L_x_307:
[----:B------:R-:W-:Y:S01]  /*04d0*/  HFMA2 R17, -RZ, RZ, 0, 1.847743988037109375e-06 ;  /* 0x0000001fff117431 */ /* 0x000fe200000001ff */
[----:B------:R-:W-:Y:S01]  /*04e0*/  MOV R15, R7 ;  /* 0x00000007000f7202 */ /* 0x000fe20000000f00 */
[----:B------:R-:W-:Y:S02]  /*04f0*/  IMAD.MOV.U32 R14, RZ, RZ, 0x10 ;  /* 0x00000010ff0e7424 */ /* 0x000fe400078e00ff */
[----:B------:R-:W-:-:S07]  /*0500*/  IMAD.MOV.U32 R12, RZ, RZ, -0x1 ;  /* 0xffffffffff0c7424 */ /* 0x000fce00078e00ff */
[----:B------:R-:W-:Y:S05]  /*0510*/  WARPSYNC.COLLECTIVE R12, `(.L_x_308) ;  /* 0x000000000c087348 */ /* 0x000fea0003c00000 */
[----:B------:R0:W1:Y:S02]  /*0520*/  SHFL.DOWN P0, R13, R15, R14, R17 ;  /* 0x0800000e0f0d7389 */ /* 0x0000640000000011 */
[----:B01----:R-:W-:Y:S05]  /*0530*/  ENDCOLLECTIVE ;  /* 0x000000000000791b */ /* 0x003fea0003800000 */
.L_x_308:
[----:B------:R-:W-:Y:S01]  /*0540*/  IMAD.MOV.U32 R15, RZ, RZ, R6 ;  /* 0x000000ffff0f7224 */ /* 0x000fe200078e0006 */
[----:B------:R-:W-:-:S07]  /*0550*/  MOV R5, R13 ;  /* 0x0000000d00057202 */ /* 0x000fce0000000f00 */
[----:B------:R-:W-:Y:S05]  /*0560*/  WARPSYNC.COLLECTIVE R12, `(.L_x_309) ;  /* 0x000000000c087348 */ /* 0x000fea0003c00000 */
[----:B------:R0:W1:Y:S02]  /*0570*/  SHFL.DOWN P0, R13, R15, R14, R17 ;  /* 0x0800000e0f0d7389 */ /* 0x0000640000000011 */
[----:B01----:R-:W-:Y:S05]  /*0580*/  ENDCOLLECTIVE ;  /* 0x000000000000791b */ /* 0x003fea0003800000 */
.L_x_309:
[----:B------:R-:W-:Y:S02]  /*0590*/  MOV R14, 0x8 ;  /* 0x00000008000e7802 */ /* 0x000fe40000000f00 */
[----:B------:R-:W-:-:S06]  /*05a0*/  MOV R4, R13 ;  /* 0x0000000d00047202 */ /* 0x000fcc0000000f00 */
[----:B------:R-:W-:-:S10]  /*05b0*/  DADD R4, R4, R6 ;  /* 0x0000000004047229 */ /* 0x000fd40000000006 */
[----:B------:R-:W-:-:S07]  /*05c0*/  IMAD.MOV.U32 R15, RZ, RZ, R5 ;  /* 0x000000ffff0f7224 */ /* 0x000fce00078e0005 */
[----:B------:R-:W-:Y:S05]  /*05d0*/  WARPSYNC.COLLECTIVE R12, `(.L_x_310) ;  /* 0x000000000c087348 */ /* 0x000fea0003c00000 */
[----:B------:R0:W1:Y:S02]  /*05e0*/  SHFL.DOWN P0, R13, R15, R14, R17 ;  /* 0x0800000e0f0d7389 */ /* 0x0000640000000011 */
[----:B01----:R-:W-:Y:S05]  /*05f0*/  ENDCOLLECTIVE ;  /* 0x000000000000791b */ /* 0x003fea0003800000 */
.L_x_310:
[----:B------:R-:W-:Y:S01]  /*0600*/  MOV R15, R4 ;  /* 0x00000004000f7202 */ /* 0x000fe20000000f00 */
[----:B------:R-:W-:-:S07]  /*0610*/  IMAD.MOV.U32 R9, RZ, RZ, R13 ;  /* 0x000000ffff097224 */ /* 0x000fce00078e000d */
[----:B------:R-:W-:Y:S05]  /*0620*/  WARPSYNC.COLLECTIVE R12, `(.L_x_311) ;  /* 0x000000000c087348 */ /* 0x000fea0003c00000 */
[----:B------:R0:W1:Y:S02]  /*0630*/  SHFL.DOWN P0, R13, R15, R14, R17 ;  /* 0x0800000e0f0d7389 */ /* 0x0000640000000011 */
[----:B01----:R-:W-:Y:S05]  /*0640*/  ENDCOLLECTIVE ;  /* 0x000000000000791b */ /* 0x003fea0003800000 */
.L_x_311:
[----:B------:R-:W-:Y:S02]  /*0650*/  IMAD.MOV.U32 R14, RZ, RZ, 0x4 ;  /* 0x00000004ff0e7424 */ /* 0x000fe400078e00ff */
[----:B------:R-:W-:-:S06]  /*0660*/  IMAD.MOV.U32 R8, RZ, RZ, R13 ;  /* 0x000000ffff087224 */ /* 0x000fcc00078e000d */
[----:B------:R-:W-:-:S10]  /*0670*/  DADD R8, R4, R8 ;  /* 0x0000000004087229 */ /* 0x000fd40000000008 */
[----:B------:R-:W-:-:S07]  /*0680*/  MOV R15, R9 ;  /* 0x00000009000f7202 */ /* 0x000fce0000000f00 */
[----:B------:R-:W-:Y:S05]  /*0690*/  WARPSYNC.COLLECTIVE R12, `(.L_x_312) ;  /* 0x000000000c087348 */ /* 0x000fea0003c00000 */
[----:B------:R0:W1:Y:S02]  /*06a0*/  SHFL.DOWN P0, R13, R15, R14, R17 ;  /* 0x0800000e0f0d7389 */ /* 0x0000640000000011 */
[----:B01----:R-:W-:Y:S05]  /*06b0*/  ENDCOLLECTIVE ;  /* 0x000000000000791b */ /* 0x003fea0003800000 */
.L_x_312:
[----:B------:R-:W-:Y:S01]  /*06c0*/  IMAD.MOV.U32 R15, RZ, RZ, R8 ;  /* 0x000000ffff0f7224 */ /* 0x000fe200078e0008 */
[----:B------:R-:W-:-:S07]  /*06d0*/  MOV R11, R13 ;  /* 0x0000000d000b7202 */ /* 0x000fce0000000f00 */
[----:B------:R-:W-:Y:S05]  /*06e0*/  WARPSYNC.COLLECTIVE R12, `(.L_x_313) ;  /* 0x000000000c087348 */ /* 0x000fea0003c00000 */
[----:B------:R0:W1:Y:S02]  /*06f0*/  SHFL.DOWN P0, R13, R15, R14, R17 ;  /* 0x0800000e0f0d7389 */ /* 0x0000640000000011 */
[----:B01----:R-:W-:Y:S05]  /*0700*/  ENDCOLLECTIVE ;  /* 0x000000000000791b */ /* 0x003fea0003800000 */
.L_x_313:
[----:B------:R-:W-:Y:S02]  /*0710*/  MOV R14, 0x2 ;  /* 0x00000002000e7802 */ /* 0x000fe40000000f00 */
[----:B------:R-:W-:-:S06]  /*0720*/  MOV R10, R13 ;  /* 0x0000000d000a7202 */ /* 0x000fcc0000000f00 */
[----:B------:R-:W-:-:S10]  /*0730*/  DADD R10, R8, R10 ;  /* 0x00000000080a7229 */ /* 0x000fd4000000000a */
[----:B------:R-:W-:-:S07]  /*0740*/  IMAD.MOV.U32 R15, RZ, RZ, R11 ;  /* 0x000000ffff0f7224 */ /* 0x000fce00078e000b */
[----:B------:R-:W-:Y:S05]  /*0750*/  WARPSYNC.COLLECTIVE R12, `(.L_x_314) ;  /* 0x000000000c087348 */ /* 0x000fea0003c00000 */
[----:B------:R0:W1:Y:S02]  /*0760*/  SHFL.DOWN P0, R13, R15, R14, R17 ;  /* 0x0800000e0f0d7389 */ /* 0x0000640000000011 */
[----:B01----:R-:W-:Y:S05]  /*0770*/  ENDCOLLECTIVE ;  /* 0x000000000000791b */ /* 0x003fea0003800000 */
.L_x_314:
[----:B------:R-:W-:Y:S01]  /*0780*/  MOV R15, R10 ;  /* 0x0000000a000f7202 */ /* 0x000fe20000000f00 */
[----:B------:R-:W-:-:S07]  /*0790*/  IMAD.MOV.U32 R7, RZ, RZ, R13 ;  /* 0x000000ffff077224 */ /* 0x000fce00078e000d */
[----:B------:R-:W-:Y:S05]  /*07a0*/  WARPSYNC.COLLECTIVE R12, `(.L_x_315) ;  /* 0x000000000c087348 */ /* 0x000fea0003c00000 */
[----:B------:R0:W1:Y:S02]  /*07b0*/  SHFL.DOWN P0, R13, R15, R14, R17 ;  /* 0x0800000e0f0d7389 */ /* 0x0000640000000011 */
[----:B01----:R-:W-:Y:S05]  /*07c0*/  ENDCOLLECTIVE ;  /* 0x000000000000791b */ /* 0x003fea0003800000 */
.L_x_315:
[----:B------:R-:W-:Y:S02]  /*07d0*/  IMAD.MOV.U32 R14, RZ, RZ, 0x1 ;  /* 0x00000001ff0e7424 */ /* 0x000fe400078e00ff */
[----:B------:R-:W-:-:S06]  /*07e0*/  IMAD.MOV.U32 R6, RZ, RZ, R13 ;  /* 0x000000ffff067224 */ /* 0x000fcc00078e000d */
[----:B------:R-:W-:-:S10]  /*07f0*/  DADD R6, R10, R6 ;  /* 0x000000000a067229 */ /* 0x000fd40000000006 */
[----:B------:R-:W-:-:S07]  /*0800*/  MOV R15, R7 ;  /* 0x00000007000f7202 */ /* 0x000fce0000000f00 */
[----:B------:R-:W-:Y:S05]  /*0810*/  WARPSYNC.COLLECTIVE R12, `(.L_x_316) ;  /* 0x000000000c087348 */ /* 0x000fea0003c00000 */
[----:B------:R0:W1:Y:S02]  /*0820*/  SHFL.DOWN P0, R13, R15, R14, R17 ;  /* 0x0800000e0f0d7389 */ /* 0x0000640000000011 */
[----:B01----:R-:W-:Y:S05]  /*0830*/  ENDCOLLECTIVE ;  /* 0x000000000000791b */ /* 0x003fea0003800000 */
.L_x_316:
[----:B------:R-:W-:Y:S01]  /*0840*/  IMAD.MOV.U32 R15, RZ, RZ, R6 ;  /* 0x000000ffff0f7224 */ /* 0x000fe200078e0006 */
[----:B------:R-:W-:-:S07]  /*0850*/  MOV R5, R13 ;  /* 0x0000000d00057202 */ /* 0x000fce0000000f00 */
[----:B------:R-:W-:Y:S05]  /*0860*/  WARPSYNC.COLLECTIVE R12, `(.L_x_317) ;  /* 0x000000000c087348 */ /* 0x000fea0003c00000 */
[----:B------:R0:W1:Y:S02]  /*0870*/  SHFL.DOWN P0, R13, R15, R14, R17 ;  /* 0x0800000e0f0d7389 */ /* 0x0000640000000011 */
[----:B01----:R-:W-:Y:S05]  /*0880*/  ENDCOLLECTIVE ;  /* 0x000000000000791b */ /* 0x003fea0003800000 */
.L_x_317:
[----:B------:R-:W-:Y:S01]  /*0890*/  MOV R4, R13 ;  /* 0x0000000d00047202 */ /* 0x000fe20000000f00 */
[----:B------:R-:W-:Y:S06]  /*08a0*/  BRA `(.L_x_318) ;  /* 0xfffffff800e87947 */ /* 0x000fec000383ffff */
.L_x_319:
        /* <DEDUP_REMOVED lines=13> */
.L_x_1967:


//--------------------- .text._Z7reduce6IdLj8ELb1EEvPT_S1_j --------------------------
	.section	.text._Z7reduce6IdLj8ELb1EEvPT_S1_j,"ax",@progbits
	.align	128
        .global         _Z7reduce6IdLj8ELb1EEvPT_S1_j
        .type           _Z7reduce6IdLj8ELb1EEvPT_S1_j,@function
        .size           _Z7reduce6IdLj8ELb1EEvPT_S1_j,(.L_x_1968 - _Z7reduce6IdLj8ELb1EEvPT_S1_j)
        .other          _Z7reduce6IdLj8ELb1EEvPT_S1_j,@"STO_CUDA_ENTRY STV_DEFAULT"
_Z7reduce6IdLj8ELb1EEvPT_S1_j:
.text._Z7reduce6IdLj8ELb1EEvPT_S1_j:
        /* <DEDUP_REMOVED lines=14> */
.L_x_322:
        /* <DEDUP_REMOVED lines=11> */
.L_x_321:
[----:B0-----:R-:W-:Y:S05]  /*0190*/  BSYNC.RECONVERGENT B0 ;  /* 0x0000000000007941 */ /* 0x001fea0003800200 */
.L_x_320:
        /* <DEDUP_REMOVED lines=43> */
.L_x_336:
[----:B012---:R-:W-:-:S11]  /*0450*/  DADD R6, R6, R4 ;  /* 0x0000000006067229 */ /* 0x007fd60000000004 */
.L_x_324:
[----:B------:R-:W-:Y:S05]  /*0460*/  BSYNC B0 ;  /* 0x0000000000007941 */ /* 0x000fea0003800000 */
.L_x_323:
[----:B------:R-:W-:-:S13]  /*0470*/  LOP3.LUT P0, RZ, R2, R3, RZ, 0xfc, !PT ;  /* 0x0000000302ff7212 */ /* 0x000fda000780fcff */
[----:B------:R-:W-:Y:S05]  /*0480*/  @P0 EXIT ;  /* 0x000000000000094d */ /* 0x000fea0003800000 */
[----:B------:R-:W0:Y:S02]  /*0490*/  LDC.64 R2, c[0x0][0x388] ;  /* 0x0000e200ff027b82 */ /* 0x000e240000000a00 */
[----:B0-----:R-:W-:-:S05]  /*04a0*/  IMAD.WIDE.U32 R2, R0, 0x8, R2 ;  /* 0x0000000800027825 */ /* 0x001fca00078e0002 */
[----:B------:R-:W-:Y:S01]  /*04b0*/  STG.E.64 desc[UR6][R2.64], R6 ;  /* 0x0000000602007986 */ /* 0x000fe2000c101b06 */
[----:B------:R-:W-:Y:S05]  /*04c0*/  EXIT ;  /* 0x000000000000794d */ /* 0x000fea0003800000 */
.L_x_325:
[----:B------:R-:W-:Y:S01]  /*04d0*/  HFMA2 R17, -RZ, RZ, 0, 1.847743988037109375e-06 ;  /* 0x0000001fff117431 */ /* 0x000fe200000001ff */
[----:B------:R-:W-:Y:S01]  /*04e0*/  MOV R15, R7 ;  /* 0x00000007000f7202 */ /* 0x000fe20000000f00 */
[----:B------:R-:W-:Y:S02]  /*04f0*/  IMAD.MOV.U32 R14, RZ, RZ, 0x10 ;  /* 0x00000010ff0e7424 */ /* 0x000fe400078e00ff */
[----:B------:R-:W-:-:S07]  /*0500*/  IMAD.MOV.U32 R12, RZ, RZ, -0x1 ;  /* 0xffffffffff0c7424 */ /* 0x000fce00078e00ff */
[----:B------:R-:W-:Y:S05]  /*0510*/  WARPSYNC.COLLECTIVE R12, `(.L_x_326) ;  /* 0x000000000c087348 */ /* 0x000fea0003c00000 */
[----:B------:R0:W1:Y:S02]  /*0520*/  SHFL.DOWN P0, R13, R15, R14, R17 ;  /* 0x0800000e0f0d7389 */ /* 0x0000640000000011 */
[----:B01----:R-:W-:Y:S05]  /*0530*/  ENDCOLLECTIVE ;  /* 0x000000000000791b */ /* 0x003fea0003800000 */
.L_x_326:
[----:B------:R-:W-:Y:S01]  /*0540*/  IMAD.MOV.U32 R15, RZ, RZ, R6 ;  /* 0x000000ffff0f7224 */ /* 0x000fe200078e0006 */
[----:B------:R-:W-:-:S07]  /*0550*/  MOV R5, R13 ;  /* 0x0000000d00057202 */ /* 0x000fce0000000f00 */
[----:B------:R-:W-:Y:S05]  /*0560*/  WARPSYNC.COLLECTIVE R12, `(.L_x_327) ;  /* 0x000000000c087348 */ /* 0x000fea0003c00000 */
[----:B------:R0:W1:Y:S02]  /*0570*/  SHFL.DOWN P0, R13, R15, R14, R17 ;  /* 0x0800000e0f0d7389 */ /* 0x0000640000000011 */
[----:B01----:R-:W-:Y:S05]  /*0580*/  ENDCOLLECTIVE ;  /* 0x000000000000791b */ /* 0x003fea0003800000 */
.L_x_327:
[----:B------:R-:W-:Y:S02]  /*0590*/  MOV R14, 0x8 ;  /* 0x00000008000e7802 */ /* 0x000fe40000000f00 */
[----:B------:R-:W-:-:S06]  /*05a0*/  MOV R4, R13 ;  /* 0x0000000d00047202 */ /* 0x000fcc0000000f00 */
[----:B------:R-:W-:-:S10]  /*05b0*/  DADD R4, R4, R6 ;  /* 0x0000000004047229 */ /* 0x000fd40000000006 */
[----:B------:R-:W-:-:S07]  /*05c0*/  IMAD.MOV.U32 R15, RZ, RZ, R5 ;  /* 0x000000ffff0f7224 */ /* 0x000fce00078e0005 */
[----:B------:R-:W-:Y:S05]  /*05d0*/  WARPSYNC.COLLECTIVE R12, `(.L_x_328) ;  /* 0x000000000c087348 */ /* 0x000fea0003c00000 */
[----:B------:R0:W1:Y:S02]  /*05e0*/  SHFL.DOWN P0, R13, R15, R14, R17 ;  /* 0x0800000e0f0d7389 */ /* 0x0000640000000011 */
[----:B01----:R-:W-:Y:S05]  /*05f0*/  ENDCOLLECTIVE ;  /* 0x000000000000791b */ /* 0x003fea0003800000 */
.L_x_328:
[----:B------:R-:W-:Y:S01]  /*0600*/  MOV R15, R4 ;  /* 0x00000004000f7202 */ /* 0x000fe20000000f00 */
[----:B------:R-:W-:-:S07]  /*0610*/  IMAD.MOV.U32 R9, RZ, RZ, R13 ;  /* 0x000000ffff097224 */ /* 0x000fce00078e000d */
[----:B------:R-:W-:Y:S05]  /*0620*/  WARPSYNC.COLLECTIVE R12, `(.L_x_329) ;  /* 0x000000000c087348 */ /* 0x000fea0003c00000 */
[----:B------:R0:W1:Y:S02]  /*0630*/  SHFL.DOWN P0, R13, R15, R14, R17 ;  /* 0x0800000e0f0d7389 */ /* 0x0000640000000011 */
[----:B01----:R-:W-:Y:S05]  /*0640*/  ENDCOLLECTIVE ;  /* 0x000000000000791b */ /* 0x003fea0003800000 */
.L_x_329:
[----:B------:R-:W-:Y:S02]  /*0650*/  IMAD.MOV.U32 R14, RZ, RZ, 0x4 ;  /* 0x00000004ff0e7424 */ /* 0x000fe400078e00ff */
[----:B------:R-:W-:-:S06]  /*0660*/  IMAD.MOV.U32 R8, RZ, RZ, R13 ;  /* 0x000000ffff087224 */ /* 0x000fcc00078e000d */
[----:B------:R-:W-:-:S10]  /*0670*/  DADD R8, R4, R8 ;  /* 0x0000000004087229 */ /* 0x000fd40000000008 */
[----:B------:R-:W-:-:S07]  /*0680*/  MOV R15, R9 ;  /* 0x00000009000f7202 */ /* 0x000fce0000000f00 */
[----:B------:R-:W-:Y:S05]  /*0690*/  WARPSYNC.COLLECTIVE R12, `(.L_x_330) ;  /* 0x000000000c087348 */ /* 0x000fea0003c00000 */
[----:B------:R0:W1:Y:S02]  /*06a0*/  SHFL.DOWN P0, R13, R15, R14, R17 ;  /* 0x0800000e0f0d7389 */ /* 0x0000640000000011 */
[----:B01----:R-:W-:Y:S05]  /*06b0*/  ENDCOLLECTIVE ;  /* 0x000000000000791b */ /* 0x003fea0003800000 */
.L_x_330:
[----:B------:R-:W-:Y:S01]  /*06c0*/  IMAD.MOV.U32 R15, RZ, RZ, R8 ;  /* 0x000000ffff0f7224 */ /* 0x000fe200078e0008 */
[----:B------:R-:W-:-:S07]  /*06d0*/  MOV R11, R13 ;  /* 0x0000000d000b7202 */ /* 0x000fce0000000f00 */
[----:B------:R-:W-:Y:S05]  /*06e0*/  WARPSYNC.COLLECTIVE R12, `(.L_x_331) ;  /* 0x000000000c087348 */ /* 0x000fea0003c00000 */
[----:B------:R0:W1:Y:S02]  /*06f0*/  SHFL.DOWN P0, R13, R15, R14, R17 ;  /* 0x0800000e0f0d7389 */ /* 0x0000640000000011 */
[----:B01----:R-:W-:Y:S05]  /*0700*/  ENDCOLLECTIVE ;  /* 0x000000000000791b */ /* 0x003fea0003800000 */
.L_x_331:
[----:B------:R-:W-:Y:S02]  /*0710*/  MOV R14, 0x2 ;  /* 0x00000002000e7802 */ /* 0x000fe40000000f00 */
[----:B------:R-:W-:-:S06]  /*0720*/  MOV R10, R13 ;  /* 0x0000000d000a7202 */ /* 0x000fcc0000000f00 */
[----:B------:R-:W-:-:S10]  /*0730*/  DADD R10, R8, R10 ;  /* 0x00000000080a7229 */ /* 0x000fd4000000000a */
[----:B------:R-:W-:-:S07]  /*0740*/  IMAD.MOV.U32 R15, RZ, RZ, R11 ;  /* 0x000000ffff0f7224 */ /* 0x000fce00078e000b */
[----:B------:R-:W-:Y:S05]  /*0750*/  WARPSYNC.COLLECTIVE R12, `(.L_x_332) ;  /* 0x000000000c087348 */ /* 0x000fea0003c00000 */
[----:B------:R0:W1:Y:S02]  /*0760*/  SHFL.DOWN P0, R13, R15, R14, R17 ;  /* 0x0800000e0f0d7389 */ /* 0x0000640000000011 */
[----:B01----:R-:W-:Y:S05]  /*0770*/  ENDCOLLECTIVE ;  /* 0x000000000000791b */ /* 0x003fea0003800000 */
.L_x_332:
[----:B------:R-:W-:Y:S01]  /*0780*/  MOV R15, R10 ;  /* 0x0000000a000f7202 */ /* 0x000fe20000000f00 */
[----:B------:R-:W-:-:S07]  /*0790*/  IMAD.MOV.U32 R7, RZ, RZ, R13 ;  /* 0x000000ffff077224 */ /* 0x000fce00078e000d */
[----:B------:R-:W-:Y:S05]  /*07a0*/  WARPSYNC.COLLECTIVE R12, `(.L_x_333) ;  /* 0x000000000c087348 */ /* 0x000fea0003c00000 */
[----:B------:R0:W1:Y:S02]  /*07b0*/  SHFL.DOWN P0, R13, R15, R14, R17 ;  /* 0x0800000e0f0d7389 */ /* 0x0000640000000011 */
[----:B01----:R-:W-:Y:S05]  /*07c0*/  ENDCOLLECTIVE ;  /* 0x000000000000791b */ /* 0x003fea0003800000 */
.L_x_333:
[----:B------:R-:W-:Y:S02]  /*07d0*/  IMAD.MOV.U32 R14, RZ, RZ, 0x1 ;  /* 0x00000001ff0e7424 */ /* 0x000fe400078e00ff */
[----:B------:R-:W-:-:S06]  /*07e0*/  IMAD.MOV.U32 R6, RZ, RZ, R13 ;  /* 0x000000ffff067224 */ /* 0x000fcc00078e000d */
[----:B------:R-:W-:-:S10]  /*07f0*/  DADD R6, R10, R6 ;  /* 0x000000000a067229 */ /* 0x000fd40000000006 */
[----:B------:R-:W-:-:S07]  /*0800*/  MOV R15, R7 ;  /* 0x00000007000f7202 */ /* 0x000fce0000000f00 */
[----:B------:R-:W-:Y:S05]  /*0810*/  WARPSYNC.COLLECTIVE R12, `(.L_x_334) ;  /* 0x000000000c087348 */ /* 0x000fea0003c00000 */
[----:B------:R0:W1:Y:S02]  /*0820*/  SHFL.DOWN P0, R13, R15, R14, R17 ;  /* 0x0800000e0f0d7389 */ /* 0x0000640000000011 */
[----:B01----:R-:W-:Y:S05]  /*0830*/  ENDCOLLECTIVE ;  /* 0x000000000000791b */ /* 0x003fea0003800000 */
.L_x_334:
[----:B------:R-:W-:Y:S01]  /*0840*/  IMAD.MOV.U32 R15, RZ, RZ, R6 ;  /* 0x000000ffff0f7224 */ /* 0x000fe200078e0006 */
[----:B------:R-:W-:-:S07]  /*0850*/  MOV R5, R13 ;  /* 0x0000000d00057202 */ /* 0x000fce0000000f00 */
[----:B------:R-:W-:Y:S05]  /*0860*/  WARPSYNC.COLLECTIVE R12, `(.L_x_335) ;  /* 0x000000000c087348 */ /* 0x000fea0003c00000 */
[----:B------:R0:W1:Y:S02]  /*0870*/  SHFL.DOWN P0, R13, R15, R14, R17 ;  /* 0x0800000e0f0d7389 */ /* 0x0000640000000011 */
[----:B01----:R-:W-:Y:S05]  /*0880*/  ENDCOLLECTIVE ;  /* 0x000000000000791b */ /* 0x003fea0003800000 */
.L_x_335:
[----:B------:R-:W-:Y:S01]  /*0890*/  MOV R4, R13 ;  /* 0x0000000d00047202 */ /* 0x000fe20000000f00 */
[----:B------:R-:W-:Y:S06]  /*08a0*/  BRA `(.L_x_336) ;  /* 0xfffffff800e87947 */ /* 0x000fec000383ffff */
.L_x_337:
        /* <DEDUP_REMOVED lines=13> */
.L_x_1968:


//--------------------- .text._Z7reduce6IdLj16ELb1EEvPT_S1_j --------------------------
	.section	.text._Z7reduce6IdLj16ELb1EEvPT_S1_j,"ax",@progbits
	.align	128
        .global         _Z7reduce6IdLj16ELb1EEvPT_S1_j
        .type           _Z7reduce6IdLj16ELb1EEvPT_S1_j,@function
        .size           _Z7reduce6IdLj16ELb1EEvPT_S1_j,(.L_x_1969 - _Z7reduce6IdLj16ELb1EEvPT_S1_j)
        .other          _Z7reduce6IdLj16ELb1EEvPT_S1_j,@"STO_CUDA_ENTRY STV_DEFAULT"
_Z7reduce6IdLj16ELb1EEvPT_S1_j:
.text._Z7reduce6IdLj16ELb1EEvPT_S1_j:
        /* <DEDUP_REMOVED lines=14> */
.L_x_340:
        /* <DEDUP_REMOVED lines=11> */
.L_x_339:
[----:B0-----:R-:W-:Y:S05]  /*0190*/  BSYNC.RECONVERGENT B0 ;  /* 0x0000000000007941 */ /* 0x001fea0003800200 */
.L_x_338:
        /* <DEDUP_REMOVED lines=43> */
.L_x_354:
[----:B012---:R-:W-:-:S11]  /*0450*/  DADD R6, R6, R4 ;  /* 0x0000000006067229 */ /* 0x007fd60000000004 */
.L_x_342:
[----:B------:R-:W-:Y:S05]  /*0460*/  BSYNC B0 ;  /* 0x0000000000007941 */ /* 0x000fea0003800000 */
.L_x_341:
[----:B------:R-:W-:-:S13]  /*0470*/  LOP3.LUT P0, RZ, R2, R3, RZ, 0xfc, !PT ;  /* 0x0000000302ff7212 */ /* 0x000fda000780fcff */
[----:B------:R-:W-:Y:S05]  /*0480*/  @P0 EXIT ;  /* 0x000000000000094d */ /* 0x000fea0003800000 */
[----:B------:R-:W0:Y:S02]  /*0490*/  LDC.64 R2, c[0x0][0x388] ;  /* 0x0000e200ff027b82 */ /* 0x000e240000000a00 */
[----:B0-----:R-:W-:-:S05]  /*04a0*/  IMAD.WIDE.U32 R2, R0, 0x8, R2 ;  /* 0x0000000800027825 */ /* 0x001fca00078e0002 */
[----:B------:R-:W-:Y:S01]  /*04b0*/  STG.E.64 desc[UR6][R2.64], R6 ;  /* 0x0000000602007986 */ /* 0x000fe2000c101b06 */
[----:B------:R-:W-:Y:S05]  /*04c0*/  EXIT ;  /* 0x000000000000794d */ /* 0x000fea0003800000 */
.L_x_343:
[----:B------:R-:W-:Y:S01]  /*04d0*/  HFMA2 R17, -RZ, RZ, 0, 1.847743988037109375e-06 ;  /* 0x0000001fff117431 */ /* 0x000fe200000001ff */
[----:B------:R-:W-:Y:S01]  /*04e0*/  MOV R15, R7 ;  /* 0x00000007000f7202 */ /* 0x000fe20000000f00 */
[----:B------:R-:W-:Y:S02]  /*04f0*/  IMAD.MOV.U32 R14, RZ, RZ, 0x10 ;  /* 0x00000010ff0e7424 */ /* 0x000fe400078e00ff */
[----:B------:R-:W-:-:S07]  /*0500*/  IMAD.MOV.U32 R12, RZ, RZ, -0x1 ;  /* 0xffffffffff0c7424 */ /* 0x000fce00078e00ff */
[----:B------:R-:W-:Y:S05]  /*0510*/  WARPSYNC.COLLECTIVE R12, `(.L_x_344) ;  /* 0x000000000c087348 */ /* 0x000fea0003c00000 */
[----:B------:R0:W1:Y:S02]  /*0520*/  SHFL.DOWN P0, R13, R15, R14, R17 ;  /* 0x0800000e0f0d7389 */ /* 0x0000640000000011 */
[----:B01----:R-:W-:Y:S05]  /*0530*/  ENDCOLLECTIVE ;  /* 0x000000000000791b */ /* 0x003fea0003800000 */
.L_x_344:
[----:B------:R-:W-:Y:S01]  /*0540*/  IMAD.MOV.U32 R15, RZ, RZ, R6 ;  /* 0x000000ffff0f7224 */ /* 0x000fe200078e0006 */
[----:B------:R-:W-:-:S07]  /*0550*/  MOV R5, R13 ;  /* 0x0000000d00057202 */ /* 0x000fce0000000f00 */
[----:B------:R-:W-:Y:S05]  /*0560*/  WARPSYNC.COLLECTIVE R12, `(.L_x_345) ;  /* 0x000000000c087348 */ /* 0x000fea0003c00000 */
[----:B------:R0:W1:Y:S02]  /*0570*/  SHFL.DOWN P0, R13, R15, R14, R17 ;  /* 0x0800000e0f0d7389 */ /* 0x0000640000000011 */
[----:B01----:R-:W-:Y:S05]  /*0580*/  ENDCOLLECTIVE ;  /* 0x000000000000791b */ /* 0x003fea0003800000 */
.L_x_345:
[----:B------:R-:W-:Y:S02]  /*0590*/  MOV R14, 0x8 ;  /* 0x00000008000e7802 */ /* 0x000fe40000000f00 */
[----:B------:R-:W-:-:S06]  /*05a0*/  MOV R4, R13 ;  /* 0x0000000d00047202 */ /* 0x000fcc0000000f00 */
[----:B------:R-:W-:-:S10]  /*05b0*/  DADD R4, R4, R6 ;  /* 0x0000000004047229 */ /* 0x000fd40000000006 */
[----:B------:R-:W-:-:S07]  /*05c0*/  IMAD.MOV.U32 R15, RZ, RZ, R5 ;  /* 0x000000ffff0f7224 */ /* 0x000fce00078e0005 */
[----:B------:R-:W-:Y:S05]  /*05d0*/  WARPSYNC.COLLECTIVE R12, `(.L_x_346) ;  /* 0x000000000c087348 */ /* 0x000fea0003c00000 */
[----:B------:R0:W1:Y:S02]  /*05e0*/  SHFL.DOWN P0, R13, R15, R14, R17 ;  /* 0x0800000e0f0d7389 */ /* 0x0000640000000011 */
[----:B01----:R-:W-:Y:S05]  /*05f0*/  ENDCOLLECTIVE ;  /* 0x000000000000791b */ /* 0x003fea0003800000 */
.L_x_346:
[----:B------:R-:W-:Y:S01]  /*0600*/  MOV R15, R4 ;  /* 0x00000004000f7202 */ /* 0x000fe20000000f00 */
[----:B------:R-:W-:-:S07]  /*0610*/  IMAD.MOV.U32 R9, RZ, RZ, R13 ;  /* 0x000000ffff097224 */ /* 0x000fce00078e000d */
[----:B------:R-:W-:Y:S05]  /*0620*/  WARPSYNC.COLLECTIVE R12, `(.L_x_347) ;  /* 0x000000000c087348 */ /* 0x000fea0003c00000 */
[----:B------:R0:W1:Y:S02]  /*0630*/  SHFL.DOWN P0, R13, R15, R14, R17 ;  /* 0x0800000e0f0d7389 */ /* 0x0000640000000011 */
[----:B01----:R-:W-:Y:S05]  /*0640*/  ENDCOLLECTIVE ;  /* 0x000000000000791b */ /* 0x003fea0003800000 */
.L_x_347:
[----:B------:R-:W-:Y:S02]  /*0650*/  IMAD.MOV.U32 R14, RZ, RZ, 0x4 ;  /* 0x00000004ff0e7424 */ /* 0x000fe400078e00ff */
[----:B------:R-:W-:-:S06]  /*0660*/  IMAD.MOV.U32 R8, RZ, RZ, R13 ;  /* 0x000000ffff087224 */ /* 0x000fcc00078e000d */
[----:B------:R-:W-:-:S10]  /*0670*/  DADD R8, R4, R8 ;  /* 0x0000000004087229 */ /* 0x000fd40000000008 */
[----:B------:R-:W-:-:S07]  /*0680*/  MOV R15, R9 ;  /* 0x00000009000f7202 */ /* 0x000fce0000000f00 */
[----:B------:R-:W-:Y:S05]  /*0690*/  WARPSYNC.COLLECTIVE R12, `(.L_x_348) ;  /* 0x000000000c087348 */ /* 0x000fea0003c00000 */
[----:B------:R0:W1:Y:S02]  /*06a0*/  SHFL.DOWN P0, R13, R15, R14, R17 ;  /* 0x0800000e0f0d7389 */ /* 0x0000640000000011 */
[----:B01----:R-:W-:Y:S05]  /*06b0*/  ENDCOLLECTIVE ;  /* 0x000000000000791b */ /* 0x003fea0003800000 */
.L_x_348:
[----:B------:R-:W-:Y:S01]  /*06c0*/  IMAD.MOV.U32 R15, RZ, RZ, R8 ;  /* 0x000000ffff0f7224 */ /* 0x000fe200078e0008 */
[----:B------:R-:W-:-:S07]  /*06d0*/  MOV R11, R13 ;  /* 0x0000000d000b7202 */ /* 0x000fce0000000f00 */
[----:B------:R-:W-:Y:S05]  /*06e0*/  WARPSYNC.COLLECTIVE R12, `(.L_x_349) ;  /* 0x000000000c087348 */ /* 0x000fea0003c00000 */
[----:B------:R0:W1:Y:S02]  /*06f0*/  SHFL.DOWN P0, R13, R15, R14, R17 ;  /* 0x0800000e0f0d7389 */ /* 0x0000640000000011 */
[----:B01----:R-:W-:Y:S05]  /*0700*/  ENDCOLLECTIVE ;  /* 0x000000000000791b */ /* 0x003fea0003800000 */
.L_x_349:
[----:B------:R-:W-:Y:S02]  /*0710*/  MOV R14, 0x2 ;  /* 0x00000002000e7802 */ /* 0x000fe40000000f00 */
[----:B------:R-:W-:-:S06]  /*0720*/  MOV R10, R13 ;  /* 0x0000000d000a7202 */ /* 0x000fcc0000000f00 */
[----:B------:R-:W-:-:S10]  /*0730*/  DADD R10, R8, R10 ;  /* 0x00000000080a7229 */ /* 0x000fd4000000000a */
[----:B------:R-:W-:-:S07]  /*0740*/  IMAD.MOV.U32 R15, RZ, RZ, R11 ;  /* 0x000000ffff0f7224 */ /* 0x000fce00078e000b */
[----:B------:R-:W-:Y:S05]  /*0750*/  WARPSYNC.COLLECTIVE R12, `(.L_x_350) ;  /* 0x000000000c087348 */ /* 0x000fea0003c00000 */
[----:B------:R0:W1:Y:S02]  /*0760*/  SHFL.DOWN P0, R13, R15, R14, R17 ;  /* 0x0800000e0f0d7389 */ /* 0x0000640000000011 */
[----:B01----:R-:W-:Y:S05]  /*0770*/  ENDCOLLECTIVE ;  /* 0x000000000000791b */ /* 0x003fea0003800000 */
.L_x_350:
[----:B------:R-:W-:Y:S01]  /*0780*/  MOV R15, R10 ;  /* 0x0000000a000f7202 */ /* 0x000fe20000000f00 */
[----:B------:R-:W-:-:S07]  /*0790*/  IMAD.MOV.U32 R7, RZ, RZ, R13 ;  /* 0x000000ffff077224 */ /* 0x000fce00078e000d */
[----:B------:R-:W-:Y:S05]  /*07a0*/  WARPSYNC.COLLECTIVE R12, `(.L_x_351) ;  /* 0x000000000c087348 */ /* 0x000fea0003c00000 */
[----:B------:R0:W1:Y:S02]  /*07b0*/  SHFL.DOWN P0, R13, R15, R14, R17 ;  /* 0x0800000e0f0d7389 */ /* 0x0000640000000011 */
[----:B01----:R-:W-:Y:S05]  /*07c0*/  ENDCOLLECTIVE ;  /* 0x000000000000791b */ /* 0x003fea0003800000 */
.L_x_351:
[----:B------:R-:W-:Y:S02]  /*07d0*/  IMAD.MOV.U32 R14, RZ, RZ, 0x1 ;  /* 0x00000001ff0e7424 */ /* 0x000fe400078e00ff */
[----:B------:R-:W-:-:S06]  /*07e0*/  IMAD.MOV.U32 R6, RZ, RZ, R13 ;  /* 0x000000ffff067224 */ /* 0x000fcc00078e000d */
[----:B------:R-:W-:-:S10]  /*07f0*/  DADD R6, R10, R6 ;  /* 0x000000000a067229 */ /* 0x000fd40000000006 */
[----:B------:R-:W-:-:S07]  /*0800*/  MOV R15, R7 ;  /* 0x00000007000f7202 */ /* 0x000fce0000000f00 */
[----:B------:R-:W-:Y:S05]  /*0810*/  WARPSYNC.COLLECTIVE R12, `(.L_x_352) ;  /* 0x000000000c087348 */ /* 0x000fea0003c00000 */
[----:B------:R0:W1:Y:S02]  /*0820*/  SHFL.DOWN P0, R13, R15, R14, R17 ;  /* 0x0800000e0f0d7389 */ /* 0x0000640000000011 */
[----:B01----:R-:W-:Y:S05]  /*0830*/  ENDCOLLECTIVE ;  /* 0x000000000000791b */ /* 0x003fea0003800000 */
.L_x_352:
[----:B------:R-:W-:Y:S01]  /*0840*/  IMAD.MOV.U32 R15, RZ, RZ, R6 ;  /* 0x000000ffff0f7224 */ /* 0x000fe200078e0006 */
[----:B------:R-:W-:-:S07]  /*0850*/  MOV R5, R13 ;  /* 0x0000000d00057202 */ /* 0x000fce0000000f00 */
[----:B------:R-:W-:Y:S05]  /*0860*/  WARPSYNC.COLLECTIVE R12, `(.L_x_353) ;  /* 0x000000000c087348 */ /* 0x000fea0003c00000 */
[----:B------:R0:W1:Y:S02]  /*0870*/  SHFL.DOWN P0, R13, R15, R14, R17 ;  /* 0x0800000e0f0d7389 */ /* 0x0000640000000011 */
[----:B01----:R-:W-:Y:S05]  /*0880*/  ENDCOLLECTIVE ;  /* 0x000000000000791b */ /* 0x003fea0003800000 */
.L_x_353:
[----:B------:R-:W-:Y:S01]  /*0890*/  MOV R4, R13 ;  /* 0x0000000d00047202 */ /* 0x000fe20000000f00 */
[----:B------:R-:W-:Y:S06]  /*08a0*/  BRA `(.L_x_354) ;  /* 0xfffffff800e87947 */ /* 0x000fec000383ffff */
.L_x_355:
        /* <DEDUP_REMOVED lines=13> */
.L_x_1969:


//--------------------- .text._Z7reduce6IdLj32ELb1EEvPT_S1_j --------------------------
	.section	.text._Z7reduce6IdLj32ELb1EEvPT_S1_j,"ax",@progbits
	.align	128
        .global         _Z7reduce6IdLj32ELb1EEvPT_S1_j
        .type           _Z7reduce6IdLj32ELb1EEvPT_S1_j,@function
        .size           _Z7reduce6IdLj32ELb1EEvPT_S1_j,(.L_x_1970 - _Z7reduce6IdLj32ELb1EEvPT_S1_j)
        .other          _Z7reduce6IdLj32ELb1EEvPT_S1_j,@"STO_CUDA_ENTRY STV_DEFAULT"
_Z7reduce6IdLj32ELb1EEvPT_S1_j:
.text._Z7reduce6IdLj32ELb1EEvPT_S1_j:
        /* <DEDUP_REMOVED lines=14> */
.L_x_358:
        /* <DEDUP_REMOVED lines=11> */
.L_x_357:
[----:B0-----:R-:W-:Y:S05]  /*0190*/  BSYNC.RECONVERGENT B0 ;  /* 0x0000000000007941 */ /* 0x001fea0003800200 */
.L_x_356:
        /* <DEDUP_REMOVED lines=43> */
.L_x_372:
[----:B012---:R-:W-:-:S11]  /*0450*/  DADD R6, R6, R4 ;  /* 0x0000000006067229 */ /* 0x007fd60000000004 */
.L_x_360:
[----:B------:R-:W-:Y:S05]  /*0460*/  BSYNC B0 ;  /* 0x0000000000007941 */ /* 0x000fea0003800000 */
.L_x_359:
[----:B------:R-:W-:-:S13]  /*0470*/  LOP3.LUT P0, RZ, R2, R3, RZ, 0xfc, !PT ;  /* 0x0000000302ff7212 */ /* 0x000fda000780fcff */
[----:B------:R-:W-:Y:S05]  /*0480*/  @P0 EXIT ;  /* 0x000000000000094d */ /* 0x000fea0003800000 */
[----:B------:R-:W0:Y:S02]  /*0490*/  LDC.64 R2, c[0x0][0x388] ;  /* 0x0000e200ff027b82 */ /* 0x000e240000000a00 */
[----:B0-----:R-:W-:-:S05]  /*04a0*/  IMAD.WIDE.U32 R2, R0, 0x8, R2 ;  /* 0x0000000800027825 */ /* 0x001fca00078e0002 */
[----:B------:R-:W-:Y:S01]  /*04b0*/  STG.E.64 desc[UR6][R2.64], R6 ;  /* 0x0000000602007986 */ /* 0x000fe2000c101b06 */
[----:B------:R-:W-:Y:S05]  /*04c0*/  EXIT ;  /* 0x000000000000794d */ /* 0x000fea0003800000 */
.L_x_361:
[----:B------:R-:W-:Y:S01]  /*04d0*/  HFMA2 R17, -RZ, RZ, 0, 1.847743988037109375e-06 ;  /* 0x0000001fff117431 */ /* 0x000fe200000001ff */
[----:B------:R-:W-:Y:S01]  /*04e0*/  MOV R15, R7 ;  /* 0x00000007000f7202 */ /* 0x000fe20000000f00 */
[----:B------:R-:W-:Y:S02]  /*04f0*/  IMAD.MOV.U32 R14, RZ, RZ, 0x10 ;  /* 0x00000010ff0e7424 */ /* 0x000fe400078e00ff */
[----:B------:R-:W-:-:S07]  /*0500*/  IMAD.MOV.U32 R12, RZ, RZ, -0x1 ;  /* 0xffffffffff0c7424 */ /* 0x000fce00078e00ff */
[----:B------:R-:W-:Y:S05]  /*0510*/  WARPSYNC.COLLECTIVE R12, `(.L_x_362) ;  /* 0x000000000c087348 */ /* 0x000fea0003c00000 */
[----:B------:R0:W1:Y:S02]  /*0520*/  SHFL.DOWN P0, R13, R15, R14, R17 ;  /* 0x0800000e0f0d7389 */ /* 0x0000640000000011 */
[----:B01----:R-:W-:Y:S05]  /*0530*/  ENDCOLLECTIVE ;  /* 0x000000000000791b */ /* 0x003fea0003800000 */
.L_x_362:
[----:B------:R-:W-:Y:S01]  /*0540*/  IMAD.MOV.U32 R15, RZ, RZ, R6 ;  /* 0x000000ffff0f7224 */ /* 0x000fe200078e0006 */
[----:B------:R-:W-:-:S07]  /*0550*/  MOV R5, R13 ;  /* 0x0000000d00057202 */ /* 0x000fce0000000f00 */
[----:B------:R-:W-:Y:S05]  /*0560*/  WARPSYNC.COLLECTIVE R12, `(.L_x_363) ;  /* 0x000000000c087348 */ /* 0x000fea0003c00000 */
[----:B------:R0:W1:Y:S02]  /*0570*/  SHFL.DOWN P0, R13, R15, R14, R17 ;  /* 0x0800000e0f0d7389 */ /* 0x0000640000000011 */
[----:B01----:R-:W-:Y:S05]  /*0580*/  ENDCOLLECTIVE ;  /* 0x000000000000791b */ /* 0x003fea0003800000 */
.L_x_363:
[----:B------:R-:W-:Y:S02]  /*0590*/  MOV R14, 0x8 ;  /* 0x00000008000e7802 */ /* 0x000fe40000000f00 */
[----:B------:R-:W-:-:S06]  /*05a0*/  MOV R4, R13 ;  /* 0x0000000d00047202 */ /* 0x000fcc0000000f00 */
[----:B------:R-:W-:-:S10]  /*05b0*/  DADD R4, R4, R6 ;  /* 0x0000000004047229 */ /* 0x000fd40000000006 */
[----:B------:R-:W-:-:S07]  /*05c0*/  IMAD.MOV.U32 R15, RZ, RZ, R5 ;  /* 0x000000ffff0f7224 */ /* 0x000fce00078e0005 */
[----:B------:R-:W-:Y:S05]  /*05d0*/  WARPSYNC.COLLECTIVE R12, `(.L_x_364) ;  /* 0x000000000c087348 */ /* 0x000fea0003c00000 */
[----:B------:R0:W1:Y:S02]  /*05e0*/  SHFL.DOWN P0, R13, R15, R14, R17 ;  /* 0x0800000e0f0d7389 */ /* 0x0000640000000011 */
[----:B01----:R-:W-:Y:S05]  /*05f0*/  ENDCOLLECTIVE ;  /* 0x000000000000791b */ /* 0x003fea0003800000 */
.L_x_364:
[----:B------:R-:W-:Y:S01]  /*0600*/  MOV R15, R4 ;  /* 0x00000004000f7202 */ /* 0x000fe20000000f00 */
[----:B------:R-:W-:-:S07]  /*0610*/  IMAD.MOV.U32 R9, RZ, RZ, R13 ;  /* 0x000000ffff097224 */ /* 0x000fce00078e000d */
[----:B------:R-:W-:Y:S05]  /*0620*/  WARPSYNC.COLLECTIVE R12, `(.L_x_365) ;  /* 0x000000000c087348 */ /* 0x000fea0003c00000 */
[----:B------:R0:W1:Y:S02]  /*0630*/  SHFL.DOWN P0, R13, R15, R14, R17 ;  /* 0x0800000e0f0d7389 */ /* 0x0000640000000011 */
[----:B01----:R-:W-:Y:S05]  /*0640*/  ENDCOLLECTIVE ;  /* 0x000000000000791b */ /* 0x003fea0003800000 */
.L_x_365:
[----:B------:R-:W-:Y:S02]  /*0650*/  IMAD.MOV.U32 R14, RZ, RZ, 0x4 ;  /* 0x00000004ff0e7424 */ /* 0x000fe400078e00ff */
[----:B------:R-:W-:-:S06]  /*0660*/  IMAD.MOV.U32 R8, RZ, RZ, R13 ;  /* 0x000000ffff087224 */ /* 0x000fcc00078e000d */
[----:B------:R-:W-:-:S10]  /*0670*/  DADD R8, R4, R8 ;  /* 0x0000000004087229 */ /* 0x000fd40000000008 */
[----:B------:R-:W-:-:S07]  /*0680*/  MOV R15, R9 ;  /* 0x00000009000f7202 */ /* 0x000fce0000000f00 */
[----:B------:R-:W-:Y:S05]  /*0690*/  WARPSYNC.COLLECTIVE R12, `(.L_x_366) ;  /* 0x000000000c087348 */ /* 0x000fea0003c00000 */
[----:B------:R0:W1:Y:S02]  /*06a0*/  SHFL.DOWN P0, R13, R15, R14, R17 ;  /* 0x0800000e0f0d7389 */ /* 0x0000640000000011 */
[----:B01----:R-:W-:Y:S05]  /*06b0*/  ENDCOLLECTIVE ;  /* 0x000000000000791b */ /* 0x003fea0003800000 */
.L_x_366:
[----:B------:R-:W-:Y:S01]  /*06c0*/  IMAD.MOV.U32 R15, RZ, RZ, R8 ;  /* 0x000000ffff0f7224 */ /* 0x000fe200078e0008 */
[----:B------:R-:W-:-:S07]  /*06d0*/  MOV R11, R13 ;  /* 0x0000000d000b7202 */ /* 0x000fce0000000f00 */
[----:B------:R-:W-:Y:S05]  /*06e0*/  WARPSYNC.COLLECTIVE R12, `(.L_x_367) ;  /* 0x000000000c087348 */ /* 0x000fea0003c00000 */
[----:B------:R0:W1:Y:S02]  /*06f0*/  SHFL.DOWN P0, R13, R15, R14, R17 ;  /* 0x0800000e0f0d7389 */ /* 0x0000640000000011 */
[----:B01----:R-:W-:Y:S05]  /*0700*/  ENDCOLLECTIVE ;  /* 0x000000000000791b */ /* 0x003fea0003800000 */
.L_x_367:
[----:B------:R-:W-:Y:S02]  /*0710*/  MOV R14, 0x2 ;  /* 0x00000002000e7802 */ /* 0x000fe40000000f00 */
[----:B------:R-:W-:-:S06]  /*0720*/  MOV R10, R13 ;  /* 0x0000000d000a7202 */ /* 0x000fcc0000000f00 */
[----:B------:R-:W-:-:S10]  /*0730*/  DADD R10, R8, R10 ;  /* 0x00000000080a7229 */ /* 0x000fd4000000000a */
[----:B------:R-:W-:-:S07]  /*0740*/  IMAD.MOV.U32 R15, RZ, RZ, R11 ;  /* 0x000000ffff0f7224 */ /* 0x000fce00078e000b */
[----:B------:R-:W-:Y:S05]  /*0750*/  WARPSYNC.COLLECTIVE R12, `(.L_x_368) ;  /* 0x000000000c087348 */ /* 0x000fea0003c00000 */
[----:B------:R0:W1:Y:S02]  /*0760*/  SHFL.DOWN P0, R13, R15, R14, R17 ;  /* 0x0800000e0f0d7389 */ /* 0x0000640000000011 */
[----:B01----:R-:W-:Y:S05]  /*0770*/  ENDCOLLECTIVE ;  /* 0x000000000000791b */ /* 0x003fea0003800000 */
.L_x_368:
[----:B------:R-:W-:Y:S01]  /*0780*/  MOV R15, R10 ;  /* 0x0000000a000f7202 */ /* 0x000fe20000000f00 */
[----:B------:R-:W-:-:S07]  /*0790*/  IMAD.MOV.U32 R7, RZ, RZ, R13 ;  /* 0x000000ffff077224 */ /* 0x000fce00078e000d */
[----:B------:R-:W-:Y:S05]  /*07a0*/  WARPSYNC.COLLECTIVE R12, `(.L_x_369) ;  /* 0x000000000c087348 */ /* 0x000fea0003c00000 */
[----:B------:R0:W1:Y:S02]  /*07b0*/  SHFL.DOWN P0, R13, R15, R14, R17 ;  /* 0x0800000e0f0d7389 */ /* 0x0000640000000011 */
[----:B01----:R-:W-:Y:S05]  /*07c0*/  ENDCOLLECTIVE ;  /* 0x000000000000791b */ /* 0x003fea0003800000 */
.L_x_369:
[----:B------:R-:W-:Y:S02]  /*07d0*/  IMAD.MOV.U32 R14, RZ, RZ, 0x1 ;  /* 0x00000001ff0e7424 */ /* 0x000fe400078e00ff */
[----:B------:R-:W-:-:S06]  /*07e0*/  IMAD.MOV.U32 R6, RZ, RZ, R13 ;  /* 0x000000ffff067224 */ /* 0x000fcc00078e000d */
[----:B------:R-:W-:-:S10]  /*07f0*/  DADD R6, R10, R6 ;  /* 0x000000000a067229 */ /* 0x000fd40000000006 */
[----:B------:R-:W-:-:S07]  /*0800*/  MOV R15, R7 ;  /* 0x00000007000f7202 */ /* 0x000fce0000000f00 */
[----:B------:R-:W-:Y:S05]  /*0810*/  WARPSYNC.COLLECTIVE R12, `(.L_x_370) ;  /* 0x000000000c087348 */ /* 0x000fea0003c00000 */
[----:B------:R0:W1:Y:S02]  /*0820*/  SHFL.DOWN P0, R13, R15, R14, R17 ;  /* 0x0800000e0f0d7389 */ /* 0x0000640000000011 */
[----:B01----:R-:W-:Y:S05]  /*0830*/  ENDCOLLECTIVE ;  /* 0x000000000000791b */ /* 0x003fea0003800000 */
.L_x_370:
[----:B------:R-:W-:Y:S01]  /*0840*/  IMAD.MOV.U32 R15, RZ, RZ, R6 ;  /* 0x000000ffff0f7224 */ /* 0x000fe200078e0006 */
[----:B------:R-:W-:-:S07]  /*0850*/  MOV R5, R13 ;  /* 0x0000000d00057202 */ /* 0x000fce0000000f00 */
[----:B------:R-:W-:Y:S05]  /*0860*/  WARPSYNC.COLLECTIVE R12, `(.L_x_371) ;  /* 0x000000000c087348 */ /* 0x000fea0003c00000 */
[----:B------:R0:W1:Y:S02]  /*0870*/  SHFL.DOWN P0, R13, R15, R14, R17 ;  /* 0x0800000e0f0d7389 */ /* 0x0000640000000011 */
[----:B01----:R-:W-:Y:S05]  /*0880*/  ENDCOLLECTIVE ;  /* 0x000000000000791b */ /* 0x003fea0003800000 */
.L_x_371:
[----:B------:R-:W-:Y:S01]  /*0890*/  MOV R4, R13 ;  /* 0x0000000d00047202 */ /* 0x000fe20000000f00 */
[----:B------:R-:W-:Y:S06]  /*08a0*/  BRA `(.L_x_372) ;  /* 0xfffffff800e87947 */ /* 0x000fec000383ffff */
.L_x_373:
        /* <DEDUP_REMOVED lines=13> */
.L_x_1970:


//--------------------- .text._Z7reduce6IdLj64ELb1EEvPT_S1_j --------------------------
	.section	.text._Z7reduce6IdLj64ELb1EEvPT_S1_j,"ax",@progbits
	.align	128
        .global         _Z7reduce6IdLj64ELb1EEvPT_S1_j
        .type           _Z7reduce6IdLj64ELb1EEvPT_S1_j,@function
        .size           _Z7reduce6IdLj64ELb1EEvPT_S1_j,(.L_x_1971 - _Z7reduce6IdLj64ELb1EEvPT_S1_j)
        .other          _Z7reduce6IdLj64ELb1EEvPT_S1_j,@"STO_CUDA_ENTRY STV_DEFAULT"
_Z7reduce6IdLj64ELb1EEvPT_S1_j:
.text._Z7reduce6IdLj64ELb1EEvPT_S1_j:
        /* <DEDUP_REMOVED lines=14> */
.L_x_376:
        /* <DEDUP_REMOVED lines=11> */
.L_x_375:
[----:B0-----:R-:W-:Y:S05]  /*0190*/  BSYNC.RECONVERGENT B0 ;  /* 0x0000000000007941 */ /* 0x001fea0003800200 */
.L_x_374:
[----:B------:R-:W0:Y:S01]  /*01a0*/  S2R R5, SR_TID.Y ;  /* 0x0000000000057919 */ /* 0x000e220000002200 */
[----:B------:R-:W1:Y:S01]  /*01b0*/  LDCU UR8, c[0x0][0x360] ;  /* 0x00006c00ff0877ac */ /* 0x000e620008000800 */
[----:B------:R-:W2:Y:S01]  /*01c0*/  S2UR UR5, SR_CgaCtaId ;  /* 0x00000000000579c3 */ /* 0x000ea20000008800 */
[----:B------:R-:W-:Y:S01]  /*01d0*/  BSSY B0, `(.L_x_377) ;  /* 0x0000029000007945 */ /* 0x000fe20003800000 */
[----:B------:R-:W0:Y:S01]  /*01e0*/  S2R R2, SR_TID.Z ;  /* 0x0000000000027919 */ /* 0x000e220000002300 */
[----:B------:R-:W0:Y:S01]  /*01f0*/  LDCU UR9, c[0x0][0x364] ;  /* 0x00006c80ff0977ac */ /* 0x000e220008000800 */
[----:B------:R-:W-:Y:S01]  /*0200*/  MOV R8, R6 ;  /* 0x0000000600087202 */ /* 0x000fe20000000f00 */
[----:B------:R-:W-:Y:S01]  /*0210*/  IMAD.MOV.U32 R9, RZ, RZ, R7 ;  /* 0x000000ffff097224 */ /* 0x000fe200078e0007 */
[----:B------:R-:W-:Y:S02]  /*0220*/  UMOV UR4, 0x400 ;  /* 0x0000040000047882 */ /* 0x000fe40000000000 */
[----:B--2---:R-:W-:-:S06]  /*0230*/  ULEA UR4, UR5, UR4, 0x18 ;  /* 0x0000000405047291 */ /* 0x004fcc000f8ec0ff */
[----:B------:R-:W-:Y:S01]  /*0240*/  LEA R11, R0, UR4, 0x3 ;  /* 0x00000004000b7c11 */ /* 0x000fe2000f8e18ff */
[----:B0-----:R-:W-:-:S04]  /*0250*/  IMAD R5, R2, UR9, R5 ;  /* 0x0000000902057c24 */ /* 0x001fc8000f8e0205 */
[----:B------:R0:W-:Y:S01]  /*0260*/  STS.64 [R11], R6 ;  /* 0x000000060b007388 */ /* 0x0001e20000000a00 */
[----:B-1----:R-:W-:-:S04]  /*0270*/  IMAD R5, R5, UR8, RZ ;  /* 0x0000000805057c24 */ /* 0x002fc8000f8e02ff */
[----:B------:R-:W-:Y:S01]  /*0280*/  IMAD.IADD R2, R5, 0x1, R0 ;  /* 0x0000000105027824 */ /* 0x000fe200078e0200 */
        /* <DEDUP_REMOVED lines=23> */
[----:B------:R-:W-:Y:S04]  /*0400*/  SHFL.DOWN PT, R7, R13, 0x2, 0x1f ;  /* 0x08401f000d077f89 */ /* 0x000fe800000e0000 */
[----:B------:R-:W0:Y:S02]  /*0410*/  SHFL.DOWN PT, R6, R12, 0x2, 0x1f ;  /* 0x08401f000c067f89 */ /* 0x000e2400000e0000 */
[----:B0-----:R-:W-:-:S07]  /*0420*/  DADD R6, R12, R6 ;  /* 0x000000000c067229 */ /* 0x001fce0000000006 */
[----:B------:R0:W1:Y:S04]  /*0430*/  SHFL.DOWN PT, R9, R7, 0x1, 0x1f ;  /* 0x08201f0007097f89 */ /* 0x00006800000e0000 */
[----:B------:R0:W2:Y:S02]  /*0440*/  SHFL.DOWN PT, R8, R6, 0x1, 0x1f ;  /* 0x08201f0006087f89 */ /* 0x0000a400000e0000 */
.L_x_390:
[----:B-12---:R-:W-:-:S11]  /*0450*/  DADD R8, R6, R8 ;  /* 0x0000000006087229 */ /* 0x006fd60000000008 */
.L_x_378:
[----:B------:R-:W-:Y:S05]  /*0460*/  BSYNC B0 ;  /* 0x0000000000007941 */ /* 0x000fea0003800000 */
.L_x_377:
[----:B------:R-:W-:-:S13]  /*0470*/  LOP3.LUT P0, RZ, R5, R0, RZ, 0xfc, !PT ;  /* 0x0000000005ff7212 */ /* 0x000fda000780fcff */
[----:B------:R-:W-:Y:S05]  /*0480*/  @P0 EXIT ;  /* 0x000000000000094d */ /* 0x000fea0003800000 */
[----:B------:R-:W1:Y:S02]  /*0490*/  LDC.64 R4, c[0x0][0x388] ;  /* 0x0000e200ff047b82 */ /* 0x000e640000000a00 */
[----:B-1----:R-:W-:-:S05]  /*04a0*/  IMAD.WIDE.U32 R2, R3, 0x8, R4 ;  /* 0x0000000803027825 */ /* 0x002fca00078e0004 */
[----:B------:R-:W-:Y:S01]  /*04b0*/  STG.E.64 desc[UR6][R2.64], R8 ;  /* 0x0000000802007986 */ /* 0x000fe2000c101b06 */
[----:B------:R-:W-:Y:S05]  /*04c0*/  EXIT ;  /* 0x000000000000794d */ /* 0x000fea0003800000 */
.L_x_379:
[----:B------:R-:W-:Y:S01]  /*04d0*/  MOV R15, R7 ;  /* 0x00000007000f7202 */ /* 0x000fe20000000f00 */
[----:B------:R-:W-:Y:S01]  /*04e0*/  IMAD.MOV.U32 R14, RZ, RZ, 0x10 ;  /* 0x00000010ff0e7424 */ /* 0x000fe200078e00ff */
[----:B------:R-:W-:Y:S01]  /*04f0*/  MOV R17, 0x1f ;  /* 0x0000001f00117802 */ /* 0x000fe20000000f00 */
[----:B------:R-:W-:-:S07]  /*0500*/  IMAD.MOV.U32 R2, RZ, RZ, -0x1 ;  /* 0xffffffffff027424 */ /* 0x000fce00078e00ff */
[----:B------:R-:W-:Y:S05]  /*0510*/  WARPSYNC.COLLECTIVE R2, `(.L_x_380) ;  /* 0x0000000002087348 */ /* 0x000fea0003c00000 */
[----:B------:R0:W1:Y:S02]  /*0520*/  SHFL.DOWN P0, R4, R15, R14, R17 ;  /* 0x0800000e0f047389 */ /* 0x0000640000000011 */
[----:B01----:R-:W-:Y:S05]  /*0530*/  ENDCOLLECTIVE ;  /* 0x000000000000791b */ /* 0x003fea0003800000 */
.L_x_380:
[----:B------:R-:W-:Y:S01]  /*0540*/  IMAD.MOV.U32 R15, RZ, RZ, R6 ;  /* 0x000000ffff0f7224 */ /* 0x000fe200078e0006 */
[----:B------:R-:W-:-:S07]  /*0550*/  MOV R9, R4 ;  /* 0x0000000400097202 */ /* 0x000fce0000000f00 */
[----:B------:R-:W-:Y:S05]  /*0560*/  WARPSYNC.COLLECTIVE R2, `(.L_x_381) ;  /* 0x0000000002087348 */ /* 0x000fea0003c00000 */
[----:B------:R0:W1:Y:S02]  /*0570*/  SHFL.DOWN P0, R4, R15, R14, R17 ;  /* 0x0800000e0f047389 */ /* 0x0000640000000011 */
[----:B01----:R-:W-:Y:S05]  /*0580*/  ENDCOLLECTIVE ;  /* 0x000000000000791b */ /* 0x003fea0003800000 */
.L_x_381:
[----:B------:R-:W-:Y:S02]  /*0590*/  MOV R14, 0x8 ;  /* 0x00000008000e7802 */ /* 0x000fe40000000f00 */
[----:B------:R-:W-:-:S06]  /*05a0*/  MOV R8, R4 ;  /* 0x0000000400087202 */ /* 0x000fcc0000000f00 */
[----:B------:R-:W-:-:S10]  /*05b0*/  DADD R8, R6, R8 ;  /* 0x0000000006087229 */ /* 0x000fd40000000008 */
[----:B------:R-:W-:-:S07]  /*05c0*/  IMAD.MOV.U32 R15, RZ, RZ, R9 ;  /* 0x000000ffff0f7224 */ /* 0x000fce00078e0009 */
[----:B------:R-:W-:Y:S05]  /*05d0*/  WARPSYNC.COLLECTIVE R2, `(.L_x_382) ;  /* 0x0000000002087348 */ /* 0x000fea0003c00000 */
[----:B------:R0:W1:Y:S02]  /*05e0*/  SHFL.DOWN P0, R4, R15, R14, R17 ;  /* 0x0800000e0f047389 */ /* 0x0000640000000011 */
[----:B01----:R-:W-:Y:S05]  /*05f0*/  ENDCOLLECTIVE ;  /* 0x000000000000791b */ /* 0x003fea0003800000 */
.L_x_382:
[----:B------:R-:W-:Y:S01]  /*0600*/  MOV R15, R8 ;  /* 0x00000008000f7202 */ /* 0x000fe20000000f00 */
[----:B------:R-:W-:-:S07]  /*0610*/  IMAD.MOV.U32 R11, RZ, RZ, R4 ;  /* 0x000000ffff0b7224 */ /* 0x000fce00078e0004 */
[----:B------:R-:W-:Y:S05]  /*0620*/  WARPSYNC.COLLECTIVE R2, `(.L_x_383) ;  /* 0x0000000002087348 */ /* 0x000fea0003c00000 */
[----:B------:R0:W1:Y:S02]  /*0630*/  SHFL.DOWN P0, R4, R15, R14, R17 ;  /* 0x0800000e0f047389 */ /* 0x0000640000000011 */
[----:B01----:R-:W-:Y:S05]  /*0640*/  ENDCOLLECTIVE ;  /* 0x000000000000791b */ /* 0x003fea0003800000 */
.L_x_383:
[----:B------:R-:W-:Y:S02]  /*0650*/  IMAD.MOV.U32 R14, RZ, RZ, 0x4 ;  /* 0x00000004ff0e7424 */ /* 0x000fe400078e00ff */
[----:B------:R-:W-:-:S06]  /*0660*/  IMAD.MOV.U32 R10, RZ, RZ, R4 ;  /* 0x000000ffff0a7224 */ /* 0x000fcc00078e0004 */
[----:B------:R-:W-:-:S10]  /*0670*/  DADD R10, R8, R10 ;  /* 0x00000000080a7229 */ /* 0x000fd4000000000a */
[----:B------:R-:W-:-:S07]  /*0680*/  MOV R15, R11 ;  /* 0x0000000b000f7202 */ /* 0x000fce0000000f00 */
[----:B------:R-:W-:Y:S05]  /*0690*/  WARPSYNC.COLLECTIVE R2, `(.L_x_384) ;  /* 0x0000000002087348 */ /* 0x000fea0003c00000 */
[----:B------:R0:W1:Y:S02]  /*06a0*/  SHFL.DOWN P0, R4, R15, R14, R17 ;  /* 0x0800000e0f047389 */ /* 0x0000640000000011 */
[----:B01----:R-:W-:Y:S05]  /*06b0*/  ENDCOLLECTIVE ;  /* 0x000000000000791b */ /* 0x003fea0003800000 */
.L_x_384:
[----:B------:R-:W-:Y:S01]  /*06c0*/  IMAD.MOV.U32 R15, RZ, RZ, R10 ;  /* 0x000000ffff0f7224 */ /* 0x000fe200078e000a */
[----:B------:R-:W-:-:S07]  /*06d0*/  MOV R13, R4 ;  /* 0x00000004000d7202 */ /* 0x000fce0000000f00 */
[----:B------:R-:W-:Y:S05]  /*06e0*/  WARPSYNC.COLLECTIVE R2, `(.L_x_385) ;  /* 0x0000000002087348 */ /* 0x000fea0003c00000 */
[----:B------:R0:W1:Y:S02]  /*06f0*/  SHFL.DOWN P0, R4, R15, R14, R17 ;  /* 0x0800000e0f047389 */ /* 0x0000640000000011 */
[----:B01----:R-:W-:Y:S05]  /*0700*/  ENDCOLLECTIVE ;  /* 0x000000000000791b */ /* 0x003fea0003800000 */
.L_x_385:
[----:B------:R-:W-:Y:S02]  /*0710*/  MOV R14, 0x2 ;  /* 0x00000002000e7802 */ /* 0x000fe40000000f00 */
[----:B------:R-:W-:-:S06]  /*0720*/  MOV R12, R4 ;  /* 0x00000004000c7202 */ /* 0x000fcc0000000f00 */
[----:B------:R-:W-:-:S10]  /*0730*/  DADD R12, R10, R12 ;  /* 0x000000000a0c7229 */ /* 0x000fd4000000000c */
[----:B------:R-:W-:-:S07]  /*0740*/  IMAD.MOV.U32 R15, RZ, RZ, R13 ;  /* 0x000000ffff0f7224 */ /* 0x000fce00078e000d */
[----:B------:R-:W-:Y:S05]  /*0750*/  WARPSYNC.COLLECTIVE R2, `(.L_x_386) ;  /* 0x0000000002087348 */ /* 0x000fea0003c00000 */
[----:B------:R0:W1:Y:S02]  /*0760*/  SHFL.DOWN P0, R4, R15, R14, R17 ;  /* 0x0800000e0f047389 */ /* 0x0000640000000011 */
[----:B01----:R-:W-:Y:S05]  /*0770*/  ENDCOLLECTIVE ;  /* 0x000000000000791b */ /* 0x003fea0003800000 */
.L_x_386:
[----:B------:R-:W-:Y:S01]  /*0780*/  MOV R15, R12 ;  /* 0x0000000c000f7202 */ /* 0x000fe20000000f00 */
[----:B------:R-:W-:-:S07]  /*0790*/  IMAD.MOV.U32 R7, RZ, RZ, R4 ;  /* 0x000000ffff077224 */ /* 0x000fce00078e0004 */
[----:B------:R-:W-:Y:S05]  /*07a0*/  WARPSYNC.COLLECTIVE R2, `(.L_x_387) ;  /* 0x0000000002087348 */ /* 0x000fea0003c00000 */
[----:B------:R0:W1:Y:S02]  /*07b0*/  SHFL.DOWN P0, R4, R15, R14, R17 ;  /* 0x0800000e0f047389 */ /* 0x0000640000000011 */
[----:B01----:R-:W-:Y:S05]  /*07c0*/  ENDCOLLECTIVE ;  /* 0x000000000000791b */ /* 0x003fea0003800000 */
.L_x_387:
[----:B------:R-:W-:Y:S02]  /*07d0*/  IMAD.MOV.U32 R14, RZ, RZ, 0x1 ;  /* 0x00000001ff0e7424 */ /* 0x000fe400078e00ff */
[----:B------:R-:W-:-:S06]  /*07e0*/  IMAD.MOV.U32 R6, RZ, RZ, R4 ;  /* 0x000000ffff067224 */ /* 0x000fcc00078e0004 */
[----:B------:R-:W-:-:S10]  /*07f0*/  DADD R6, R12, R6 ;  /* 0x000000000c067229 */ /* 0x000fd40000000006 */
[----:B------:R-:W-:-:S07]  /*0800*/  MOV R15, R7 ;  /* 0x00000007000f7202 */ /* 0x000fce0000000f00 */
[----:B------:R-:W-:Y:S05]  /*0810*/  WARPSYNC.COLLECTIVE R2, `(.L_x_388) ;  /* 0x0000000002087348 */ /* 0x000fea0003c00000 */
[----:B------:R0:W1:Y:S02]  /*0820*/  SHFL.DOWN P0, R4, R15, R14, R17 ;  /* 0x0800000e0f047389 */ /* 0x0000640000000011 */
[----:B01----:R-:W-:Y:S05]  /*0830*/  ENDCOLLECTIVE ;  /* 0x000000000000791b */ /* 0x003fea0003800000 */
.L_x_388:
[----:B------:R-:W-:Y:S01]  /*0840*/  IMAD.MOV.U32 R15, RZ, RZ, R6 ;  /* 0x000000ffff0f7224 */ /* 0x000fe200078e0006 */
[----:B------:R-:W-:-:S07]  /*0850*/  MOV R9, R4 ;  /* 0x0000000400097202 */ /* 0x000fce0000000f00 */
[----:B------:R-:W-:Y:S05]  /*0860*/  WARPSYNC.COLLECTIVE R2, `(.L_x_389) ;  /* 0x0000000002087348 */ /* 0x000fea0003c00000 */
[----:B------:R0:W1:Y:S02]  /*0870*/  SHFL.DOWN P0, R4, R15, R14, R17 ;  /* 0x0800000e0f047389 */ /* 0x0000640000000011 */
[----:B01----:R-:W-:Y:S05]  /*0880*/  ENDCOLLECTIVE ;  /* 0x000000000000791b */ /* 0x003fea0003800000 */
.L_x_389:
[----:B------:R-:W-:Y:S01]  /*0890*/  MOV R8, R4 ;  /* 0x0000000400087202 */ /* 0x000fe20000000f00 */
[----:B------:R-:W-:Y:S06]  /*08a0*/  BRA `(.L_x_390) ;  /* 0xfffffff800e87947 */ /* 0x000fec000383ffff */
.L_x_391:
        /* <DEDUP_REMOVED lines=13> */
.L_x_1971:


//--------------------- .text._Z7reduce6IdLj128ELb1EEvPT_S1_j --------------------------
	.section	.text._Z7reduce6IdLj128ELb1EEvPT_S1_j,"ax",@progbits
	.align	128
        .global         _Z7reduce6IdLj128ELb1EEvPT_S1_j
        .type           _Z7reduce6IdLj128ELb1EEvPT_S1_j,@function
        .size           _Z7reduce6IdLj128ELb1EEvPT_S1_j,(.L_x_1972 - _Z7reduce6IdLj128ELb1EEvPT_S1_j)
        .other          _Z7reduce6IdLj128ELb1EEvPT_S1_j,@"STO_CUDA_ENTRY STV_DEFAULT"
_Z7reduce6IdLj128ELb1EEvPT_S1_j:
.text._Z7reduce6IdLj128ELb1EEvPT_S1_j:
        /* <DEDUP_REMOVED lines=14> */
.L_x_394:
        /* <DEDUP_REMOVED lines=11> */
.L_x_393:
[----:B0-----:R-:W-:Y:S05]  /*0190*/  BSYNC.RECONVERGENT B0 ;  /* 0x0000000000007941 */ /* 0x001fea0003800200 */
.L_x_392:
[----:B------:R-:W0:Y:S01]  /*01a0*/  S2UR UR5, SR_CgaCtaId ;  /* 0x00000000000579c3 */ /* 0x000e220000008800 */
[----:B------:R-:W-:Y:S01]  /*01b0*/  UMOV UR4, 0x400 ;  /* 0x0000040000047882 */ /* 0x000fe20000000000 */
[----:B------:R-:W-:Y:S01]  /*01c0*/  ISETP.GT.U32.AND P0, PT, R3, 0x3f, PT ;  /* 0x0000003f0300780c */ /* 0x000fe20003f04070 */
[----:B------:R-:W1:Y:S01]  /*01d0*/  S2R R2, SR_TID.Y ;  /* 0x0000000000027919 */ /* 0x000e620000002200 */
[----:B------:R-:W-:Y:S01]  /*01e0*/  IMAD.MOV.U32 R8, RZ, RZ, R4 ;  /* 0x000000ffff087224 */ /* 0x000fe200078e0004 */
[----:B------:R-:W-:Y:S01]  /*01f0*/  MOV R9, R5 ;  /* 0x0000000500097202 */ /* 0x000fe20000000f00 */
[----:B------:R-:W-:Y:S01]  /*0200*/  BSSY B0, `(.L_x_395) ;  /* 0x000002a000007945 */ /* 0x000fe20003800000 */
[----:B------:R-:W1:Y:S01]  /*0210*/  S2R R13, SR_TID.Z ;  /* 0x00000000000d7919 */ /* 0x000e620000002300 */
[----:B0-----:R-:W-:-:S06]  /*0220*/  ULEA UR4, UR5, UR4, 0x18 ;  /* 0x0000000405047291 */ /* 0x001fcc000f8ec0ff */
[----:B------:R-:W-:-:S05]  /*0230*/  LEA R11, R3, UR4, 0x3 ;  /* 0x00000004030b7c11 */ /* 0x000fca000f8e18ff */
[----:B------:R0:W-:Y:S01]  /*0240*/  STS.64 [R11], R4 ;  /* 0x000000040b007388 */ /* 0x0001e20000000a00 */
[----:B------:R-:W2:Y:S01]  /*0250*/  LDCU UR4, c[0x0][0x360] ;  /* 0x00006c00ff0477ac */ /* 0x000ea20008000800 */
[----:B------:R-:W1:Y:S02]  /*0260*/  LDCU UR5, c[0x0][0x364] ;  /* 0x00006c80ff0577ac */ /* 0x000e640008000800 */
[----:B-1----:R-:W-:-:S04]  /*0270*/  IMAD R2, R13, UR5, R2 ;  /* 0x000000050d027c24 */ /* 0x002fc8000f8e0202 */
[----:B--2---:R-:W-:-:S04]  /*0280*/  IMAD R2, R2, UR4, RZ ;  /* 0x0000000402027c24 */ /* 0x004fc8000f8e02ff */
[----:B0-----:R-:W-:Y:S01]  /*0290*/  IMAD.IADD R4, R2, 0x1, R3 ;  /* 0x0000000102047824 */ /* 0x001fe200078e0203 */
[----:B------:R-:W-:Y:S08]  /*02a0*/  BAR.SYNC.DEFER_BLOCKING 0x0 ;  /* 0x0000000000007b1d */ /* 0x000ff00000010000 */
[----:B------:R-:W-:Y:S08]  /*02b0*/  BAR.SYNC.DEFER_BLOCKING 0x0 ;  /* 0x0000000000007b1d */ /* 0x000ff00000010000 */
[----:B------:R-:W-:Y:S06]  /*02c0*/  BAR.SYNC.DEFER_BLOCKING 0x0 ;  /* 0x0000000000007b1d */ /* 0x000fec0000010000 */
[----:B------:R-:W0:Y:S02]  /*02d0*/  @!P0 LDS.64 R6, [R11+0x200] ;  /* 0x000200000b068984 */ /* 0x000e240000000a00 */
[----:B0-----:R-:W-:-:S07]  /*02e0*/  @!P0 DADD R8, R6, R8 ;  /* 0x0000000006088229 */ /* 0x001fce0000000008 */
        /* <DEDUP_REMOVED lines=26> */
.L_x_408:
[----:B-12---:R-:W-:-:S11]  /*0490*/  DADD R8, R4, R6 ;  /* 0x0000000004087229 */ /* 0x006fd60000000006 */
.L_x_396:
[----:B------:R-:W-:Y:S05]  /*04a0*/  BSYNC B0 ;  /* 0x0000000000007941 */ /* 0x000fea0003800000 */
.L_x_395:
[----:B------:R-:W-:-:S13]  /*04b0*/  LOP3.LUT P0, RZ, R2, R3, RZ, 0xfc, !PT ;  /* 0x0000000302ff7212 */ /* 0x000fda000780fcff */
[----:B------:R-:W-:Y:S05]  /*04c0*/  @P0 EXIT ;  /* 0x000000000000094d */ /* 0x000fea0003800000 */
[----:B------:R-:W1:Y:S02]  /*04d0*/  LDC.64 R2, c[0x0][0x388] ;  /* 0x0000e200ff027b82 */ /* 0x000e640000000a00 */
[----:B-1----:R-:W-:-:S05]  /*04e0*/  IMAD.WIDE.U32 R2, R0, 0x8, R2 ;  /* 0x0000000800027825 */ /* 0x002fca00078e0002 */
[----:B------:R-:W-:Y:S01]  /*04f0*/  STG.E.64 desc[UR6][R2.64], R8 ;  /* 0x0000000802007986 */ /* 0x000fe2000c101b06 */
[----:B------:R-:W-:Y:S05]  /*0500*/  EXIT ;  /* 0x000000000000794d */ /* 0x000fea0003800000 */
.L_x_397:
[----:B------:R-:W-:Y:S01]  /*0510*/  MOV R15, R5 ;  /* 0x00000005000f7202 */ /* 0x000fe20000000f00 */
[----:B------:R-:W-:Y:S01]  /*0520*/  IMAD.MOV.U32 R14, RZ, RZ, 0x10 ;  /* 0x00000010ff0e7424 */ /* 0x000fe200078e00ff */
[----:B------:R-:W-:Y:S01]  /*0530*/  MOV R17, 0x1f ;  /* 0x0000001f00117802 */ /* 0x000fe20000000f00 */
[----:B------:R-:W-:-:S07]  /*0540*/  IMAD.MOV.U32 R12, RZ, RZ, -0x1 ;  /* 0xffffffffff0c7424 */ /* 0x000fce00078e00ff */
[----:B------:R-:W-:Y:S05]  /*0550*/  WARPSYNC.COLLECTIVE R12, `(.L_x_398) ;  /* 0x000000000c087348 */ /* 0x000fea0003c00000 */
[----:B------:R0:W1:Y:S02]  /*0560*/  SHFL.DOWN P0, R13, R15, R14, R17 ;  /* 0x0800000e0f0d7389 */ /* 0x0000640000000011 */
[----:B01----:R-:W-:Y:S05]  /*0570*/  ENDCOLLECTIVE ;  /* 0x000000000000791b */ /* 0x003fea0003800000 */
.L_x_398:
[----:B------:R-:W-:Y:S01]  /*0580*/  IMAD.MOV.U32 R15, RZ, RZ, R4 ;  /* 0x000000ffff0f7224 */ /* 0x000fe200078e0004 */
[----:B------:R-:W-:-:S07]  /*0590*/  MOV R7, R13 ;  /* 0x0000000d00077202 */ /* 0x000fce0000000f00 */
[----:B------:R-:W-:Y:S05]  /*05a0*/  WARPSYNC.COLLECTIVE R12, `(.L_x_399) ;  /* 0x000000000c087348 */ /* 0x000fea0003c00000 */
[----:B------:R0:W1:Y:S02]  /*05b0*/  SHFL.DOWN P0, R13, R15, R14, R17 ;  /* 0x0800000e0f0d7389 */ /* 0x0000640000000011 */
[----:B01----:R-:W-:Y:S05]  /*05c0*/  ENDCOLLECTIVE ;  /* 0x000000000000791b */ /* 0x003fea0003800000 */
.L_x_399:
[----:B------:R-:W-:Y:S02]  /*05d0*/  MOV R14, 0x8 ;  /* 0x00000008000e7802 */ /* 0x000fe40000000f00 */
[----:B------:R-:W-:-:S06]  /*05e0*/  MOV R6, R13 ;  /* 0x0000000d00067202 */ /* 0x000fcc0000000f00 */
[----:B------:R-:W-:-:S10]  /*05f0*/  DADD R6, R4, R6 ;  /* 0x0000000004067229 */ /* 0x000fd40000000006 */
[----:B------:R-:W-:-:S07]  /*0600*/  IMAD.MOV.U32 R15, RZ, RZ, R7 ;  /* 0x000000ffff0f7224 */ /* 0x000fce00078e0007 */
[----:B------:R-:W-:Y:S05]  /*0610*/  WARPSYNC.COLLECTIVE R12, `(.L_x_400) ;  /* 0x000000000c087348 */ /* 0x000fea0003c00000 */
[----:B------:R0:W1:Y:S02]  /*0620*/  SHFL.DOWN P0, R13, R15, R14, R17 ;  /* 0x0800000e0f0d7389 */ /* 0x0000640000000011 */
[----:B01----:R-:W-:Y:S05]  /*0630*/  ENDCOLLECTIVE ;  /* 0x000000000000791b */ /* 0x003fea0003800000 */
.L_x_400:
[----:B------:R-:W-:Y:S01]  /*0640*/  MOV R15, R6 ;  /* 0x00000006000f7202 */ /* 0x000fe20000000f00 */
[----:B------:R-:W-:-:S07]  /*0650*/  IMAD.MOV.U32 R9, RZ, RZ, R13 ;  /* 0x000000ffff097224 */ /* 0x000fce00078e000d */
[----:B------:R-:W-:Y:S05]  /*0660*/  WARPSYNC.COLLECTIVE R12, `(.L_x_401) ;  /* 0x000000000c087348 */ /* 0x000fea0003c00000 */
[----:B------:R0:W1:Y:S02]  /*0670*/  SHFL.DOWN P0, R13, R15, R14, R17 ;  /* 0x0800000e0f0d7389 */ /* 0x0000640000000011 */
[----:B01----:R-:W-:Y:S05]  /*0680*/  ENDCOLLECTIVE ;  /* 0x000000000000791b */ /* 0x003fea0003800000 */
.L_x_401:
[----:B------:R-:W-:Y:S02]  /*0690*/  IMAD.MOV.U32 R14, RZ, RZ, 0x4 ;  /* 0x00000004ff0e7424 */ /* 0x000fe400078e00ff */
[----:B------:R-:W-:-:S06]  /*06a0*/  IMAD.MOV.U32 R8, RZ, RZ, R13 ;  /* 0x000000ffff087224 */ /* 0x000fcc00078e000d */
[----:B------:R-:W-:-:S10]  /*06b0*/  DADD R8, R6, R8 ;  /* 0x0000000006087229 */ /* 0x000fd40000000008 */
[----:B------:R-:W-:-:S07]  /*06c0*/  MOV R15, R9 ;  /* 0x00000009000f7202 */ /* 0x000fce0000000f00 */
[----:B------:R-:W-:Y:S05]  /*06d0*/  WARPSYNC.COLLECTIVE R12, `(.L_x_402) ;  /* 0x000000000c087348 */ /* 0x000fea0003c00000 */
[----:B------:R0:W1:Y:S02]  /*06e0*/  SHFL.DOWN P0, R13, R15, R14, R17 ;  /* 0x0800000e0f0d7389 */ /* 0x0000640000000011 */
[----:B01----:R-:W-:Y:S05]  /*06f0*/  ENDCOLLECTIVE ;  /* 0x000000000000791b */ /* 0x003fea0003800000 */
.L_x_402:
[----:B------:R-:W-:Y:S01]  /*0700*/  IMAD.MOV.U32 R15, RZ, RZ, R8 ;  /* 0x000000ffff0f7224 */ /* 0x000fe200078e0008 */
[----:B------:R-:W-:-:S07]  /*0710*/  MOV R11, R13 ;  /* 0x0000000d000b7202 */ /* 0x000fce0000000f00 */
[----:B------:R-:W-:Y:S05]  /*0720*/  WARPSYNC.COLLECTIVE R12, `(.L_x_403) ;  /* 0x000000000c087348 */ /* 0x000fea0003c00000 */
[----:B------:R0:W1:Y:S02]  /*0730*/  SHFL.DOWN P0, R13, R15, R14, R17 ;  /* 0x0800000e0f0d7389 */ /* 0x0000640000000011 */
[----:B01----:R-:W-:Y:S05]  /*0740*/  ENDCOLLECTIVE ;  /* 0x000000000000791b */ /* 0x003fea0003800000 */
.L_x_403:
[----:B------:R-:W-:Y:S02]  /*0750*/  MOV R14, 0x2 ;  /* 0x00000002000e7802 */ /* 0x000fe40000000f00 */
[----:B------:R-:W-:-:S06]  /*0760*/  MOV R10, R13 ;  /* 0x0000000d000a7202 */ /* 0x000fcc0000000f00 */
[----:B------:R-:W-:-:S10]  /*0770*/  DADD R10, R8, R10 ;  /* 0x00000000080a7229 */ /* 0x000fd4000000000a */
[----:B------:R-:W-:-:S07]  /*0780*/  IMAD.MOV.U32 R15, RZ, RZ, R11 ;  /* 0x000000ffff0f7224 */ /* 0x000fce00078e000b */
[----:B------:R-:W-:Y:S05]  /*0790*/  WARPSYNC.COLLECTIVE R12, `(.L_x_404) ;  /* 0x000000000c087348 */ /* 0x000fea0003c00000 */
[----:B------:R0:W1:Y:S02]  /*07a0*/  SHFL.DOWN P0, R13, R15, R14, R17 ;  /* 0x0800000e0f0d7389 */ /* 0x0000640000000011 */
[----:B01----:R-:W-:Y:S05]  /*07b0*/  ENDCOLLECTIVE ;  /* 0x000000000000791b */ /* 0x003fea0003800000 */
.L_x_404:
[----:B------:R-:W-:Y:S01]  /*07c0*/  MOV R15, R10 ;  /* 0x0000000a000f7202 */ /* 0x000fe20000000f00 */
[----:B------:R-:W-:-:S07]  /*07d0*/  IMAD.MOV.U32 R5, RZ, RZ, R13 ;  /* 0x000000ffff057224 */ /* 0x000fce00078e000d */
[----:B------:R-:W-:Y:S05]  /*07e0*/  WARPSYNC.COLLECTIVE R12, `(.L_x_405) ;  /* 0x000000000c087348 */ /* 0x000fea0003c00000 */
[----:B------:R0:W1:Y:S02]  /*07f0*/  SHFL.DOWN P0, R13, R15, R14, R17 ;  /* 0x0800000e0f0d7389 */ /* 0x0000640000000011 */
[----:B01----:R-:W-:Y:S05]  /*0800*/  ENDCOLLECTIVE ;  /* 0x000000000000791b */ /* 0x003fea0003800000 */
.L_x_405:
[----:B------:R-:W-:Y:S02]  /*0810*/  IMAD.MOV.U32 R14, RZ, RZ, 0x1 ;  /* 0x00000001ff0e7424 */ /* 0x000fe400078e00ff */
[----:B------:R-:W-:-:S06]  /*0820*/  IMAD.MOV.U32 R4, RZ, RZ, R13 ;  /* 0x000000ffff047224 */ /* 0x000fcc00078e000d */
[----:B------:R-:W-:-:S10]  /*0830*/  DADD R4, R10, R4 ;  /* 0x000000000a047229 */ /* 0x000fd40000000004 */
[----:B------:R-:W-:-:S07]  /*0840*/  MOV R15, R5 ;  /* 0x00000005000f7202 */ /* 0x000fce0000000f00 */
[----:B------:R-:W-:Y:S05]  /*0850*/  WARPSYNC.COLLECTIVE R12, `(.L_x_406) ;  /* 0x000000000c087348 */ /* 0x000fea0003c00000 */
[----:B------:R0:W1:Y:S02]  /*0860*/  SHFL.DOWN P0, R13, R15, R14, R17 ;  /* 0x0800000e0f0d7389 */ /* 0x0000640000000011 */
[----:B01----:R-:W-:Y:S05]  /*0870*/  ENDCOLLECTIVE ;  /* 0x000000000000791b */ /* 0x003fea0003800000 */
.L_x_406:
[----:B------:R-:W-:Y:S01]  /*0880*/  IMAD.MOV.U32 R15, RZ, RZ, R4 ;  /* 0x000000ffff0f7224 */ /* 0x000fe200078e0004 */
[----:B------:R-:W-:-:S07]  /*0890*/  MOV R7, R13 ;  /* 0x0000000d00077202 */ /* 0x000fce0000000f00 */
[----:B------:R-:W-:Y:S05]  /*08a0*/  WARPSYNC.COLLECTIVE R12, `(.L_x_407) ;  /* 0x000000000c087348 */ /* 0x000fea0003c00000 */
[----:B------:R0:W1:Y:S02]  /*08b0*/  SHFL.DOWN P0, R13, R15, R14, R17 ;  /* 0x0800000e0f0d7389 */ /* 0x0000640000000011 */
[----:B01----:R-:W-:Y:S05]  /*08c0*/  ENDCOLLECTIVE ;  /* 0x000000000000791b */ /* 0x003fea0003800000 */
.L_x_407:
[----:B------:R-:W-:Y:S01]  /*08d0*/  MOV R6, R13 ;  /* 0x0000000d00067202 */ /* 0x000fe20000000f00 */
[----:B------:R-:W-:Y:S06]  /*08e0*/  BRA `(.L_x_408) ;  /* 0xfffffff800e87947 */ /* 0x000fec000383ffff */
.L_x_409:
        /* <DEDUP_REMOVED lines=9> */
.L_x_1972:


//--------------------- .text._Z7reduce6IdLj256ELb1EEvPT_S1_j --------------------------
	.section	.text._Z7reduce6IdLj256ELb1EEvPT_S1_j,"ax",@progbits
	.align	128
        .global         _Z7reduce6IdLj256ELb1EEvPT_S1_j
        .type           _Z7reduce6IdLj256ELb1EEvPT_S1_j,@function
        .size           _Z7reduce6IdLj256ELb1EEvPT_S1_j,(.L_x_1973 - _Z7reduce6IdLj256ELb1EEvPT_S1_j)
        .other          _Z7reduce6IdLj256ELb1EEvPT_S1_j,@"STO_CUDA_ENTRY STV_DEFAULT"
_Z7reduce6IdLj256ELb1EEvPT_S1_j:
.text._Z7reduce6IdLj256ELb1EEvPT_S1_j:
        /* <DEDUP_REMOVED lines=14> */
.L_x_412:
        /* <DEDUP_REMOVED lines=11> */
.L_x_411:
[----:B0-----:R-:W-:Y:S05]  /*0190*/  BSYNC.RECONVERGENT B0 ;  /* 0x0000000000007941 */ /* 0x001fea0003800200 */
.L_x_410:
[----:B------:R-:W0:Y:S01]  /*01a0*/  S2UR UR5, SR_CgaCtaId ;  /* 0x00000000000579c3 */ /* 0x000e220000008800 */
[----:B------:R-:W-:Y:S01]  /*01b0*/  UMOV UR4, 0x400 ;  /* 0x0000040000047882 */ /* 0x000fe20000000000 */
[C---:B------:R-:W-:Y:S01]  /*01c0*/  ISETP.GT.U32.AND P0, PT, R0.reuse, 0x7f, PT ;  /* 0x0000007f0000780c */ /* 0x040fe20003f04070 */
[----:B------:R-:W-:Y:S01]  /*01d0*/  IMAD.MOV.U32 R8, RZ, RZ, R4 ;  /* 0x000000ffff087224 */ /* 0x000fe200078e0004 */
[----:B------:R-:W-:Y:S01]  /*01e0*/  ISETP.GT.U32.AND P1, PT, R0, 0x3f, PT ;  /* 0x0000003f0000780c */ /* 0x000fe20003f24070 */
[----:B------:R-:W-:Y:S01]  /*01f0*/  IMAD.MOV.U32 R9, RZ, RZ, R5 ;  /* 0x000000ffff097224 */ /* 0x000fe200078e0005 */
[----:B------:R-:W1:Y:S01]  /*0200*/  S2R R2, SR_TID.Y ;  /* 0x0000000000027919 */ /* 0x000e620000002200 */
[----:B------:R-:W-:Y:S01]  /*0210*/  BSSY B0, `(.L_x_413) ;  /* 0x000002d000007945 */ /* 0x000fe20003800000 */
[----:B0-----:R-:W-:-:S06]  /*0220*/  ULEA UR4, UR5, UR4, 0x18 ;  /* 0x0000000405047291 */ /* 0x001fcc000f8ec0ff */
[----:B------:R-:W-:-:S05]  /*0230*/  LEA R11, R0, UR4, 0x3 ;  /* 0x00000004000b7c11 */ /* 0x000fca000f8e18ff */
[----:B------:R0:W-:Y:S01]  /*0240*/  STS.64 [R11], R4 ;  /* 0x000000040b007388 */ /* 0x0001e20000000a00 */
[----:B------:R-:W2:Y:S01]  /*0250*/  LDCU UR4, c[0x0][0x360] ;  /* 0x00006c00ff0477ac */ /* 0x000ea20008000800 */
[----:B------:R-:W1:Y:S01]  /*0260*/  LDCU UR5, c[0x0][0x364] ;  /* 0x00006c80ff0577ac */ /* 0x000e620008000800 */
[----:B0-----:R-:W1:Y:S02]  /*0270*/  S2R R5, SR_TID.Z ;  /* 0x0000000000057919 */ /* 0x001e640000002300 */
[----:B-1----:R-:W-:-:S04]  /*0280*/  IMAD R5, R5, UR5, R2 ;  /* 0x0000000505057c24 */ /* 0x002fc8000f8e0202 */
[----:B--2---:R-:W-:-:S05]  /*0290*/  IMAD R5, R5, UR4, RZ ;  /* 0x0000000405057c24 */ /* 0x004fca000f8e02ff */
[----:B------:R-:W-:Y:S01]  /*02a0*/  IADD3 R2, PT, PT, R5, R0, RZ ;  /* 0x0000000005027210 */ /* 0x000fe20007ffe0ff */
[----:B------:R-:W-:Y:S08]  /*02b0*/  BAR.SYNC.DEFER_BLOCKING 0x0 ;  /* 0x0000000000007b1d */ /* 0x000ff00000010000 */
[----:B------:R-:W-:Y:S06]  /*02c0*/  BAR.SYNC.DEFER_BLOCKING 0x0 ;  /* 0x0000000000007b1d */ /* 0x000fec0000010000 */
[----:B------:R-:W0:Y:S02]  /*02d0*/  @!P0 LDS.64 R6, [R11+0x400] ;  /* 0x000400000b068984 */ /* 0x000e240000000a00 */
[----:B0-----:R-:W-:-:S07]  /*02e0*/  @!P0 DADD R8, R6, R8 ;  /* 0x0000000006088229 */ /* 0x001fce0000000008 */
[----:B------:R-:W-:Y:S01]  /*02f0*/  @!P0 STS.64 [R11], R8 ;  /* 0x000000080b008388 */ /* 0x000fe20000000a00 */
[----:B------:R-:W-:Y:S01]  /*0300*/  BAR.SYNC.DEFER_BLOCKING 0x0 ;  /* 0x0000000000007b1d */ /* 0x000fe20000010000 */
[----:B------:R-:W-:-:S05]  /*0310*/  ISETP.GT.U32.AND P0, PT, R2, 0x1f, PT ;  /* 0x0000001f0200780c */ /* 0x000fca0003f04070 */
[----:B------:R-:W0:Y:S02]  /*0320*/  @!P1 LDS.64 R6, [R11+0x200] ;  /* 0x000200000b069984 */ /* 0x000e240000000a00 */
[----:B0-----:R-:W-:-:S07]  /*0330*/  @!P1 DADD R8, R6, R8 ;  /* 0x0000000006089229 */ /* 0x001fce0000000008 */
[----:B------:R0:W-:Y:S01]  /*0340*/  @!P1 STS.64 [R11], R8 ;  /* 0x000000080b009388 */ /* 0x0001e20000000a00 */
[----:B------:R-:W-:Y:S06]  /*0350*/  BAR.SYNC.DEFER_BLOCKING 0x0 ;  /* 0x0000000000007b1d */ /* 0x000fec0000010000 */
        /* <DEDUP_REMOVED lines=23> */
.L_x_426:
[----:B-12---:R-:W-:-:S11]  /*04d0*/  DADD R8, R6, R8 ;  /* 0x0000000006087229 */ /* 0x006fd60000000008 */
.L_x_414:
[----:B------:R-:W-:Y:S05]  /*04e0*/  BSYNC B0 ;  /* 0x0000000000007941 */ /* 0x000fea0003800000 */
.L_x_413:
[----:B------:R-:W-:-:S13]  /*04f0*/  LOP3.LUT P0, RZ, R5, R0, RZ, 0xfc, !PT ;  /* 0x0000000005ff7212 */ /* 0x000fda000780fcff */
[----:B------:R-:W-:Y:S05]  /*0500*/  @P0 EXIT ;  /* 0x000000000000094d */ /* 0x000fea0003800000 */
[----:B------:R-:W1:Y:S02]  /*0510*/  LDC.64 R4, c[0x0][0x388] ;  /* 0x0000e200ff047b82 */ /* 0x000e640000000a00 */
[----:B-1----:R-:W-:-:S05]  /*0520*/  IMAD.WIDE.U32 R2, R3, 0x8, R4 ;  /* 0x0000000803027825 */ /* 0x002fca00078e0004 */
[----:B------:R-:W-:Y:S01]  /*0530*/  STG.E.64 desc[UR6][R2.64], R8 ;  /* 0x0000000802007986 */ /* 0x000fe2000c101b06 */
[----:B------:R-:W-:Y:S05]  /*0540*/  EXIT ;  /* 0x000000000000794d */ /* 0x000fea0003800000 */
.L_x_415:
[----:B------:R-:W-:Y:S01]  /*0550*/  MOV R15, R7 ;  /* 0x00000007000f7202 */ /* 0x000fe20000000f00 */
[----:B------:R-:W-:Y:S01]  /*0560*/  IMAD.MOV.U32 R14, RZ, RZ, 0x10 ;  /* 0x00000010ff0e7424 */ /* 0x000fe200078e00ff */
[----:B------:R-:W-:Y:S01]  /*0570*/  MOV R17, 0x1f ;  /* 0x0000001f00117802 */ /* 0x000fe20000000f00 */
[----:B------:R-:W-:-:S07]  /*0580*/  IMAD.MOV.U32 R2, RZ, RZ, -0x1 ;  /* 0xffffffffff027424 */ /* 0x000fce00078e00ff */
[----:B0-----:R-:W-:Y:S05]  /*0590*/  WARPSYNC.COLLECTIVE R2, `(.L_x_416) ;  /* 0x0000000002087348 */ /* 0x001fea0003c00000 */
[----:B------:R1:W2:Y:S02]  /*05a0*/  SHFL.DOWN P0, R4, R15, R14, R17 ;  /* 0x0800000e0f047389 */ /* 0x0002a40000000011 */
[----:B012---:R-:W-:Y:S05]  /*05b0*/  ENDCOLLECTIVE ;  /* 0x000000000000791b */ /* 0x007fea0003800000 */
.L_x_416:
[----:B------:R-:W-:Y:S01]  /*05c0*/  IMAD.MOV.U32 R15, RZ, RZ, R6 ;  /* 0x000000ffff0f7224 */ /* 0x000fe200078e0006 */
[----:B------:R-:W-:-:S07]  /*05d0*/  MOV R9, R4 ;  /* 0x0000000400097202 */ /* 0x000fce0000000f00 */
[----:B------:R-:W-:Y:S05]  /*05e0*/  WARPSYNC.COLLECTIVE R2, `(.L_x_417) ;  /* 0x0000000002087348 */ /* 0x000fea0003c00000 */
[----:B------:R0:W1:Y:S02]  /*05f0*/  SHFL.DOWN P0, R4, R15, R14, R17 ;  /* 0x0800000e0f047389 */ /* 0x0000640000000011 */
[----:B01----:R-:W-:Y:S05]  /*0600*/  ENDCOLLECTIVE ;  /* 0x000000000000791b */ /* 0x003fea0003800000 */
.L_x_417:
[----:B------:R-:W-:Y:S02]  /*0610*/  MOV R14, 0x8 ;  /* 0x00000008000e7802 */ /* 0x000fe40000000f00 */
[----:B------:R-:W-:-:S06]  /*0620*/  MOV R8, R4 ;  /* 0x0000000400087202 */ /* 0x000fcc0000000f00 */
[----:B------:R-:W-:-:S10]  /*0630*/  DADD R8, R6, R8 ;  /* 0x0000000006087229 */ /* 0x000fd40000000008 */
[----:B------:R-:W-:-:S07]  /*0640*/  IMAD.MOV.U32 R15, RZ, RZ, R9 ;  /* 0x000000ffff0f7224 */ /* 0x000fce00078e0009 */
[----:B------:R-:W-:Y:S05]  /*0650*/  WARPSYNC.COLLECTIVE R2, `(.L_x_418) ;  /* 0x0000000002087348 */ /* 0x000fea0003c00000 */
[----:B------:R0:W1:Y:S02]  /*0660*/  SHFL.DOWN P0, R4, R15, R14, R17 ;  /* 0x0800000e0f047389 */ /* 0x0000640000000011 */
[----:B01----:R-:W-:Y:S05]  /*0670*/  ENDCOLLECTIVE ;  /* 0x000000000000791b */ /* 0x003fea0003800000 */
.L_x_418:
[----:B------:R-:W-:Y:S01]  /*0680*/  MOV R15, R8 ;  /* 0x00000008000f7202 */ /* 0x000fe20000000f00 */
[----:B------:R-:W-:-:S07]  /*0690*/  IMAD.MOV.U32 R11, RZ, RZ, R4 ;  /* 0x000000ffff0b7224 */ /* 0x000fce00078e0004 */
[----:B------:R-:W-:Y:S05]  /*06a0*/  WARPSYNC.COLLECTIVE R2, `(.L_x_419) ;  /* 0x0000000002087348 */ /* 0x000fea0003c00000 */
[----:B------:R0:W1:Y:S02]  /*06b0*/  SHFL.DOWN P0, R4, R15, R14, R17 ;  /* 0x0800000e0f047389 */ /* 0x0000640000000011 */
[----:B01----:R-:W-:Y:S05]  /*06c0*/  ENDCOLLECTIVE ;  /* 0x000000000000791b */ /* 0x003fea0003800000 */
.L_x_419:
[----:B------:R-:W-:Y:S02]  /*06d0*/  IMAD.MOV.U32 R14, RZ, RZ, 0x4 ;  /* 0x00000004ff0e7424 */ /* 0x000fe400078e00ff */
[----:B------:R-:W-:-:S06]  /*06e0*/  IMAD.MOV.U32 R10, RZ, RZ, R4 ;  /* 0x000000ffff0a7224 */ /* 0x000fcc00078e0004 */
[----:B------:R-:W-:-:S10]  /*06f0*/  DADD R10, R8, R10 ;  /* 0x00000000080a7229 */ /* 0x000fd4000000000a */
[----:B------:R-:W-:-:S07]  /*0700*/  MOV R15, R11 ;  /* 0x0000000b000f7202 */ /* 0x000fce0000000f00 */
[----:B------:R-:W-:Y:S05]  /*0710*/  WARPSYNC.COLLECTIVE R2, `(.L_x_420) ;  /* 0x0000000002087348 */ /* 0x000fea0003c00000 */
[----:B------:R0:W1:Y:S02]  /*0720*/  SHFL.DOWN P0, R4, R15, R14, R17 ;  /* 0x0800000e0f047389 */ /* 0x0000640000000011 */
[----:B01----:R-:W-:Y:S05]  /*0730*/  ENDCOLLECTIVE ;  /* 0x000000000000791b */ /* 0x003fea0003800000 */
.L_x_420:
[----:B------:R-:W-:Y:S01]  /*0740*/  IMAD.MOV.U32 R15, RZ, RZ, R10 ;  /* 0x000000ffff0f7224 */ /* 0x000fe200078e000a */
[----:B------:R-:W-:-:S07]  /*0750*/  MOV R13, R4 ;  /* 0x00000004000d7202 */ /* 0x000fce0000000f00 */
[----:B------:R-:W-:Y:S05]  /*0760*/  WARPSYNC.COLLECTIVE R2, `(.L_x_421) ;  /* 0x0000000002087348 */ /* 0x000fea0003c00000 */
[----:B------:R0:W1:Y:S02]  /*0770*/  SHFL.DOWN P0, R4, R15, R14, R17 ;  /* 0x0800000e0f047389 */ /* 0x0000640000000011 */
[----:B01----:R-:W-:Y:S05]  /*0780*/  ENDCOLLECTIVE ;  /* 0x000000000000791b */ /* 0x003fea0003800000 */
.L_x_421:
[----:B------:R-:W-:Y:S02]  /*0790*/  MOV R14, 0x2 ;  /* 0x00000002000e7802 */ /* 0x000fe40000000f00 */
[----:B------:R-:W-:-:S06]  /*07a0*/  MOV R12, R4 ;  /* 0x00000004000c7202 */ /* 0x000fcc0000000f00 */
[----:B------:R-:W-:-:S10]  /*07b0*/  DADD R12, R10, R12 ;  /* 0x000000000a0c7229 */ /* 0x000fd4000000000c */
[----:B------:R-:W-:-:S07]  /*07c0*/  IMAD.MOV.U32 R15, RZ, RZ, R13 ;  /* 0x000000ffff0f7224 */ /* 0x000fce00078e000d */
[----:B------:R-:W-:Y:S05]  /*07d0*/  WARPSYNC.COLLECTIVE R2, `(.L_x_422) ;  /* 0x0000000002087348 */ /* 0x000fea0003c00000 */
[----:B------:R0:W1:Y:S02]  /*07e0*/  SHFL.DOWN P0, R4, R15, R14, R17 ;  /* 0x0800000e0f047389 */ /* 0x0000640000000011 */
[----:B01----:R-:W-:Y:S05]  /*07f0*/  ENDCOLLECTIVE ;  /* 0x000000000000791b */ /* 0x003fea0003800000 */
.L_x_422:
[----:B------:R-:W-:Y:S01]  /*0800*/  MOV R15, R12 ;  /* 0x0000000c000f7202 */ /* 0x000fe20000000f00 */
[----:B------:R-:W-:-:S07]  /*0810*/  IMAD.MOV.U32 R7, RZ, RZ, R4 ;  /* 0x000000ffff077224 */ /* 0x000fce00078e0004 */
[----:B------:R-:W-:Y:S05]  /*0820*/  WARPSYNC.COLLECTIVE R2, `(.L_x_423) ;  /* 0x0000000002087348 */ /* 0x000fea0003c00000 */
[----:B------:R0:W1:Y:S02]  /*0830*/  SHFL.DOWN P0, R4, R15, R14, R17 ;  /* 0x0800000e0f047389 */ /* 0x0000640000000011 */
[----:B01----:R-:W-:Y:S05]  /*0840*/  ENDCOLLECTIVE ;  /* 0x000000000000791b */ /* 0x003fea0003800000 */
.L_x_423:
[----:B------:R-:W-:Y:S02]  /*0850*/  IMAD.MOV.U32 R14, RZ, RZ, 0x1 ;  /* 0x00000001ff0e7424 */ /* 0x000fe400078e00ff */
[----:B------:R-:W-:-:S06]  /*0860*/  IMAD.MOV.U32 R6, RZ, RZ, R4 ;  /* 0x000000ffff067224 */ /* 0x000fcc00078e0004 */
[----:B------:R-:W-:-:S10]  /*0870*/  DADD R6, R12, R6 ;  /* 0x000000000c067229 */ /* 0x000fd40000000006 */
[----:B------:R-:W-:-:S07]  /*0880*/  MOV R15, R7 ;  /* 0x00000007000f7202 */ /* 0x000fce0000000f00 */
[----:B------:R-:W-:Y:S05]  /*0890*/  WARPSYNC.COLLECTIVE R2, `(.L_x_424) ;  /* 0x0000000002087348 */ /* 0x000fea0003c00000 */
[----:B------:R0:W1:Y:S02]  /*08a0*/  SHFL.DOWN P0, R4, R15, R14, R17 ;  /* 0x0800000e0f047389 */ /* 0x0000640000000011 */
[----:B01----:R-:W-:Y:S05]  /*08b0*/  ENDCOLLECTIVE ;  /* 0x000000000000791b */ /* 0x003fea0003800000 */
.L_x_424:
[----:B------:R-:W-:Y:S01]  /*08c0*/  IMAD.MOV.U32 R15, RZ, RZ, R6 ;  /* 0x000000ffff0f7224 */ /* 0x000fe200078e0006 */
[----:B------:R-:W-:-:S07]  /*08d0*/  MOV R9, R4 ;  /* 0x0000000400097202 */ /* 0x000fce0000000f00 */
[----:B------:R-:W-:Y:S05]  /*08e0*/  WARPSYNC.COLLECTIVE R2, `(.L_x_425) ;  /* 0x0000000002087348 */ /* 0x000fea0003c00000 */
[----:B------:R0:W1:Y:S02]  /*08f0*/  SHFL.DOWN P0, R4, R15, R14, R17 ;  /* 0x0800000e0f047389 */ /* 0x0000640000000011 */
[----:B01----:R-:W-:Y:S05]  /*0900*/  ENDCOLLECTIVE ;  /* 0x000000000000791b */ /* 0x003fea0003800000 */
.L_x_425:
[----:B------:R-:W-:Y:S01]  /*0910*/  MOV R8, R4 ;  /* 0x0000000400087202 */ /* 0x000fe20000000f00 */
[----:B------:R-:W-:Y:S06]  /*0920*/  BRA `(.L_x_426) ;  /* 0xfffffff800e87947 */ /* 0x000fec000383ffff */
.L_x_427:
        /* <DEDUP_REMOVED lines=13> */
.L_x_1973:


//--------------------- .text._Z7reduce6IdLj512ELb1EEvPT_S1_j --------------------------
	.section	.text._Z7reduce6IdLj512ELb1EEvPT_S1_j,"ax",@progbits
	.align	128
        .global         _Z7reduce6IdLj512ELb1EEvPT_S1_j
        .type           _Z7reduce6IdLj512ELb1EEvPT_S1_j,@function
        .size           _Z7reduce6IdLj512ELb1EEvPT_S1_j,(.L_x_1974 - _Z7reduce6IdLj512ELb1EEvPT_S1_j)
        .other          _Z7reduce6IdLj512ELb1EEvPT_S1_j,@"STO_CUDA_ENTRY STV_DEFAULT"
_Z7reduce6IdLj512ELb1EEvPT_S1_j:
.text._Z7reduce6IdLj512ELb1EEvPT_S1_j:
        /* <DEDUP_REMOVED lines=15> */
.L_x_430:
        /* <DEDUP_REMOVED lines=11> */
.L_x_429:
[----:B0-----:R-:W-:Y:S05]  /*01a0*/  BSYNC.RECONVERGENT B0 ;  /* 0x0000000000007941 */ /* 0x001fea0003800200 */
.L_x_428:
        /* <DEDUP_REMOVED lines=10> */
[----:B------:R-:W-:Y:S01]  /*0250*/  STS.64 [R11], R6 ;  /* 0x000000060b007388 */ /* 0x000fe20000000a00 */
[----:B------:R-:W0:Y:S01]  /*0260*/  LDCU UR4, c[0x0][0x360] ;  /* 0x00006c00ff0477ac */ /* 0x000e220008000800 */
[----:B------:R-:W-:Y:S06]  /*0270*/  BAR.SYNC.DEFER_BLOCKING 0x0 ;  /* 0x0000000000007b1d */ /* 0x000fec0000010000 */
[----:B------:R-:W1:Y:S01]  /*0280*/  LDCU UR5, c[0x0][0x364] ;  /* 0x00006c80ff0577ac */ /* 0x000e620008000800 */
[----:B------:R-:W2:Y:S02]  /*0290*/  @!P1 LDS.64 R8, [R11+0x800] ;  /* 0x000800000b089984 */ /* 0x000ea40000000a00 */
[----:B--2---:R-:W-:-:S07]  /*02a0*/  @!P1 DADD R4, R8, R4 ;  /* 0x0000000008049229 */ /* 0x004fce0000000004 */
[----:B------:R-:W-:Y:S01]  /*02b0*/  @!P1 STS.64 [R11], R4 ;  /* 0x000000040b009388 */ /* 0x000fe20000000a00 */
[----:B------:R-:W-:Y:S01]  /*02c0*/  BAR.SYNC.DEFER_BLOCKING 0x0 ;  /* 0x0000000000007b1d */ /* 0x000fe20000010000 */
[----:B------:R-:W-:-:S05]  /*02d0*/  ISETP.GT.U32.AND P1, PT, R2, 0x3f, PT ;  /* 0x0000003f0200780c */ /* 0x000fca0003f24070 */
[----:B------:R-:W2:Y:S02]  /*02e0*/  @!P0 LDS.64 R8, [R11+0x400] ;  /* 0x000400000b088984 */ /* 0x000ea40000000a00 */
[----:B--2---:R-:W-:Y:S01]  /*02f0*/  @!P0 DADD R4, R8, R4 ;  /* 0x0000000008048229 */ /* 0x004fe20000000004 */
[----:B------:R-:W1:Y:S06]  /*0300*/  S2R R8, SR_TID.Z ;  /* 0x0000000000087919 */ /* 0x000e6c0000002300 */
[----:B------:R-:W-:Y:S01]  /*0310*/  @!P0 STS.64 [R11], R4 ;  /* 0x000000040b008388 */ /* 0x000fe20000000a00 */
[----:B------:R-:W-:Y:S06]  /*0320*/  BAR.SYNC.DEFER_BLOCKING 0x0 ;  /* 0x0000000000007b1d */ /* 0x000fec0000010000 */
[----:B------:R-:W2:Y:S01]  /*0330*/  @!P1 LDS.64 R6, [R11+0x200] ;  /* 0x000200000b069984 */ /* 0x000ea20000000a00 */
[----:B-1----:R-:W-:-:S04]  /*0340*/  IMAD R3, R8, UR5, R3 ;  /* 0x0000000508037c24 */ /* 0x002fc8000f8e0203 */
[----:B0-----:R-:W-:Y:S01]  /*0350*/  IMAD R3, R3, UR4, RZ ;  /* 0x0000000403037c24 */ /* 0x001fe2000f8e02ff */
[----:B--2---:R-:W-:-:S04]  /*0360*/  @!P1 DADD R4, R6, R4 ;  /* 0x0000000006049229 */ /* 0x004fc80000000004 */
[----:B------:R-:W-:-:S04]  /*0370*/  IADD3 R6, PT, PT, R3, R2, RZ ;  /* 0x0000000203067210 */ /* 0x000fc80007ffe0ff */
[----:B------:R-:W-:Y:S01]  /*0380*/  ISETP.GT.U32.AND P0, PT, R6, 0x1f, PT ;  /* 0x0000001f0600780c */ /* 0x000fe20003f04070 */
[----:B------:R0:W-:Y:S01]  /*0390*/  @!P1 STS.64 [R11], R4 ;  /* 0x000000040b009388 */ /* 0x0001e20000000a00 */
[----:B------:R-:W-:Y:S11]  /*03a0*/  BAR.SYNC.DEFER_BLOCKING 0x0 ;  /* 0x0000000000007b1d */ /* 0x000ff60000010000 */
        /* <DEDUP_REMOVED lines=25> */
.L_x_444:
[----:B-12---:R-:W-:-:S11]  /*0540*/  DADD R4, R6, R4 ;  /* 0x0000000006047229 */ /* 0x006fd60000000004 */
.L_x_432:
[----:B------:R-:W-:Y:S05]  /*0550*/  BSYNC B0 ;  /* 0x0000000000007941 */ /* 0x000fea0003800000 */
.L_x_431:
[----:B------:R-:W-:-:S13]  /*0560*/  LOP3.LUT P0, RZ, R3, R2, RZ, 0xfc, !PT ;  /* 0x0000000203ff7212 */ /* 0x000fda000780fcff */
[----:B------:R-:W-:Y:S05]  /*0570*/  @P0 EXIT ;  /* 0x000000000000094d */ /* 0x000fea0003800000 */
[----:B------:R-:W1:Y:S02]  /*0580*/  LDC.64 R2, c[0x0][0x388] ;  /* 0x0000e200ff027b82 */ /* 0x000e640000000a00 */
[----:B-1----:R-:W-:-:S05]  /*0590*/  IMAD.WIDE.U32 R2, R0, 0x8, R2 ;  /* 0x0000000800027825 */ /* 0x002fca00078e0002 */
[----:B------:R-:W-:Y:S01]  /*05a0*/  STG.E.64 desc[UR6][R2.64], R4 ;  /* 0x0000000402007986 */ /* 0x000fe2000c101b06 */
[----:B------:R-:W-:Y:S05]  /*05b0*/  EXIT ;  /* 0x000000000000794d */ /* 0x000fea0003800000 */
.L_x_433:
[----:B------:R-:W-:Y:S01]  /*05c0*/  IMAD.MOV.U32 R15, RZ, RZ, R7 ;  /* 0x000000ffff0f7224 */ /* 0x000fe200078e0007 */
[----:B------:R-:W-:Y:S01]  /*05d0*/  MOV R17, 0x1f ;  /* 0x0000001f00117802 */ /* 0x000fe20000000f00 */
[----:B------:R-:W-:Y:S02]  /*05e0*/  IMAD.MOV.U32 R14, RZ, RZ, 0x10 ;  /* 0x00000010ff0e7424 */ /* 0x000fe400078e00ff */
[----:B------:R-:W-:-:S07]  /*05f0*/  IMAD.MOV.U32 R12, RZ, RZ, -0x1 ;  /* 0xffffffffff0c7424 */ /* 0x000fce00078e00ff */
[----:B0-----:R-:W-:Y:S05]  /*0600*/  WARPSYNC.COLLECTIVE R12, `(.L_x_434) ;  /* 0x000000000c087348 */ /* 0x001fea0003c00000 */
[----:B------:R1:W2:Y:S02]  /*0610*/  SHFL.DOWN P0, R13, R15, R14, R17 ;  /* 0x0800000e0f0d7389 */ /* 0x0002a40000000011 */
[----:B012---:R-:W-:Y:S05]  /*0620*/  ENDCOLLECTIVE ;  /* 0x000000000000791b */ /* 0x007fea0003800000 */
.L_x_434:
[----:B------:R-:W-:Y:S01]  /*0630*/  IMAD.MOV.U32 R15, RZ, RZ, R6 ;  /* 0x000000ffff0f7224 */ /* 0x000fe200078e0006 */
[----:B------:R-:W-:-:S07]  /*0640*/  MOV R5, R13 ;  /* 0x0000000d00057202 */ /* 0x000fce0000000f00 */
[----:B------:R-:W-:Y:S05]  /*0650*/  WARPSYNC.COLLECTIVE R12, `(.L_x_435) ;  /* 0x000000000c087348 */ /* 0x000fea0003c00000 */
[----:B------:R0:W1:Y:S02]  /*0660*/  SHFL.DOWN P0, R13, R15, R14, R17 ;  /* 0x0800000e0f0d7389 */ /* 0x0000640000000011 */
[----:B01----:R-:W-:Y:S05]  /*0670*/  ENDCOLLECTIVE ;  /* 0x000000000000791b */ /* 0x003fea0003800000 */
.L_x_435:
[----:B------:R-:W-:Y:S02]  /*0680*/  MOV R14, 0x8 ;  /* 0x00000008000e7802 */ /* 0x000fe40000000f00 */
[----:B------:R-:W-:-:S06]  /*0690*/  MOV R4, R13 ;  /* 0x0000000d00047202 */ /* 0x000fcc0000000f00 */
[----:B------:R-:W-:-:S10]  /*06a0*/  DADD R4, R6, R4 ;  /* 0x0000000006047229 */ /* 0x000fd40000000004 */
[----:B------:R-:W-:-:S07]  /*06b0*/  IMAD.MOV.U32 R15, RZ, RZ, R5 ;  /* 0x000000ffff0f7224 */ /* 0x000fce00078e0005 */
[----:B------:R-:W-:Y:S05]  /*06c0*/  WARPSYNC.COLLECTIVE R12, `(.L_x_436) ;  /* 0x000000000c087348 */ /* 0x000fea0003c00000 */
[----:B------:R0:W1:Y:S02]  /*06d0*/  SHFL.DOWN P0, R13, R15, R14, R17 ;  /* 0x0800000e0f0d7389 */ /* 0x0000640000000011 */
[----:B01----:R-:W-:Y:S05]  /*06e0*/  ENDCOLLECTIVE ;  /* 0x000000000000791b */ /* 0x003fea0003800000 */
.L_x_436:
[----:B------:R-:W-:Y:S01]  /*06f0*/  MOV R15, R4 ;  /* 0x00000004000f7202 */ /* 0x000fe20000000f00 */
[----:B------:R-:W-:-:S07]  /*0700*/  IMAD.MOV.U32 R9, RZ, RZ, R13 ;  /* 0x000000ffff097224 */ /* 0x000fce00078e000d */
[----:B------:R-:W-:Y:S05]  /*0710*/  WARPSYNC.COLLECTIVE R12, `(.L_x_437) ;  /* 0x000000000c087348 */ /* 0x000fea0003c00000 */
[----:B------:R0:W1:Y:S02]  /*0720*/  SHFL.DOWN P0, R13, R15, R14, R17 ;  /* 0x0800000e0f0d7389 */ /* 0x0000640000000011 */
[----:B01----:R-:W-:Y:S05]  /*0730*/  ENDCOLLECTIVE ;  /* 0x000000000000791b */ /* 0x003fea0003800000 */
.L_x_437:
[----:B------:R-:W-:Y:S02]  /*0740*/  IMAD.MOV.U32 R14, RZ, RZ, 0x4 ;  /* 0x00000004ff0e7424 */ /* 0x000fe400078e00ff */
[----:B------:R-:W-:-:S06]  /*0750*/  IMAD.MOV.U32 R8, RZ, RZ, R13 ;  /* 0x000000ffff087224 */ /* 0x000fcc00078e000d */
[----:B------:R-:W-:-:S10]  /*0760*/  DADD R8, R4, R8 ;  /* 0x0000000004087229 */ /* 0x000fd40000000008 */
[----:B------:R-:W-:-:S07]  /*0770*/  MOV R15, R9 ;  /* 0x00000009000f7202 */ /* 0x000fce0000000f00 */
[----:B------:R-:W-:Y:S05]  /*0780*/  WARPSYNC.COLLECTIVE R12, `(.L_x_438) ;  /* 0x000000000c087348 */ /* 0x000fea0003c00000 */
[----:B------:R0:W1:Y:S02]  /*0790*/  SHFL.DOWN P0, R13, R15, R14, R17 ;  /* 0x0800000e0f0d7389 */ /* 0x0000640000000011 */
[----:B01----:R-:W-:Y:S05]  /*07a0*/  ENDCOLLECTIVE ;  /* 0x000000000000791b */ /* 0x003fea0003800000 */
.L_x_438:
[----:B------:R-:W-:Y:S01]  /*07b0*/  IMAD.MOV.U32 R15, RZ, RZ, R8 ;  /* 0x000000ffff0f7224 */ /* 0x000fe200078e0008 */
[----:B------:R-:W-:-:S07]  /*07c0*/  MOV R11, R13 ;  /* 0x0000000d000b7202 */ /* 0x000fce0000000f00 */
[----:B------:R-:W-:Y:S05]  /*07d0*/  WARPSYNC.COLLECTIVE R12, `(.L_x_439) ;  /* 0x000000000c087348 */ /* 0x000fea0003c00000 */
[----:B------:R0:W1:Y:S02]  /*07e0*/  SHFL.DOWN P0, R13, R15, R14, R17 ;  /* 0x0800000e0f0d7389 */ /* 0x0000640000000011 */
[----:B01----:R-:W-:Y:S05]  /*07f0*/  ENDCOLLECTIVE ;  /* 0x000000000000791b */ /* 0x003fea0003800000 */
.L_x_439:
[----:B------:R-:W-:Y:S02]  /*0800*/  MOV R14, 0x2 ;  /* 0x00000002000e7802 */ /* 0x000fe40000000f00 */
[----:B------:R-:W-:-:S06]  /*0810*/  MOV R10, R13 ;  /* 0x0000000d000a7202 */ /* 0x000fcc0000000f00 */
[----:B------:R-:W-:-:S10]  /*0820*/  DADD R10, R8, R10 ;  /* 0x00000000080a7229 */ /* 0x000fd4000000000a */
[----:B------:R-:W-:-:S07]  /*0830*/  IMAD.MOV.U32 R15, RZ, RZ, R11 ;  /* 0x000000ffff0f7224 */ /* 0x000fce00078e000b */
[----:B------:R-:W-:Y:S05]  /*0840*/  WARPSYNC.COLLECTIVE R12, `(.L_x_440) ;  /* 0x000000000c087348 */ /* 0x000fea0003c00000 */
[----:B------:R0:W1:Y:S02]  /*0850*/  SHFL.DOWN P0, R13, R15, R14, R17 ;  /* 0x0800000e0f0d7389 */ /* 0x0000640000000011 */
[----:B01----:R-:W-:Y:S05]  /*0860*/  ENDCOLLECTIVE ;  /* 0x000000000000791b */ /* 0x003fea0003800000 */
.L_x_440:
[----:B------:R-:W-:Y:S01]  /*0870*/  MOV R15, R10 ;  /* 0x0000000a000f7202 */ /* 0x000fe20000000f00 */
[----:B------:R-:W-:-:S07]  /*0880*/  IMAD.MOV.U32 R7, RZ, RZ, R13 ;  /* 0x000000ffff077224 */ /* 0x000fce00078e000d */
[----:B------:R-:W-:Y:S05]  /*0890*/  WARPSYNC.COLLECTIVE R12, `(.L_x_441) ;  /* 0x000000000c087348 */ /* 0x000fea0003c00000 */
[----:B------:R0:W1:Y:S02]  /*08a0*/  SHFL.DOWN P0, R13, R15, R14, R17 ;  /* 0x0800000e0f0d7389 */ /* 0x0000640000000011 */
[----:B01----:R-:W-:Y:S05]  /*08b0*/  ENDCOLLECTIVE ;  /* 0x000000000000791b */ /* 0x003fea0003800000 */
.L_x_441:
[----:B------:R-:W-:Y:S02]  /*08c0*/  IMAD.MOV.U32 R14, RZ, RZ, 0x1 ;  /* 0x00000001ff0e7424 */ /* 0x000fe400078e00ff */
[----:B------:R-:W-:-:S06]  /*08d0*/  IMAD.MOV.U32 R6, RZ, RZ, R13 ;  /* 0x000000ffff067224 */ /* 0x000fcc00078e000d */
[----:B------:R-:W-:-:S10]  /*08e0*/  DADD R6, R10, R6 ;  /* 0x000000000a067229 */ /* 0x000fd40000000006 */
[----:B------:R-:W-:-:S07]  /*08f0*/  MOV R15, R7 ;  /* 0x00000007000f7202 */ /* 0x000fce0000000f00 */
[----:B------:R-:W-:Y:S05]  /*0900*/  WARPSYNC.COLLECTIVE R12, `(.L_x_442) ;  /* 0x000000000c087348 */ /* 0x000fea0003c00000 */
[----:B------:R0:W1:Y:S02]  /*0910*/  SHFL.DOWN P0, R13, R15, R14, R17 ;  /* 0x0800000e0f0d7389 */ /* 0x0000640000000011 */
[----:B01----:R-:W-:Y:S05]  /*0920*/  ENDCOLLECTIVE ;  /* 0x000000000000791b */ /* 0x003fea0003800000 */
.L_x_442:
[----:B------:R-:W-:Y:S01]  /*0930*/  IMAD.MOV.U32 R15, RZ, RZ, R6 ;  /* 0x000000ffff0f7224 */ /* 0x000fe200078e0006 */
[----:B------:R-:W-:-:S07]  /*0940*/  MOV R5, R13 ;  /* 0x0000000d00057202 */ /* 0x000fce0000000f00 */
[----:B------:R-:W-:Y:S05]  /*0950*/  WARPSYNC.COLLECTIVE R12, `(.L_x_443) ;  /* 0x000000000c087348 */ /* 0x000fea0003c00000 */
[----:B------:R0:W1:Y:S02]  /*0960*/  SHFL.DOWN P0, R13, R15, R14, R17 ;  /* 0x0800000e0f0d7389 */ /* 0x0000640000000011 */
[----:B01----:R-:W-:Y:S05]  /*0970*/  ENDCOLLECTIVE ;  /* 0x000000000000791b */ /* 0x003fea0003800000 */
.L_x_443:
[----:B------:R-:W-:Y:S01]  /*0980*/  MOV R4, R13 ;  /* 0x0000000d00047202 */ /* 0x000fe20000000f00 */
[----:B------:R-:W-:Y:S06]  /*0990*/  BRA `(.L_x_444) ;  /* 0xfffffff800e87947 */ /* 0x000fec000383ffff */
.L_x_445:
        /* <DEDUP_REMOVED lines=14> */
.L_x_1974:


//--------------------- .text._Z7reduce5IdLj1EEvPT_S1_j --------------------------
	.section	.text._Z7reduce5IdLj1EEvPT_S1_j,"ax",@progbits
	.align	128
        .global         _Z7reduce5IdLj1EEvPT_S1_j
        .type           _Z7reduce5IdLj1EEvPT_S1_j,@function
        .size           _Z7reduce5IdLj1EEvPT_S1_j,(.L_x_1975 - _Z7reduce5IdLj1EEvPT_S1_j)
        .other          _Z7reduce5IdLj1EEvPT_S1_j,@"STO_CUDA_ENTRY STV_DEFAULT"
_Z7reduce5IdLj1EEvPT_S1_j:
.text._Z7reduce5IdLj1EEvPT_S1_j:
[----:B------:R-:W-:Y:S01]  /*0000*/  LDC R1, c[0x0][0x37c] ;  /* 0x0000df00ff017b82 */ /* 0x000fe20000000800 */
[----:B------:R-:W0:Y:S01]  /*0010*/  S2R R0, SR_TID.X ;  /* 0x0000000000007919 */ /* 0x000e220000002100 */
[----:B------:R-:W1:Y:S01]  /*0020*/  LDCU UR4, c[0x0][0x390] ;  /* 0x00007200ff0477ac */ /* 0x000e620008000800 */
[----:B------:R-:W0:Y:S01]  /*0030*/  S2R R3, SR_CTAID.X ;  /* 0x0000000000037919 */ /* 0x000e220000002500 */
[----:B------:R-:W2:Y:S01]  /*0040*/  LDCU.64 UR6, c[0x0][0x358] ;  /* 0x00006b00ff0677ac */ /* 0x000ea20008000a00 */
[----:B0-----:R-:W-:-:S04]  /*0050*/  IMAD R7, R3, 0x2, R0 ;  /* 0x0000000203077824 */ /* 0x001fc800078e0200 */
[C---:B------:R-:W-:Y:S01]  /*0060*/  VIADD R11, R7.reuse, 0x1 ;  /* 0x00000001070b7836 */ /* 0x040fe20000000000 */
[----:B-1----:R-:W-:-:S04]  /*0070*/  ISETP.GE.U32.AND P0, PT, R7, UR4, PT ;  /* 0x0000000407007c0c */ /* 0x002fc8000bf06070 */
[----:B------:R-:W-:-:S09]  /*0080*/  ISETP.GE.U32.AND P1, PT, R11, UR4, PT ;  /* 0x000000040b007c0c */ /* 0x000fd2000bf26070 */
[----:B------:R-:W0:Y:S08]  /*0090*/  @!P0 LDC.64 R4, c[0x0][0x380] ;  /* 0x0000e000ff048b82 */ /* 0x000e300000000a00 */
[----:B------:R-:W1:Y:S01]  /*00a0*/  @!P1 LDC.64 R8, c[0x0][0x380] ;  /* 0x0000e000ff089b82 */ /* 0x000e620000000a00 */
[----:B0-----:R-:W-:Y:S01]  /*00b0*/  @!P0 IMAD.WIDE.U32 R4, R7, 0x8, R4 ;  /* 0x0000000807048825 */ /* 0x001fe200078e0004 */
[----:B------:R-:W-:-:S06]  /*00c0*/  CS2R R6, SRZ ;  /* 0x0000000000067805 */ /* 0x000fcc000001ff00 */
[----:B--2---:R0:W2:Y:S01]  /*00d0*/  @!P0 LDG.E.64 R6, desc[UR6][R4.64] ;  /* 0x0000000604068981 */ /* 0x0040a2000c1e1b00 */
[----:B-1----:R-:W-:-:S06]  /*00e0*/  @!P1 IMAD.WIDE.U32 R8, R11, 0x8, R8 ;  /* 0x000000080b089825 */ /* 0x002fcc00078e0008 */
[----:B------:R-:W2:Y:S01]  /*00f0*/  @!P1 LDG.E.64 R8, desc[UR6][R8.64] ;  /* 0x0000000608089981 */ /* 0x000ea2000c1e1b00 */
[----:B------:R-:W0:Y:S01]  /*0100*/  S2R R2, SR_TID.Y ;  /* 0x0000000000027919 */ /* 0x000e220000002200 */
[----:B------:R-:W0:Y:S01]  /*0110*/  S2R R13, SR_TID.Z ;  /* 0x00000000000d7919 */ /* 0x000e220000002300 */
[----:B------:R-:W1:Y:S01]  /*0120*/  LDCU UR8, c[0x0][0x360] ;  /* 0x00006c00ff0877ac */ /* 0x000e620008000800 */
[----:B------:R-:W0:Y:S01]  /*0130*/  LDCU UR9, c[0x0][0x364] ;  /* 0x00006c80ff0977ac */ /* 0x000e220008000800 */
[----:B------:R-:W3:Y:S01]  /*0140*/  S2UR UR5, SR_CgaCtaId ;  /* 0x00000000000579c3 */ /* 0x000ee20000008800 */
[----:B------:R-:W-:Y:S01]  /*0150*/  UMOV UR4, 0x400 ;  /* 0x0000040000047882 */ /* 0x000fe20000000000 */
[----:B0-----:R-:W-:-:S04]  /*0160*/  IMAD R5, R13, UR9, R2 ;  /* 0x000000090d057c24 */ /* 0x001fc8000f8e0202 */
[----:B-1----:R-:W-:Y:S01]  /*0170*/  IMAD R5, R5, UR8, RZ ;  /* 0x0000000805057c24 */ /* 0x002fe2000f8e02ff */
[----:B---3--:R-:W-:-:S04]  /*0180*/  ULEA UR4, UR5, UR4, 0x18 ;  /* 0x0000000405047291 */ /* 0x008fc8000f8ec0ff */
[----:B------:R-:W-:-:S04]  /*0190*/  IADD3 R2, PT, PT, R5, R0, RZ ;  /* 0x0000000005027210 */ /* 0x000fc80007ffe0ff */
[----:B------:R-:W-:Y:S02]  /*01a0*/  ISETP.GT.U32.AND P0, PT, R2, 0x1f, PT ;  /* 0x0000001f0200780c */ /* 0x000fe40003f04070 */
[----:B------:R-:W-:Y:S01]  /*01b0*/  LEA R11, R0, UR4, 0x3 ;  /* 0x00000004000b7c11 */ /* 0x000fe2000f8e18ff */
[----:B------:R-:W-:Y:S01]  /*01c0*/  BSSY B0, `(.L_x_446) ;  /* 0x000001d000007945 */ /* 0x000fe20003800000 */
[----:B--2---:R-:W-:-:S07]  /*01d0*/  @!P1 DADD R6, R6, R8 ;  /* 0x0000000006069229 */ /* 0x004fce0000000008 */
[----:B------:R0:W-:Y:S01]  /*01e0*/  STS.64 [R11], R6 ;  /* 0x000000060b007388 */ /* 0x0001e20000000a00 */
[----:B------:R-:W-:Y:S08]  /*01f0*/  BAR.SYNC.DEFER_BLOCKING 0x0 ;  /* 0x0000000000007b1d */ /* 0x000ff00000010000 */
[----:B------:R-:W-:Y:S08]  /*0200*/  BAR.SYNC.DEFER_BLOCKING 0x0 ;  /* 0x0000000000007b1d */ /* 0x000ff00000010000 */
[----:B------:R-:W-:Y:S08]  /*0210*/  BAR.SYNC.DEFER_BLOCKING 0x0 ;  /* 0x0000000000007b1d */ /* 0x000ff00000010000 */
[----:B------:R-:W-:Y:S06]  /*0220*/  BAR.SYNC.DEFER_BLOCKING 0x0 ;  /* 0x0000000000007b1d */ /* 0x000fec0000010000 */
        /* <DEDUP_REMOVED lines=21> */
.L_x_459:
[----:B012---:R-:W-:-:S11]  /*0380*/  DADD R6, R6, R8 ;  /* 0x0000000006067229 */ /* 0x007fd60000000008 */
.L_x_447:
[----:B------:R-:W-:Y:S05]  /*0390*/  BSYNC B0 ;  /* 0x0000000000007941 */ /* 0x000fea0003800000 */
.L_x_446:
[----:B------:R-:W-:-:S13]  /*03a0*/  LOP3.LUT P0, RZ, R5, R0, RZ, 0xfc, !PT ;  /* 0x0000000005ff7212 */ /* 0x000fda000780fcff */
[----:B------:R-:W-:Y:S05]  /*03b0*/  @P0 EXIT ;  /* 0x000000000000094d */ /* 0x000fea0003800000 */
[----:B------:R-:W0:Y:S02]  /*03c0*/  LDC.64 R4, c[0x0][0x388] ;  /* 0x0000e200ff047b82 */ /* 0x000e240000000a00 */
[----:B0-----:R-:W-:-:S05]  /*03d0*/  IMAD.WIDE.U32 R2, R3, 0x8, R4 ;  /* 0x0000000803027825 */ /* 0x001fca00078e0004 */
[----:B------:R-:W-:Y:S01]  /*03e0*/  STG.E.64 desc[UR6][R2.64], R6 ;  /* 0x0000000602007986 */ /* 0x000fe2000c101b06 */
[----:B------:R-:W-:Y:S05]  /*03f0*/  EXIT ;  /* 0x000000000000794d */ /* 0x000fea0003800000 */
.L_x_448:
[----:B------:R-:W-:Y:S01]  /*0400*/  IMAD.MOV.U32 R15, RZ, RZ, R7 ;  /* 0x000000ffff0f7224 */ /* 0x000fe200078e0007 */
[----:B------:R-:W-:Y:S01]  /*0410*/  MOV R14, 0x10 ;  /* 0x00000010000e7802 */ /* 0x000fe20000000f00 */
[----:B------:R-:W-:Y:S01]  /*0420*/  IMAD.MOV.U32 R17, RZ, RZ, 0x1f ;  /* 0x0000001fff117424 */ /* 0x000fe200078e00ff */
[----:B------:R-:W-:-:S07]  /*0430*/  MOV R2, 0xffffffff ;  /* 0xffffffff00027802 */ /* 0x000fce0000000f00 */
[----:B------:R-:W-:Y:S05]  /*0440*/  WARPSYNC.COLLECTIVE R2, `(.L_x_449) ;  /* 0x0000000002087348 */ /* 0x000fea0003c00000 */
[----:B------:R0:W1:Y:S02]  /*0450*/  SHFL.DOWN P0, R4, R15, R14, R17 ;  /* 0x0800000e0f047389 */ /* 0x0000640000000011 */
[----:B01----:R-:W-:Y:S05]  /*0460*/  ENDCOLLECTIVE ;  /* 0x000000000000791b */ /* 0x003fea0003800000 */
.L_x_449:
[----:B------:R-:W-:Y:S01]  /*0470*/  MOV R15, R6 ;  /* 0x00000006000f7202 */ /* 0x000fe20000000f00 */
[----:B------:R-:W-:-:S07]  /*0480*/  IMAD.MOV.U32 R9, RZ, RZ, R4 ;  /* 0x000000ffff097224 */ /* 0x000fce00078e0004 */
[----:B------:R-:W-:Y:S05]  /*0490*/  WARPSYNC.COLLECTIVE R2, `(.L_x_450) ;  /* 0x0000000002087348 */ /* 0x000fea0003c00000 */
[----:B------:R0:W1:Y:S02]  /*04a0*/  SHFL.DOWN P0, R4, R15, R14, R17 ;  /* 0x0800000e0f047389 */ /* 0x0000640000000011 */
[----:B01----:R-:W-:Y:S05]  /*04b0*/  ENDCOLLECTIVE ;  /* 0x000000000000791b */ /* 0x003fea0003800000 */
.L_x_450:
[----:B------:R-:W-:Y:S02]  /*04c0*/  IMAD.MOV.U32 R14, RZ, RZ, 0x8 ;  /* 0x00000008ff0e7424 */ /* 0x000fe400078e00ff */
[----:B------:R-:W-:-:S06]  /*04d0*/  IMAD.MOV.U32 R8, RZ, RZ, R4 ;  /* 0x000000ffff087224 */ /* 0x000fcc00078e0004 */
[----:B------:R-:W-:-:S10]  /*04e0*/  DADD R8, R6, R8 ;  /* 0x0000000006087229 */ /* 0x000fd40000000008 */
[----:B------:R-:W-:-:S07]  /*04f0*/  MOV R15, R9 ;  /* 0x00000009000f7202 */ /* 0x000fce0000000f00 */
[----:B------:R-:W-:Y:S05]  /*0500*/  WARPSYNC.COLLECTIVE R2, `(.L_x_451) ;  /* 0x0000000002087348 */ /* 0x000fea0003c00000 */
[----:B------:R0:W1:Y:S02]  /*0510*/  SHFL.DOWN P0, R4, R15, R14, R17 ;  /* 0x0800000e0f047389 */ /* 0x0000640000000011 */
[----:B01----:R-:W-:Y:S05]  /*0520*/  ENDCOLLECTIVE ;  /* 0x000000000000791b */ /* 0x003fea0003800000 */
.L_x_451:
[----:B------:R-:W-:Y:S01]  /*0530*/  IMAD.MOV.U32 R15, RZ, RZ, R8 ;  /* 0x000000ffff0f7224 */ /* 0x000fe200078e0008 */
[----:B------:R-:W-:-:S07]  /*0540*/  MOV R11, R4 ;  /* 0x00000004000b7202 */ /* 0x000fce0000000f00 */
[----:B------:R-:W-:Y:S05]  /*0550*/  WARPSYNC.COLLECTIVE R2, `(.L_x_452) ;  /* 0x0000000002087348 */ /* 0x000fea0003c00000 */
[----:B------:R0:W1:Y:S02]  /*0560*/  SHFL.DOWN P0, R4, R15, R14, R17 ;  /* 0x0800000e0f047389 */ /* 0x0000640000000011 */
[----:B01----:R-:W-:Y:S05]  /*0570*/  ENDCOLLECTIVE ;  /* 0x000000000000791b */ /* 0x003fea0003800000 */
.L_x_452:
[----:B------:R-:W-:Y:S02]  /*0580*/  MOV R14, 0x4 ;  /* 0x00000004000e7802 */ /* 0x000fe40000000f00 */
[----:B------:R-:W-:-:S06]  /*0590*/  MOV R10, R4 ;  /* 0x00000004000a7202 */ /* 0x000fcc0000000f00 */
[----:B------:R-:W-:-:S10]  /*05a0*/  DADD R10, R8, R10 ;  /* 0x00000000080a7229 */ /* 0x000fd4000000000a */
[----:B------:R-:W-:-:S07]  /*05b0*/  IMAD.MOV.U32 R15, RZ, RZ, R11 ;  /* 0x000000ffff0f7224 */ /* 0x000fce00078e000b */
[----:B------:R-:W-:Y:S05]  /*05c0*/  WARPSYNC.COLLECTIVE R2, `(.L_x_453) ;  /* 0x0000000002087348 */ /* 0x000fea0003c00000 */
[----:B------:R0:W1:Y:S02]  /*05d0*/  SHFL.DOWN P0, R4, R15, R14, R17 ;  /* 0x0800000e0f047389 */ /* 0x0000640000000011 */
[----:B01----:R-:W-:Y:S05]  /*05e0*/  ENDCOLLECTIVE ;  /* 0x000000000000791b */ /* 0x003fea0003800000 */
.L_x_453:
[----:B------:R-:W-:Y:S01]  /*05f0*/  MOV R15, R10 ;  /* 0x0000000a000f7202 */ /* 0x000fe20000000f00 */
[----:B------:R-:W-:-:S07]  /*0600*/  IMAD.MOV.U32 R13, RZ, RZ, R4 ;  /* 0x000000ffff0d7224 */ /* 0x000fce00078e0004 */
[----:B------:R-:W-:Y:S05]  /*0610*/  WARPSYNC.COLLECTIVE R2, `(.L_x_454) ;  /* 0x0000000002087348 */ /* 0x000fea0003c00000 */
[----:B------:R0:W1:Y:S02]  /*0620*/  SHFL.DOWN P0, R4, R15, R14, R17 ;  /* 0x0800000e0f047389 */ /* 0x0000640000000011 */
[----:B01----:R-:W-:Y:S05]  /*0630*/  ENDCOLLECTIVE ;  /* 0x000000000000791b */ /* 0x003fea0003800000 */
.L_x_454:
[----:B------:R-:W-:Y:S02]  /*0640*/  IMAD.MOV.U32 R14, RZ, RZ, 0x2 ;  /* 0x00000002ff0e7424 */ /* 0x000fe400078e00ff */
[----:B------:R-:W-:-:S06]  /*0650*/  IMAD.MOV.U32 R12, RZ, RZ, R4 ;  /* 0x000000ffff0c7224 */ /* 0x000fcc00078e0004 */
[----:B------:R-:W-:-:S10]  /*0660*/  DADD R12, R10, R12 ;  /* 0x000000000a0c7229 */ /* 0x000fd4000000000c */
[----:B------:R-:W-:-:S07]  /*0670*/  MOV R15, R13 ;  /* 0x0000000d000f7202 */ /* 0x000fce0000000f00 */
[----:B------:R-:W-:Y:S05]  /*0680*/  WARPSYNC.COLLECTIVE R2, `(.L_x_455) ;  /* 0x0000000002087348 */ /* 0x000fea0003c00000 */
[----:B------:R0:W1:Y:S02]  /*0690*/  SHFL.DOWN P0, R4, R15, R14, R17 ;  /* 0x0800000e0f047389 */ /* 0x0000640000000011 */
[----:B01----:R-:W-:Y:S05]  /*06a0*/  ENDCOLLECTIVE ;  /* 0x000000000000791b */ /* 0x003fea0003800000 */
.L_x_455:
[----:B------:R-:W-:Y:S01]  /*06b0*/  IMAD.MOV.U32 R15, RZ, RZ, R12 ;  /* 0x000000ffff0f7224 */ /* 0x000fe200078e000c */
[----:B------:R-:W-:-:S07]  /*06c0*/  MOV R7, R4 ;  /* 0x0000000400077202 */ /* 0x000fce0000000f00 */
[----:B------:R-:W-:Y:S05]  /*06d0*/  WARPSYNC.COLLECTIVE R2, `(.L_x_456) ;  /* 0x0000000002087348 */ /* 0x000fea0003c00000 */
[----:B------:R0:W1:Y:S02]  /*06e0*/  SHFL.DOWN P0, R4, R15, R14, R17 ;  /* 0x0800000e0f047389 */ /* 0x0000640000000011 */
[----:B01----:R-:W-:Y:S05]  /*06f0*/  ENDCOLLECTIVE ;  /* 0x000000000000791b */ /* 0x003fea0003800000 */
.L_x_456:
[----:B------:R-:W-:Y:S02]  /*0700*/  MOV R14, 0x1 ;  /* 0x00000001000e7802 */ /* 0x000fe40000000f00 */
[----:B------:R-:W-:-:S06]  /*0710*/  MOV R6, R4 ;  /* 0x0000000400067202 */ /* 0x000fcc0000000f00 */
[----:B------:R-:W-:-:S10]  /*0720*/  DADD R6, R12, R6 ;  /* 0x000000000c067229 */ /* 0x000fd40000000006 */
[----:B------:R-:W-:-:S07]  /*0730*/  IMAD.MOV.U32 R15, RZ, RZ, R7 ;  /* 0x000000ffff0f7224 */ /* 0x000fce00078e0007 */
[----:B------:R-:W-:Y:S05]  /*0740*/  WARPSYNC.COLLECTIVE R2, `(.L_x_457) ;  /* 0x0000000002087348 */ /* 0x000fea0003c00000 */
[----:B------:R0:W1:Y:S02]  /*0750*/  SHFL.DOWN P0, R4, R15, R14, R17 ;  /* 0x0800000e0f047389 */ /* 0x0000640000000011 */
[----:B01----:R-:W-:Y:S05]  /*0760*/  ENDCOLLECTIVE ;  /* 0x000000000000791b */ /* 0x003fea0003800000 */
.L_x_457:
[----:B------:R-:W-:Y:S01]  /*0770*/  MOV R15, R6 ;  /* 0x00000006000f7202 */ /* 0x000fe20000000f00 */
[----:B------:R-:W-:-:S07]  /*0780*/  IMAD.MOV.U32 R9, RZ, RZ, R4 ;  /* 0x000000ffff097224 */ /* 0x000fce00078e0004 */
[----:B------:R-:W-:Y:S05]  /*0790*/  WARPSYNC.COLLECTIVE R2, `(.L_x_458) ;  /* 0x0000000002087348 */ /* 0x000fea0003c00000 */
[----:B------:R0:W1:Y:S02]  /*07a0*/  SHFL.DOWN P0, R4, R15, R14, R17 ;  /* 0x0800000e0f047389 */ /* 0x0000640000000011 */
[----:B01----:R-:W-:Y:S05]  /*07b0*/  ENDCOLLECTIVE ;  /* 0x000000000000791b */ /* 0x003fea0003800000 */
.L_x_458:
[----:B------:R-:W-:Y:S01]  /*07c0*/  MOV R8, R4 ;  /* 0x0000000400087202 */ /* 0x000fe20000000f00 */
[----:B------:R-:W-:Y:S06]  /*07d0*/  BRA `(.L_x_459) ;  /* 0xfffffff800e87947 */ /* 0x000fec000383ffff */
.L_x_460:
        /* <DEDUP_REMOVED lines=10> */
.L_x_1975:


//--------------------- .text._Z7reduce5IdLj2EEvPT_S1_j --------------------------
	.section	.text._Z7reduce5IdLj2EEvPT_S1_j,"ax",@progbits
	.align	128
        .global         _Z7reduce5IdLj2EEvPT_S1_j
        .type           _Z7reduce5IdLj2EEvPT_S1_j,@function
        .size           _Z7reduce5IdLj2EEvPT_S1_j,(.L_x_1976 - _Z7reduce5IdLj2EEvPT_S1_j)
        .other          _Z7reduce5IdLj2EEvPT_S1_j,@"STO_CUDA_ENTRY STV_DEFAULT"
_Z7reduce5IdLj2EEvPT_S1_j:
.text._Z7reduce5IdLj2EEvPT_S1_j:
        /* <DEDUP_REMOVED lines=56> */
.L_x_474:
[----:B012---:R-:W-:-:S11]  /*0380*/  DADD R6, R6, R8 ;  /* 0x0000000006067229 */ /* 0x007fd60000000008 */
.L_x_462:
[----:B------:R-:W-:Y:S05]  /*0390*/  BSYNC B0 ;  /* 0x0000000000007941 */ /* 0x000fea0003800000 */
.L_x_461:
[----:B------:R-:W-:-:S13]  /*03a0*/  LOP3.LUT P0, RZ, R5, R0, RZ, 0xfc, !PT ;  /* 0x0000000005ff7212 */ /* 0x000fda000780fcff */
[----:B------:R-:W-:Y:S05]  /*03b0*/  @P0 EXIT ;  /* 0x000000000000094d */ /* 0x000fea0003800000 */
[----:B------:R-:W0:Y:S02]  /*03c0*/  LDC.64 R4, c[0x0][0x388] ;  /* 0x0000e200ff047b82 */ /* 0x000e240000000a00 */
[----:B0-----:R-:W-:-:S05]  /*03d0*/  IMAD.WIDE.U32 R2, R3, 0x8, R4 ;  /* 0x0000000803027825 */ /* 0x001fca00078e0004 */
[----:B------:R-:W-:Y:S01]  /*03e0*/  STG.E.64 desc[UR6][R2.64], R6 ;  /* 0x0000000602007986 */ /* 0x000fe2000c101b06 */
[----:B------:R-:W-:Y:S05]  /*03f0*/  EXIT ;  /* 0x000000000000794d */ /* 0x000fea0003800000 */
.L_x_463:
[----:B------:R-:W-:Y:S01]  /*0400*/  IMAD.MOV.U32 R15, RZ, RZ, R7 ;  /* 0x000000ffff0f7224 */ /* 0x000fe200078e0007 */
[----:B------:R-:W-:Y:S01]  /*0410*/  MOV R14, 0x10 ;  /* 0x00000010000e7802 */ /* 0x000fe20000000f00 */
[----:B------:R-:W-:Y:S01]  /*0420*/  IMAD.MOV.U32 R17, RZ, RZ, 0x1f ;  /* 0x0000001fff117424 */ /* 0x000fe200078e00ff */
[----:B------:R-:W-:-:S07]  /*0430*/  MOV R2, 0xffffffff ;  /* 0xffffffff00027802 */ /* 0x000fce0000000f00 */
[----:B------:R-:W-:Y:S05]  /*0440*/  WARPSYNC.COLLECTIVE R2, `(.L_x_464) ;  /* 0x0000000002087348 */ /* 0x000fea0003c00000 */
[----:B------:R0:W1:Y:S02]  /*0450*/  SHFL.DOWN P0, R4, R15, R14, R17 ;  /* 0x0800000e0f047389 */ /* 0x0000640000000011 */
[----:B01----:R-:W-:Y:S05]  /*0460*/  ENDCOLLECTIVE ;  /* 0x000000000000791b */ /* 0x003fea0003800000 */
.L_x_464:
[----:B------:R-:W-:Y:S01]  /*0470*/  MOV R15, R6 ;  /* 0x00000006000f7202 */ /* 0x000fe20000000f00 */
[----:B------:R-:W-:-:S07]  /*0480*/  IMAD.MOV.U32 R9, RZ, RZ, R4 ;  /* 0x000000ffff097224 */ /* 0x000fce00078e0004 */
[----:B------:R-:W-:Y:S05]  /*0490*/  WARPSYNC.COLLECTIVE R2, `(.L_x_465) ;  /* 0x0000000002087348 */ /* 0x000fea0003c00000 */
[----:B------:R0:W1:Y:S02]  /*04a0*/  SHFL.DOWN P0, R4, R15, R14, R17 ;  /* 0x0800000e0f047389 */ /* 0x0000640000000011 */
[----:B01----:R-:W-:Y:S05]  /*04b0*/  ENDCOLLECTIVE ;  /* 0x000000000000791b */ /* 0x003fea0003800000 */
.L_x_465:
[----:B------:R-:W-:Y:S02]  /*04c0*/  IMAD.MOV.U32 R14, RZ, RZ, 0x8 ;  /* 0x00000008ff0e7424 */ /* 0x000fe400078e00ff */
[----:B------:R-:W-:-:S06]  /*04d0*/  IMAD.MOV.U32 R8, RZ, RZ, R4 ;  /* 0x000000ffff087224 */ /* 0x000fcc00078e0004 */
[----:B------:R-:W-:-:S10]  /*04e0*/  DADD R8, R6, R8 ;  /* 0x0000000006087229 */ /* 0x000fd40000000008 */
[----:B------:R-:W-:-:S07]  /*04f0*/  MOV R15, R9 ;  /* 0x00000009000f7202 */ /* 0x000fce0000000f00 */
[----:B------:R-:W-:Y:S05]  /*0500*/  WARPSYNC.COLLECTIVE R2, `(.L_x_466) ;  /* 0x0000000002087348 */ /* 0x000fea0003c00000 */
[----:B------:R0:W1:Y:S02]  /*0510*/  SHFL.DOWN P0, R4, R15, R14, R17 ;  /* 0x0800000e0f047389 */ /* 0x0000640000000011 */
[----:B01----:R-:W-:Y:S05]  /*0520*/  ENDCOLLECTIVE ;  /* 0x000000000000791b */ /* 0x003fea0003800000 */
.L_x_466:
[----:B------:R-:W-:Y:S01]  /*0530*/  IMAD.MOV.U32 R15, RZ, RZ, R8 ;  /* 0x000000ffff0f7224 */ /* 0x000fe200078e0008 */
[----:B------:R-:W-:-:S07]  /*0540*/  MOV R11, R4 ;  /* 0x00000004000b7202 */ /* 0x000fce0000000f00 */
[----:B------:R-:W-:Y:S05]  /*0550*/  WARPSYNC.COLLECTIVE R2, `(.L_x_467) ;  /* 0x0000000002087348 */ /* 0x000fea0003c00000 */
[----:B------:R0:W1:Y:S02]  /*0560*/  SHFL.DOWN P0, R4, R15, R14, R17 ;  /* 0x0800000e0f047389 */ /* 0x0000640000000011 */
[----:B01----:R-:W-:Y:S05]  /*0570*/  ENDCOLLECTIVE ;  /* 0x000000000000791b */ /* 0x003fea0003800000 */
.L_x_467:
[----:B------:R-:W-:Y:S02]  /*0580*/  MOV R14, 0x4 ;  /* 0x00000004000e7802 */ /* 0x000fe40000000f00 */
[----:B------:R-:W-:-:S06]  /*0590*/  MOV R10, R4 ;  /* 0x00000004000a7202 */ /* 0x000fcc0000000f00 */
[----:B------:R-:W-:-:S10]  /*05a0*/  DADD R10, R8, R10 ;  /* 0x00000000080a7229 */ /* 0x000fd4000000000a */
[----:B------:R-:W-:-:S07]  /*05b0*/  IMAD.MOV.U32 R15, RZ, RZ, R11 ;  /* 0x000000ffff0f7224 */ /* 0x000fce00078e000b */
[----:B------:R-:W-:Y:S05]  /*05c0*/  WARPSYNC.COLLECTIVE R2, `(.L_x_468) ;  /* 0x0000000002087348 */ /* 0x000fea0003c00000 */
[----:B------:R0:W1:Y:S02]  /*05d0*/  SHFL.DOWN P0, R4, R15, R14, R17 ;  /* 0x0800000e0f047389 */ /* 0x0000640000000011 */
[----:B01----:R-:W-:Y:S05]  /*05e0*/  ENDCOLLECTIVE ;  /* 0x000000000000791b */ /* 0x003fea0003800000 */
.L_x_468:
[----:B------:R-:W-:Y:S01]  /*05f0*/  MOV R15, R10 ;  /* 0x0000000a000f7202 */ /* 0x000fe20000000f00 */
[----:B------:R-:W-:-:S07]  /*0600*/  IMAD.MOV.U32 R13, RZ, RZ, R4 ;  /* 0x000000ffff0d7224 */ /* 0x000fce00078e0004 */
[----:B------:R-:W-:Y:S05]  /*0610*/  WARPSYNC.COLLECTIVE R2, `(.L_x_469) ;  /* 0x0000000002087348 */ /* 0x000fea0003c00000 */
[----:B------:R0:W1:Y:S02]  /*0620*/  SHFL.DOWN P0, R4, R15, R14, R17 ;  /* 0x0800000e0f047389 */ /* 0x0000640000000011 */
[----:B01----:R-:W-:Y:S05]  /*0630*/  ENDCOLLECTIVE ;  /* 0x000000000000791b */ /* 0x003fea0003800000 */
.L_x_469:
[----:B------:R-:W-:Y:S02]  /*0640*/  IMAD.MOV.U32 R14, RZ, RZ, 0x2 ;  /* 0x00000002ff0e7424 */ /* 0x000fe400078e00ff */
[----:B------:R-:W-:-:S06]  /*0650*/  IMAD.MOV.U32 R12, RZ, RZ, R4 ;  /* 0x000000ffff0c7224 */ /* 0x000fcc00078e0004 */
[----:B------:R-:W-:-:S10]  /*0660*/  DADD R12, R10, R12 ;  /* 0x000000000a0c7229 */ /* 0x000fd4000000000c */
[----:B------:R-:W-:-:S07]  /*0670*/  MOV R15, R13 ;  /* 0x0000000d000f7202 */ /* 0x000fce0000000f00 */
[----:B------:R-:W-:Y:S05]  /*0680*/  WARPSYNC.COLLECTIVE R2, `(.L_x_470) ;  /* 0x0000000002087348 */ /* 0x000fea0003c00000 */
[----:B------:R0:W1:Y:S02]  /*0690*/  SHFL.DOWN P0, R4, R15, R14, R17 ;  /* 0x0800000e0f047389 */ /* 0x0000640000000011 */
[----:B01----:R-:W-:Y:S05]  /*06a0*/  ENDCOLLECTIVE ;  /* 0x000000000000791b */ /* 0x003fea0003800000 */
.L_x_470:
[----:B------:R-:W-:Y:S01]  /*06b0*/  IMAD.MOV.U32 R15, RZ, RZ, R12 ;  /* 0x000000ffff0f7224 */ /* 0x000fe200078e000c */
[----:B------:R-:W-:-:S07]  /*06c0*/  MOV R7, R4 ;  /* 0x0000000400077202 */ /* 0x000fce0000000f00 */
[----:B------:R-:W-:Y:S05]  /*06d0*/  WARPSYNC.COLLECTIVE R2, `(.L_x_471) ;  /* 0x0000000002087348 */ /* 0x000fea0003c00000 */
[----:B------:R0:W1:Y:S02]  /*06e0*/  SHFL.DOWN P0, R4, R15, R14, R17 ;  /* 0x0800000e0f047389 */ /* 0x0000640000000011 */
[----:B01----:R-:W-:Y:S05]  /*06f0*/  ENDCOLLECTIVE ;  /* 0x000000000000791b */ /* 0x003fea0003800000 */
.L_x_471:
[----:B------:R-:W-:Y:S02]  /*0700*/  MOV R14, 0x1 ;  /* 0x00000001000e7802 */ /* 0x000fe40000000f00 */
[----:B------:R-:W-:-:S06]  /*0710*/  MOV R6, R4 ;  /* 0x0000000400067202 */ /* 0x000fcc0000000f00 */
[----:B------:R-:W-:-:S10]  /*0720*/  DADD R6, R12, R6 ;  /* 0x000000000c067229 */ /* 0x000fd40000000006 */
[----:B------:R-:W-:-:S07]  /*0730*/  IMAD.MOV.U32 R15, RZ, RZ, R7 ;  /* 0x000000ffff0f7224 */ /* 0x000fce00078e0007 */
[----:B------:R-:W-:Y:S05]  /*0740*/  WARPSYNC.COLLECTIVE R2, `(.L_x_472) ;  /* 0x0000000002087348 */ /* 0x000fea0003c00000 */
[----:B------:R0:W1:Y:S02]  /*0750*/  SHFL.DOWN P0, R4, R15, R14, R17 ;  /* 0x0800000e0f047389 */ /* 0x0000640000000011 */
[----:B01----:R-:W-:Y:S05]  /*0760*/  ENDCOLLECTIVE ;  /* 0x000000000000791b */ /* 0x003fea0003800000 */
.L_x_472:
[----:B------:R-:W-:Y:S01]  /*0770*/  MOV R15, R6 ;  /* 0x00000006000f7202 */ /* 0x000fe20000000f00 */
[----:B------:R-:W-:-:S07]  /*0780*/  IMAD.MOV.U32 R9, RZ, RZ, R4 ;  /* 0x000000ffff097224 */ /* 0x000fce00078e0004 */
[----:B------:R-:W-:Y:S05]  /*0790*/  WARPSYNC.COLLECTIVE R2, `(.L_x_473) ;  /* 0x0000000002087348 */ /* 0x000fea0003c00000 */
[----:B------:R0:W1:Y:S02]  /*07a0*/  SHFL.DOWN P0, R4, R15, R14, R17 ;  /* 0x0800000e0f047389 */ /* 0x0000640000000011 */
[----:B01----:R-:W-:Y:S05]  /*07b0*/  ENDCOLLECTIVE ;  /* 0x000000000000791b */ /* 0x003fea0003800000 */
.L_x_473:
[----:B------:R-:W-:Y:S01]  /*07c0*/  MOV R8, R4 ;  /* 0x0000000400087202 */ /* 0x000fe20000000f00 */
[----:B------:R-:W-:Y:S06]  /*07d0*/  BRA `(.L_x_474) ;  /* 0xfffffff800e87947 */ /* 0x000fec000383ffff */
.L_x_475:
        /* <DEDUP_REMOVED lines=10> */
.L_x_1976:


//--------------------- .text._Z7reduce5IdLj4EEvPT_S1_j --------------------------
	.section	.text._Z7reduce5IdLj4EEvPT_S1_j,"ax",@progbits
	.align	128
        .global         _Z7reduce5IdLj4EEvPT_S1_j
        .type           _Z7reduce5IdLj4EEvPT_S1_j,@function
        .size           _Z7reduce5IdLj4EEvPT_S1_j,(.L_x_1977 - _Z7reduce5IdLj4EEvPT_S1_j)
        .other          _Z7reduce5IdLj4EEvPT_S1_j,@"STO_CUDA_ENTRY STV_DEFAULT"
_Z7reduce5IdLj4EEvPT_S1_j:
.text._Z7reduce5IdLj4EEvPT_S1_j:
        /* <DEDUP_REMOVED lines=56> */
.L_x_489:
[----:B012---:R-:W-:-:S11]  /*0380*/  DADD R6, R6, R8 ;  /* 0x0000000006067229 */ /* 0x007fd60000000008 */
.L_x_477:
[----:B------:R-:W-:Y:S05]  /*0390*/  BSYNC B0 ;  /* 0x0000000000007941 */ /* 0x000fea0003800000 */
.L_x_476:
[----:B------:R-:W-:-:S13]  /*03a0*/  LOP3.LUT P0, RZ, R5, R0, RZ, 0xfc, !PT ;  /* 0x0000000005ff7212 */ /* 0x000fda000780fcff */
[----:B------:R-:W-:Y:S05]  /*03b0*/  @P0 EXIT ;  /* 0x000000000000094d */ /* 0x000fea0003800000 */
[----:B------:R-:W0:Y:S02]  /*03c0*/  LDC.64 R4, c[0x0][0x388] ;  /* 0x0000e200ff047b82 */ /* 0x000e240000000a00 */
[----:B0-----:R-:W-:-:S05]  /*03d0*/  IMAD.WIDE.U32 R2, R3, 0x8, R4 ;  /* 0x0000000803027825 */ /* 0x001fca00078e0004 */
[----:B------:R-:W-:Y:S01]  /*03e0*/  STG.E.64 desc[UR6][R2.64], R6 ;  /* 0x0000000602007986 */ /* 0x000fe2000c101b06 */
[----:B------:R-:W-:Y:S05]  /*03f0*/  EXIT ;  /* 0x000000000000794d */ /* 0x000fea0003800000 */
.L_x_478:
[----:B------:R-:W-:Y:S01]  /*0400*/  IMAD.MOV.U32 R15, RZ, RZ, R7 ;  /* 0x000000ffff0f7224 */ /* 0x000fe200078e0007 */
[----:B------:R-:W-:Y:S01]  /*0410*/  MOV R14, 0x10 ;  /* 0x00000010000e7802 */ /* 0x000fe20000000f00 */
[----:B------:R-:W-:Y:S01]  /*0420*/  IMAD.MOV.U32 R17, RZ, RZ, 0x1f ;  /* 0x0000001fff117424 */ /* 0x000fe200078e00ff */
[----:B------:R-:W-:-:S07]  /*0430*/  MOV R2, 0xffffffff ;  /* 0xffffffff00027802 */ /* 0x000fce0000000f00 */
[----:B------:R-:W-:Y:S05]  /*0440*/  WARPSYNC.COLLECTIVE R2, `(.L_x_479) ;  /* 0x0000000002087348 */ /* 0x000fea0003c00000 */
[----:B------:R0:W1:Y:S02]  /*0450*/  SHFL.DOWN P0, R4, R15, R14, R17 ;  /* 0x0800000e0f047389 */ /* 0x0000640000000011 */
[----:B01----:R-:W-:Y:S05]  /*0460*/  ENDCOLLECTIVE ;  /* 0x000000000000791b */ /* 0x003fea0003800000 */
.L_x_479:
[----:B------:R-:W-:Y:S01]  /*0470*/  MOV R15, R6 ;  /* 0x00000006000f7202 */ /* 0x000fe20000000f00 */
[----:B------:R-:W-:-:S07]  /*0480*/  IMAD.MOV.U32 R9, RZ, RZ, R4 ;  /* 0x000000ffff097224 */ /* 0x000fce00078e0004 */
[----:B------:R-:W-:Y:S05]  /*0490*/  WARPSYNC.COLLECTIVE R2, `(.L_x_480) ;  /* 0x0000000002087348 */ /* 0x000fea0003c00000 */
[----:B------:R0:W1:Y:S02]  /*04a0*/  SHFL.DOWN P0, R4, R15, R14, R17 ;  /* 0x0800000e0f047389 */ /* 0x0000640000000011 */
[----:B01----:R-:W-:Y:S05]  /*04b0*/  ENDCOLLECTIVE ;  /* 0x000000000000791b */ /* 0x003fea0003800000 */
.L_x_480:
[----:B------:R-:W-:Y:S02]  /*04c0*/  IMAD.MOV.U32 R14, RZ, RZ, 0x8 ;  /* 0x00000008ff0e7424 */ /* 0x000fe400078e00ff */
[----:B------:R-:W-:-:S06]  /*04d0*/  IMAD.MOV.U32 R8, RZ, RZ, R4 ;  /* 0x000000ffff087224 */ /* 0x000fcc00078e0004 */
[----:B------:R-:W-:-:S10]  /*04e0*/  DADD R8, R6, R8 ;  /* 0x0000000006087229 */ /* 0x000fd40000000008 */
[----:B------:R-:W-:-:S07]  /*04f0*/  MOV R15, R9 ;  /* 0x00000009000f7202 */ /* 0x000fce0000000f00 */
[----:B------:R-:W-:Y:S05]  /*0500*/  WARPSYNC.COLLECTIVE R2, `(.L_x_481) ;  /* 0x0000000002087348 */ /* 0x000fea0003c00000 */
[----:B------:R0:W1:Y:S02]  /*0510*/  SHFL.DOWN P0, R4, R15, R14, R17 ;  /* 0x0800000e0f047389 */ /* 0x0000640000000011 */
[----:B01----:R-:W-:Y:S05]  /*0520*/  ENDCOLLECTIVE ;  /* 0x000000000000791b */ /* 0x003fea0003800000 */
.L_x_481:
[----:B------:R-:W-:Y:S01]  /*0530*/  IMAD.MOV.U32 R15, RZ, RZ, R8 ;  /* 0x000000ffff0f7224 */ /* 0x000fe200078e0008 */
[----:B------:R-:W-:-:S07]  /*0540*/  MOV R11, R4 ;  /* 0x00000004000b7202 */ /* 0x000fce0000000f00 */
[----:B------:R-:W-:Y:S05]  /*0550*/  WARPSYNC.COLLECTIVE R2, `(.L_x_482) ;  /* 0x0000000002087348 */ /* 0x000fea0003c00000 */
[----:B------:R0:W1:Y:S02]  /*0560*/  SHFL.DOWN P0, R4, R15, R14, R17 ;  /* 0x0800000e0f047389 */ /* 0x0000640000000011 */
[----:B01----:R-:W-:Y:S05]  /*0570*/  ENDCOLLECTIVE ;  /* 0x000000000000791b */ /* 0x003fea0003800000 */
.L_x_482:
[----:B------:R-:W-:Y:S02]  /*0580*/  MOV R14, 0x4 ;  /* 0x00000004000e7802 */ /* 0x000fe40000000f00 */
[----:B------:R-:W-:-:S06]  /*0590*/  MOV R10, R4 ;  /* 0x00000004000a7202 */ /* 0x000fcc0000000f00 */
[----:B------:R-:W-:-:S10]  /*05a0*/  DADD R10, R8, R10 ;  /* 0x00000000080a7229 */ /* 0x000fd4000000000a */
[----:B------:R-:W-:-:S07]  /*05b0*/  IMAD.MOV.U32 R15, RZ, RZ, R11 ;  /* 0x000000ffff0f7224 */ /* 0x000fce00078e000b */
[----:B------:R-:W-:Y:S05]  /*05c0*/  WARPSYNC.COLLECTIVE R2, `(.L_x_483) ;  /* 0x0000000002087348 */ /* 0x000fea0003c00000 */
[----:B------:R0:W1:Y:S02]  /*05d0*/  SHFL.DOWN P0, R4, R15, R14, R17 ;  /* 0x0800000e0f047389 */ /* 0x0000640000000011 */
[----:B01----:R-:W-:Y:S05]  /*05e0*/  ENDCOLLECTIVE ;  /* 0x000000000000791b */ /* 0x003fea0003800000 */
.L_x_483:
[----:B------:R-:W-:Y:S01]  /*05f0*/  MOV R15, R10 ;  /* 0x0000000a000f7202 */ /* 0x000fe20000000f00 */
[----:B------:R-:W-:-:S07]  /*0600*/  IMAD.MOV.U32 R13, RZ, RZ, R4 ;  /* 0x000000ffff0d7224 */ /* 0x000fce00078e0004 */
[----:B------:R-:W-:Y:S05]  /*0610*/  WARPSYNC.COLLECTIVE R2, `(.L_x_484) ;  /* 0x0000000002087348 */ /* 0x000fea0003c00000 */
[----:B------:R0:W1:Y:S02]  /*0620*/  SHFL.DOWN P0, R4, R15, R14, R17 ;  /* 0x0800000e0f047389 */ /* 0x0000640000000011 */
[----:B01----:R-:W-:Y:S05]  /*0630*/  ENDCOLLECTIVE ;  /* 0x000000000000791b */ /* 0x003fea0003800000 */
.L_x_484:
[----:B------:R-:W-:Y:S02]  /*0640*/  IMAD.MOV.U32 R14, RZ, RZ, 0x2 ;  /* 0x00000002ff0e7424 */ /* 0x000fe400078e00ff */
[----:B------:R-:W-:-:S06]  /*0650*/  IMAD.MOV.U32 R12, RZ, RZ, R4 ;  /* 0x000000ffff0c7224 */ /* 0x000fcc00078e0004 */
[----:B------:R-:W-:-:S10]  /*0660*/  DADD R12, R10, R12 ;  /* 0x000000000a0c7229 */ /* 0x000fd4000000000c */
[----:B------:R-:W-:-:S07]  /*0670*/  MOV R15, R13 ;  /* 0x0000000d000f7202 */ /* 0x000fce0000000f00 */
[----:B------:R-:W-:Y:S05]  /*0680*/  WARPSYNC.COLLECTIVE R2, `(.L_x_485) ;  /* 0x0000000002087348 */ /* 0x000fea0003c00000 */
[----:B------:R0:W1:Y:S02]  /*0690*/  SHFL.DOWN P0, R4, R15, R14, R17 ;  /* 0x0800000e0f047389 */ /* 0x0000640000000011 */
[----:B01----:R-:W-:Y:S05]  /*06a0*/  ENDCOLLECTIVE ;  /* 0x000000000000791b */ /* 0x003fea0003800000 */
.L_x_485:
[----:B------:R-:W-:Y:S01]  /*06b0*/  IMAD.MOV.U32 R15, RZ, RZ, R12 ;  /* 0x000000ffff0f7224 */ /* 0x000fe200078e000c */
[----:B------:R-:W-:-:S07]  /*06c0*/  MOV R7, R4 ;  /* 0x0000000400077202 */ /* 0x000fce0000000f00 */
[----:B------:R-:W-:Y:S05]  /*06d0*/  WARPSYNC.COLLECTIVE R2, `(.L_x_486) ;  /* 0x0000000002087348 */ /* 0x000fea0003c00000 */
[----:B------:R0:W1:Y:S02]  /*06e0*/  SHFL.DOWN P0, R4, R15, R14, R17 ;  /* 0x0800000e0f047389 */ /* 0x0000640000000011 */
[----:B01----:R-:W-:Y:S05]  /*06f0*/  ENDCOLLECTIVE ;  /* 0x000000000000791b */ /* 0x003fea0003800000 */
.L_x_486:
[----:B------:R-:W-:Y:S02]  /*0700*/  MOV R14, 0x1 ;  /* 0x00000001000e7802 */ /* 0x000fe40000000f00 */
[----:B------:R-:W-:-:S06]  /*0710*/  MOV R6, R4 ;  /* 0x0000000400067202 */ /* 0x000fcc0000000f00 */
[----:B------:R-:W-:-:S10]  /*0720*/  DADD R6, R12, R6 ;  /* 0x000000000c067229 */ /* 0x000fd40000000006 */
[----:B------:R-:W-:-:S07]  /*0730*/  IMAD.MOV.U32 R15, RZ, RZ, R7 ;  /* 0x000000ffff0f7224 */ /* 0x000fce00078e0007 */
[----:B------:R-:W-:Y:S05]  /*0740*/  WARPSYNC.COLLECTIVE R2, `(.L_x_487) ;  /* 0x0000000002087348 */ /* 0x000fea0003c00000 */
[----:B------:R0:W1:Y:S02]  /*0750*/  SHFL.DOWN P0, R4, R15, R14, R17 ;  /* 0x0800000e0f047389 */ /* 0x0000640000000011 */
[----:B01----:R-:W-:Y:S05]  /*0760*/  ENDCOLLECTIVE ;  /* 0x000000000000791b */ /* 0x003fea0003800000 */
.L_x_487:
[----:B------:R-:W-:Y:S01]  /*0770*/  MOV R15, R6 ;  /* 0x00000006000f7202 */ /* 0x000fe20000000f00 */
[----:B------:R-:W-:-:S07]  /*0780*/  IMAD.MOV.U32 R9, RZ, RZ, R4 ;  /* 0x000000ffff097224 */ /* 0x000fce00078e0004 */
[----:B------:R-:W-:Y:S05]  /*0790*/  WARPSYNC.COLLECTIVE R2, `(.L_x_488) ;  /* 0x0000000002087348 */ /* 0x000fea0003c00000 */
[----:B------:R0:W1:Y:S02]  /*07a0*/  SHFL.DOWN P0, R4, R15, R14, R17 ;  /* 0x0800000e0f047389 */ /* 0x0000640000000011 */
[----:B01----:R-:W-:Y:S05]  /*07b0*/  ENDCOLLECTIVE ;  /* 0x000000000000791b */ /* 0x003fea0003800000 */
.L_x_488:
[----:B------:R-:W-:Y:S01]  /*07c0*/  MOV R8, R4 ;  /* 0x0000000400087202 */ /* 0x000fe20000000f00 */
[----:B------:R-:W-:Y:S06]  /*07d0*/  BRA `(.L_x_489) ;  /* 0xfffffff800e87947 */ /* 0x000fec000383ffff */
.L_x_490:
        /* <DEDUP_REMOVED lines=10> */
.L_x_1977:


//--------------------- .text._Z7reduce5IdLj8EEvPT_S1_j --------------------------
	.section	.text._Z7reduce5IdLj8EEvPT_S1_j,"ax",@progbits
	.align	128
        .global         _Z7reduce5IdLj8EEvPT_S1_j
        .type           _Z7reduce5IdLj8EEvPT_S1_j,@function
        .size           _Z7reduce5IdLj8EEvPT_S1_j,(.L_x_1978 - _Z7reduce5IdLj8EEvPT_S1_j)
        .other          _Z7reduce5IdLj8EEvPT_S1_j,@"STO_CUDA_ENTRY STV_DEFAULT"
_Z7reduce5IdLj8EEvPT_S1_j:
.text._Z7reduce5IdLj8EEvPT_S1_j:
        /* <DEDUP_REMOVED lines=56> */
.L_x_504:
[----:B012---:R-:W-:-:S11]  /*0380*/  DADD R6, R6, R8 ;  /* 0x0000000006067229 */ /* 0x007fd60000000008 */
.L_x_492:
[----:B------:R-:W-:Y:S05]  /*0390*/  BSYNC B0 ;  /* 0x0000000000007941 */ /* 0x000fea0003800000 */
.L_x_491:
[----:B------:R-:W-:-:S13]  /*03a0*/  LOP3.LUT P0, RZ, R5, R0, RZ, 0xfc, !PT ;  /* 0x0000000005ff7212 */ /* 0x000fda000780fcff */
[----:B------:R-:W-:Y:S05]  /*03b0*/  @P0 EXIT ;  /* 0x000000000000094d */ /* 0x000fea0003800000 */
[----:B------:R-:W0:Y:S02]  /*03c0*/  LDC.64 R4, c[0x0][0x388] ;  /* 0x0000e200ff047b82 */ /* 0x000e240000000a00 */
[----:B0-----:R-:W-:-:S05]  /*03d0*/  IMAD.WIDE.U32 R2, R3, 0x8, R4 ;  /* 0x0000000803027825 */ /* 0x001fca00078e0004 */
[----:B------:R-:W-:Y:S01]  /*03e0*/  STG.E.64 desc[UR6][R2.64], R6 ;  /* 0x0000000602007986 */ /* 0x000fe2000c101b06 */
[----:B------:R-:W-:Y:S05]  /*03f0*/  EXIT ;  /* 0x000000000000794d */ /* 0x000fea0003800000 */
.L_x_493:
[----:B------:R-:W-:Y:S01]  /*0400*/  IMAD.MOV.U32 R15, RZ, RZ, R7 ;  /* 0x000000ffff0f7224 */ /* 0x000fe200078e0007 */
[----:B------:R-:W-:Y:S01]  /*0410*/  MOV R14, 0x10 ;  /* 0x00000010000e7802 */ /* 0x000fe20000000f00 */
[----:B------:R-:W-:Y:S01]  /*0420*/  IMAD.MOV.U32 R17, RZ, RZ, 0x1f ;  /* 0x0000001fff117424 */ /* 0x000fe200078e00ff */
[----:B------:R-:W-:-:S07]  /*0430*/  MOV R2, 0xffffffff ;  /* 0xffffffff00027802 */ /* 0x000fce0000000f00 */
[----:B------:R-:W-:Y:S05]  /*0440*/  WARPSYNC.COLLECTIVE R2, `(.L_x_494) ;  /* 0x0000000002087348 */ /* 0x000fea0003c00000 */
[----:B------:R0:W1:Y:S02]  /*0450*/  SHFL.DOWN P0, R4, R15, R14, R17 ;  /* 0x0800000e0f047389 */ /* 0x0000640000000011 */
[----:B01----:R-:W-:Y:S05]  /*0460*/  ENDCOLLECTIVE ;  /* 0x000000000000791b */ /* 0x003fea0003800000 */
.L_x_494:
[----:B------:R-:W-:Y:S01]  /*0470*/  MOV R15, R6 ;  /* 0x00000006000f7202 */ /* 0x000fe20000000f00 */
[----:B------:R-:W-:-:S07]  /*0480*/  IMAD.MOV.U32 R9, RZ, RZ, R4 ;  /* 0x000000ffff097224 */ /* 0x000fce00078e0004 */
[----:B------:R-:W-:Y:S05]  /*0490*/  WARPSYNC.COLLECTIVE R2, `(.L_x_495) ;  /* 0x0000000002087348 */ /* 0x000fea0003c00000 */
[----:B------:R0:W1:Y:S02]  /*04a0*/  SHFL.DOWN P0, R4, R15, R14, R17 ;  /* 0x0800000e0f047389 */ /* 0x0000640000000011 */
[----:B01----:R-:W-:Y:S05]  /*04b0*/  ENDCOLLECTIVE ;  /* 0x000000000000791b */ /* 0x003fea0003800000 */
.L_x_495:
[----:B------:R-:W-:Y:S02]  /*04c0*/  IMAD.MOV.U32 R14, RZ, RZ, 0x8 ;  /* 0x00000008ff0e7424 */ /* 0x000fe400078e00ff */
[----:B------:R-:W-:-:S06]  /*04d0*/  IMAD.MOV.U32 R8, RZ, RZ, R4 ;  /* 0x000000ffff087224 */ /* 0x000fcc00078e0004 */
[----:B------:R-:W-:-:S10]  /*04e0*/  DADD R8, R6, R8 ;  /* 0x0000000006087229 */ /* 0x000fd40000000008 */
[----:B------:R-:W-:-:S07]  /*04f0*/  MOV R15, R9 ;  /* 0x00000009000f7202 */ /* 0x000fce0000000f00 */
[----:B------:R-:W-:Y:S05]  /*0500*/  WARPSYNC.COLLECTIVE R2, `(.L_x_496) ;  /* 0x0000000002087348 */ /* 0x000fea0003c00000 */
[----:B------:R0:W1:Y:S02]  /*0510*/  SHFL.DOWN P0, R4, R15, R14, R17 ;  /* 0x0800000e0f047389 */ /* 0x0000640000000011 */
[----:B01----:R-:W-:Y:S05]  /*0520*/  ENDCOLLECTIVE ;  /* 0x000000000000791b */ /* 0x003fea0003800000 */
.L_x_496:
[----:B------:R-:W-:Y:S01]  /*0530*/  IMAD.MOV.U32 R15, RZ, RZ, R8 ;  /* 0x000000ffff0f7224 */ /* 0x000fe200078e0008 */
[----:B------:R-:W-:-:S07]  /*0540*/  MOV R11, R4 ;  /* 0x00000004000b7202 */ /* 0x000fce0000000f00 */
[----:B------:R-:W-:Y:S05]  /*0550*/  WARPSYNC.COLLECTIVE R2, `(.L_x_497) ;  /* 0x0000000002087348 */ /* 0x000fea0003c00000 */
[----:B------:R0:W1:Y:S02]  /*0560*/  SHFL.DOWN P0, R4, R15, R14, R17 ;  /* 0x0800000e0f047389 */ /* 0x0000640000000011 */
[----:B01----:R-:W-:Y:S05]  /*0570*/  ENDCOLLECTIVE ;  /* 0x000000000000791b */ /* 0x003fea0003800000 */
.L_x_497:
[----:B------:R-:W-:Y:S02]  /*0580*/  MOV R14, 0x4 ;  /* 0x00000004000e7802 */ /* 0x000fe40000000f00 */
[----:B------:R-:W-:-:S06]  /*0590*/  MOV R10, R4 ;  /* 0x00000004000a7202 */ /* 0x000fcc0000000f00 */
[----:B------:R-:W-:-:S10]  /*05a0*/  DADD R10, R8, R10 ;  /* 0x00000000080a7229 */ /* 0x000fd4000000000a */
[----:B------:R-:W-:-:S07]  /*05b0*/  IMAD.MOV.U32 R15, RZ, RZ, R11 ;  /* 0x000000ffff0f7224 */ /* 0x000fce00078e000b */
[----:B------:R-:W-:Y:S05]  /*05c0*/  WARPSYNC.COLLECTIVE R2, `(.L_x_498) ;  /* 0x0000000002087348 */ /* 0x000fea0003c00000 */
[----:B------:R0:W1:Y:S02]  /*05d0*/  SHFL.DOWN P0, R4, R15, R14, R17 ;  /* 0x0800000e0f047389 */ /* 0x0000640000000011 */
[----:B01----:R-:W-:Y:S05]  /*05e0*/  ENDCOLLECTIVE ;  /* 0x000000000000791b */ /* 0x003fea0003800000 */
.L_x_498:
[----:B------:R-:W-:Y:S01]  /*05f0*/  MOV R15, R10 ;  /* 0x0000000a000f7202 */ /* 0x000fe20000000f00 */
[----:B------:R-:W-:-:S07]  /*0600*/  IMAD.MOV.U32 R13, RZ, RZ, R4 ;  /* 0x000000ffff0d7224 */ /* 0x000fce00078e0004 */
[----:B------:R-:W-:Y:S05]  /*0610*/  WARPSYNC.COLLECTIVE R2, `(.L_x_499) ;  /* 0x0000000002087348 */ /* 0x000fea0003c00000 */
[----:B------:R0:W1:Y:S02]  /*0620*/  SHFL.DOWN P0, R4, R15, R14, R17 ;  /* 0x0800000e0f047389 */ /* 0x0000640000000011 */
[----:B01----:R-:W-:Y:S05]  /*0630*/  ENDCOLLECTIVE ;  /* 0x000000000000791b */ /* 0x003fea0003800000 */
.L_x_499:
[----:B------:R-:W-:Y:S02]  /*0640*/  IMAD.MOV.U32 R14, RZ, RZ, 0x2 ;  /* 0x00000002ff0e7424 */ /* 0x000fe400078e00ff */
[----:B------:R-:W-:-:S06]  /*0650*/  IMAD.MOV.U32 R12, RZ, RZ, R4 ;  /* 0x000000ffff0c7224 */ /* 0x000fcc00078e0004 */
[----:B------:R-:W-:-:S10]  /*0660*/  DADD R12, R10, R12 ;  /* 0x000000000a0c7229 */ /* 0x000fd4000000000c */
[----:B------:R-:W-:-:S07]  /*0670*/  MOV R15, R13 ;  /* 0x0000000d000f7202 */ /* 0x000fce0000000f00 */
[----:B------:R-:W-:Y:S05]  /*0680*/  WARPSYNC.COLLECTIVE R2, `(.L_x_500) ;  /* 0x0000000002087348 */ /* 0x000fea0003c00000 */
[----:B------:R0:W1:Y:S02]  /*0690*/  SHFL.DOWN P0, R4, R15, R14, R17 ;  /* 0x0800000e0f047389 */ /* 0x0000640000000011 */
[----:B01----:R-:W-:Y:S05]  /*06a0*/  ENDCOLLECTIVE ;  /* 0x000000000000791b */ /* 0x003fea0003800000 */
.L_x_500:
[----:B------:R-:W-:Y:S01]  /*06b0*/  IMAD.MOV.U32 R15, RZ, RZ, R12 ;  /* 0x000000ffff0f7224 */ /* 0x000fe200078e000c */
[----:B------:R-:W-:-:S07]  /*06c0*/  MOV R7, R4 ;  /* 0x0000000400077202 */ /* 0x000fce0000000f00 */
[----:B------:R-:W-:Y:S05]  /*06d0*/  WARPSYNC.COLLECTIVE R2, `(.L_x_501) ;  /* 0x0000000002087348 */ /* 0x000fea0003c00000 */
[----:B------:R0:W1:Y:S02]  /*06e0*/  SHFL.DOWN P0, R4, R15, R14, R17 ;  /* 0x0800000e0f047389 */ /* 0x0000640000000011 */
[----:B01----:R-:W-:Y:S05]  /*06f0*/  ENDCOLLECTIVE ;  /* 0x000000000000791b */ /* 0x003fea0003800000 */
.L_x_501:
[----:B------:R-:W-:Y:S02]  /*0700*/  MOV R14, 0x1 ;  /* 0x00000001000e7802 */ /* 0x000fe40000000f00 */
[----:B------:R-:W-:-:S06]  /*0710*/  MOV R6, R4 ;  /* 0x0000000400067202 */ /* 0x000fcc0000000f00 */
[----:B------:R-:W-:-:S10]  /*0720*/  DADD R6, R12, R6 ;  /* 0x000000000c067229 */ /* 0x000fd40000000006 */
[----:B------:R-:W-:-:S07]  /*0730*/  IMAD.MOV.U32 R15, RZ, RZ, R7 ;  /* 0x000000ffff0f7224 */ /* 0x000fce00078e0007 */
[----:B------:R-:W-:Y:S05]  /*0740*/  WARPSYNC.COLLECTIVE R2, `(.L_x_502) ;  /* 0x0000000002087348 */ /* 0x000fea0003c00000 */
[----:B------:R0:W1:Y:S02]  /*0750*/  SHFL.DOWN P0, R4, R15, R14, R17 ;  /* 0x0800000e0f047389 */ /* 0x0000640000000011 */
[----:B01----:R-:W-:Y:S05]  /*0760*/  ENDCOLLECTIVE ;  /* 0x000000000000791b */ /* 0x003fea0003800000 */
.L_x_502:
[----:B------:R-:W-:Y:S01]  /*0770*/  MOV R15, R6 ;  /* 0x00000006000f7202 */ /* 0x000fe20000000f00 */
[----:B------:R-:W-:-:S07]  /*0780*/  IMAD.MOV.U32 R9, RZ, RZ, R4 ;  /* 0x000000ffff097224 */ /* 0x000fce00078e0004 */
[----:B------:R-:W-:Y:S05]  /*0790*/  WARPSYNC.COLLECTIVE R2, `(.L_x_503) ;  /* 0x0000000002087348 */ /* 0x000fea0003c00000 */
[----:B------:R0:W1:Y:S02]  /*07a0*/  SHFL.DOWN P0, R4, R15, R14, R17 ;  /* 0x0800000e0f047389 */ /* 0x0000640000000011 */
[----:B01----:R-:W-:Y:S05]  /*07b0*/  ENDCOLLECTIVE ;  /* 0x000000000000791b */ /* 0x003fea0003800000 */
.L_x_503:
[----:B------:R-:W-:Y:S01]  /*07c0*/  MOV R8, R4 ;  /* 0x0000000400087202 */ /* 0x000fe20000000f00 */
[----:B------:R-:W-:Y:S06]  /*07d0*/  BRA `(.L_x_504) ;  /* 0xfffffff800e87947 */ /* 0x000fec000383ffff */
.L_x_505:
        /* <DEDUP_REMOVED lines=10> */
.L_x_1978:


//--------------------- .text._Z7reduce5IdLj16EEvPT_S1_j --------------------------
	.section	.text._Z7reduce5IdLj16EEvPT_S1_j,"ax",@progbits
	.align	128
        .global         _Z7reduce5IdLj16EEvPT_S1_j
        .type           _Z7reduce5IdLj16EEvPT_S1_j,@function
        .size           _Z7reduce5IdLj16EEvPT_S1_j,(.L_x_1979 - _Z7reduce5IdLj16EEvPT_S1_j)
        .other          _Z7reduce5IdLj16EEvPT_S1_j,@"STO_CUDA_ENTRY STV_DEFAULT"
_Z7reduce5IdLj16EEvPT_S1_j:
.text._Z7reduce5IdLj16EEvPT_S1_j:
        /* <DEDUP_REMOVED lines=56> */
.L_x_519:
[----:B012---:R-:W-:-:S11]  /*0380*/  DADD R6, R6, R8 ;  /* 0x0000000006067229 */ /* 0x007fd60000000008 */
.L_x_507:
[----:B------:R-:W-:Y:S05]  /*0390*/  BSYNC B0 ;  /* 0x0000000000007941 */ /* 0x000fea0003800000 */
.L_x_506:
[----:B------:R-:W-:-:S13]  /*03a0*/  LOP3.LUT P0, RZ, R5, R0, RZ, 0xfc, !PT ;  /* 0x0000000005ff7212 */ /* 0x000fda000780fcff */
[----:B------:R-:W-:Y:S05]  /*03b0*/  @P0 EXIT ;  /* 0x000000000000094d */ /* 0x000fea0003800000 */
[----:B------:R-:W0:Y:S02]  /*03c0*/  LDC.64 R4, c[0x0][0x388] ;  /* 0x0000e200ff047b82 */ /* 0x000e240000000a00 */
[----:B0-----:R-:W-:-:S05]  /*03d0*/  IMAD.WIDE.U32 R2, R3, 0x8, R4 ;  /* 0x0000000803027825 */ /* 0x001fca00078e0004 */
[----:B------:R-:W-:Y:S01]  /*03e0*/  STG.E.64 desc[UR6][R2.64], R6 ;  /* 0x0000000602007986 */ /* 0x000fe2000c101b06 */
[----:B------:R-:W-:Y:S05]  /*03f0*/  EXIT ;  /* 0x000000000000794d */ /* 0x000fea0003800000 */
.L_x_508:
[----:B------:R-:W-:Y:S01]  /*0400*/  IMAD.MOV.U32 R15, RZ, RZ, R7 ;  /* 0x000000ffff0f7224 */ /* 0x000fe200078e0007 */
[----:B------:R-:W-:Y:S01]  /*0410*/  MOV R14, 0x10 ;  /* 0x00000010000e7802 */ /* 0x000fe20000000f00 */
[----:B------:R-:W-:Y:S01]  /*0420*/  IMAD.MOV.U32 R17, RZ, RZ, 0x1f ;  /* 0x0000001fff117424 */ /* 0x000fe200078e00ff */
[----:B------:R-:W-:-:S07]  /*0430*/  MOV R2, 0xffffffff ;  /* 0xffffffff00027802 */ /* 0x000fce0000000f00 */
[----:B------:R-:W-:Y:S05]  /*0440*/  WARPSYNC.COLLECTIVE R2, `(.L_x_509) ;  /* 0x0000000002087348 */ /* 0x000fea0003c00000 */
[----:B------:R0:W1:Y:S02]  /*0450*/  SHFL.DOWN P0, R4, R15, R14, R17 ;  /* 0x0800000e0f047389 */ /* 0x0000640000000011 */
[----:B01----:R-:W-:Y:S05]  /*0460*/  ENDCOLLECTIVE ;  /* 0x000000000000791b */ /* 0x003fea0003800000 */
.L_x_509:
[----:B------:R-:W-:Y:S01]  /*0470*/  MOV R15, R6 ;  /* 0x00000006000f7202 */ /* 0x000fe20000000f00 */
[----:B------:R-:W-:-:S07]  /*0480*/  IMAD.MOV.U32 R9, RZ, RZ, R4 ;  /* 0x000000ffff097224 */ /* 0x000fce00078e0004 */
[----:B------:R-:W-:Y:S05]  /*0490*/  WARPSYNC.COLLECTIVE R2, `(.L_x_510) ;  /* 0x0000000002087348 */ /* 0x000fea0003c00000 */
[----:B------:R0:W1:Y:S02]  /*04a0*/  SHFL.DOWN P0, R4, R15, R14, R17 ;  /* 0x0800000e0f047389 */ /* 0x0000640000000011 */
[----:B01----:R-:W-:Y:S05]  /*04b0*/  ENDCOLLECTIVE ;  /* 0x000000000000791b */ /* 0x003fea0003800000 */
.L_x_510:
[----:B------:R-:W-:Y:S02]  /*04c0*/  IMAD.MOV.U32 R14, RZ, RZ, 0x8 ;  /* 0x00000008ff0e7424 */ /* 0x000fe400078e00ff */
[----:B------:R-:W-:-:S06]  /*04d0*/  IMAD.MOV.U32 R8, RZ, RZ, R4 ;  /* 0x000000ffff087224 */ /* 0x000fcc00078e0004 */
[----:B------:R-:W-:-:S10]  /*04e0*/  DADD R8, R6, R8 ;  /* 0x0000000006087229 */ /* 0x000fd40000000008 */
[----:B------:R-:W-:-:S07]  /*04f0*/  MOV R15, R9 ;  /* 0x00000009000f7202 */ /* 0x000fce0000000f00 */
[----:B------:R-:W-:Y:S05]  /*0500*/  WARPSYNC.COLLECTIVE R2, `(.L_x_511) ;  /* 0x0000000002087348 */ /* 0x000fea0003c00000 */
[----:B------:R0:W1:Y:S02]  /*0510*/  SHFL.DOWN P0, R4, R15, R14, R17 ;  /* 0x0800000e0f047389 */ /* 0x0000640000000011 */
[----:B01----:R-:W-:Y:S05]  /*0520*/  ENDCOLLECTIVE ;  /* 0x000000000000791b */ /* 0x003fea0003800000 */
.L_x_511:
[----:B------:R-:W-:Y:S01]  /*0530*/  IMAD.MOV.U32 R15, RZ, RZ, R8 ;  /* 0x000000ffff0f7224 */ /* 0x000fe200078e0008 */
[----:B------:R-:W-:-:S07]  /*0540*/  MOV R11, R4 ;  /* 0x00000004000b7202 */ /* 0x000fce0000000f00 */
[----:B------:R-:W-:Y:S05]  /*0550*/  WARPSYNC.COLLECTIVE R2, `(.L_x_512) ;  /* 0x0000000002087348 */ /* 0x000fea0003c00000 */
[----:B------:R0:W1:Y:S02]  /*0560*/  SHFL.DOWN P0, R4, R15, R14, R17 ;  /* 0x0800000e0f047389 */ /* 0x0000640000000011 */
[----:B01----:R-:W-:Y:S05]  /*0570*/  ENDCOLLECTIVE ;  /* 0x000000000000791b */ /* 0x003fea0003800000 */
.L_x_512:
[----:B------:R-:W-:Y:S02]  /*0580*/  MOV R14, 0x4 ;  /* 0x00000004000e7802 */ /* 0x000fe40000000f00 */
[----:B------:R-:W-:-:S06]  /*0590*/  MOV R10, R4 ;  /* 0x00000004000a7202 */ /* 0x000fcc0000000f00 */
[----:B------:R-:W-:-:S10]  /*05a0*/  DADD R10, R8, R10 ;  /* 0x00000000080a7229 */ /* 0x000fd4000000000a */
[----:B------:R-:W-:-:S07]  /*05b0*/  IMAD.MOV.U32 R15, RZ, RZ, R11 ;  /* 0x000000ffff0f7224 */ /* 0x000fce00078e000b */
[----:B------:R-:W-:Y:S05]  /*05c0*/  WARPSYNC.COLLECTIVE R2, `(.L_x_513) ;  /* 0x0000000002087348 */ /* 0x000fea0003c00000 */
[----:B------:R0:W1:Y:S02]  /*05d0*/  SHFL.DOWN P0, R4, R15, R14, R17 ;  /* 0x0800000e0f047389 */ /* 0x0000640000000011 */
[----:B01----:R-:W-:Y:S05]  /*05e0*/  ENDCOLLECTIVE ;  /* 0x000000000000791b */ /* 0x003fea0003800000 */
.L_x_513:
[----:B------:R-:W-:Y:S01]  /*05f0*/  MOV R15, R10 ;  /* 0x0000000a000f7202 */ /* 0x000fe20000000f00 */
[----:B------:R-:W-:-:S07]  /*0600*/  IMAD.MOV.U32 R13, RZ, RZ, R4 ;  /* 0x000000ffff0d7224 */ /* 0x000fce00078e0004 */
[----:B------:R-:W-:Y:S05]  /*0610*/  WARPSYNC.COLLECTIVE R2, `(.L_x_514) ;  /* 0x0000000002087348 */ /* 0x000fea0003c00000 */
[----:B------:R0:W1:Y:S02]  /*0620*/  SHFL.DOWN P0, R4, R15, R14, R17 ;  /* 0x0800000e0f047389 */ /* 0x0000640000000011 */
[----:B01----:R-:W-:Y:S05]  /*0630*/  ENDCOLLECTIVE ;  /* 0x000000000000791b */ /* 0x003fea0003800000 */
.L_x_514:
[----:B------:R-:W-:Y:S02]  /*0640*/  IMAD.MOV.U32 R14, RZ, RZ, 0x2 ;  /* 0x00000002ff0e7424 */ /* 0x000fe400078e00ff */
[----:B------:R-:W-:-:S06]  /*0650*/  IMAD.MOV.U32 R12, RZ, RZ, R4 ;  /* 0x000000ffff0c7224 */ /* 0x000fcc00078e0004 */
[----:B------:R-:W-:-:S10]  /*0660*/  DADD R12, R10, R12 ;  /* 0x000000000a0c7229 */ /* 0x000fd4000000000c */
[----:B------:R-:W-:-:S07]  /*0670*/  MOV R15, R13 ;  /* 0x0000000d000f7202 */ /* 0x000fce0000000f00 */
[----:B------:R-:W-:Y:S05]  /*0680*/  WARPSYNC.COLLECTIVE R2, `(.L_x_515) ;  /* 0x0000000002087348 */ /* 0x000fea0003c00000 */
[----:B------:R0:W1:Y:S02]  /*0690*/  SHFL.DOWN P0, R4, R15, R14, R17 ;  /* 0x0800000e0f047389 */ /* 0x0000640000000011 */
[----:B01----:R-:W-:Y:S05]  /*06a0*/  ENDCOLLECTIVE ;  /* 0x000000000000791b */ /* 0x003fea0003800000 */
.L_x_515:
[----:B------:R-:W-:Y:S01]  /*06b0*/  IMAD.MOV.U32 R15, RZ, RZ, R12 ;  /* 0x000000ffff0f7224 */ /* 0x000fe200078e000c */
[----:B------:R-:W-:-:S07]  /*06c0*/  MOV R7, R4 ;  /* 0x0000000400077202 */ /* 0x000fce0000000f00 */
[----:B------:R-:W-:Y:S05]  /*06d0*/  WARPSYNC.COLLECTIVE R2, `(.L_x_516) ;  /* 0x0000000002087348 */ /* 0x000fea0003c00000 */
[----:B------:R0:W1:Y:S02]  /*06e0*/  SHFL.DOWN P0, R4, R15, R14, R17 ;  /* 0x0800000e0f047389 */ /* 0x0000640000000011 */
[----:B01----:R-:W-:Y:S05]  /*06f0*/  ENDCOLLECTIVE ;  /* 0x000000000000791b */ /* 0x003fea0003800000 */
.L_x_516:
[----:B------:R-:W-:Y:S02]  /*0700*/  MOV R14, 0x1 ;  /* 0x00000001000e7802 */ /* 0x000fe40000000f00 */
[----:B------:R-:W-:-:S06]  /*0710*/  MOV R6, R4 ;  /* 0x0000000400067202 */ /* 0x000fcc0000000f00 */
[----:B------:R-:W-:-:S10]  /*0720*/  DADD R6, R12, R6 ;  /* 0x000000000c067229 */ /* 0x000fd40000000006 */
[----:B------:R-:W-:-:S07]  /*0730*/  IMAD.MOV.U32 R15, RZ, RZ, R7 ;  /* 0x000000ffff0f7224 */ /* 0x000fce00078e0007 */
[----:B------:R-:W-:Y:S05]  /*0740*/  WARPSYNC.COLLECTIVE R2, `(.L_x_517) ;  /* 0x0000000002087348 */ /* 0x000fea0003c00000 */
[----:B------:R0:W1:Y:S02]  /*0750*/  SHFL.DOWN P0, R4, R15, R14, R17 ;  /* 0x0800000e0f047389 */ /* 0x0000640000000011 */
[----:B01----:R-:W-:Y:S05]  /*0760*/  ENDCOLLECTIVE ;  /* 0x000000000000791b */ /* 0x003fea0003800000 */
.L_x_517:
[----:B------:R-:W-:Y:S01]  /*0770*/  MOV R15, R6 ;  /* 0x00000006000f7202 */ /* 0x000fe20000000f00 */
[----:B------:R-:W-:-:S07]  /*0780*/  IMAD.MOV.U32 R9, RZ, RZ, R4 ;  /* 0x000000ffff097224 */ /* 0x000fce00078e0004 */
[----:B------:R-:W-:Y:S05]  /*0790*/  WARPSYNC.COLLECTIVE R2, `(.L_x_518) ;  /* 0x0000000002087348 */ /* 0x000fea0003c00000 */
[----:B------:R0:W1:Y:S02]  /*07a0*/  SHFL.DOWN P0, R4, R15, R14, R17 ;  /* 0x0800000e0f047389 */ /* 0x0000640000000011 */
[----:B01----:R-:W-:Y:S05]  /*07b0*/  ENDCOLLECTIVE ;  /* 0x000000000000791b */ /* 0x003fea0003800000 */
.L_x_518:
[----:B------:R-:W-:Y:S01]  /*07c0*/  MOV R8, R4 ;  /* 0x0000000400087202 */ /* 0x000fe20000000f00 */
[----:B------:R-:W-:Y:S06]  /*07d0*/  BRA `(.L_x_519) ;  /* 0xfffffff800e87947 */ /* 0x000fec000383ffff */
.L_x_520:
        /* <DEDUP_REMOVED lines=10> */
.L_x_1979:


//--------------------- .text._Z7reduce5IdLj32EEvPT_S1_j --------------------------
	.section	.text._Z7reduce5IdLj32EEvPT_S1_j,"ax",@progbits
	.align	128
        .global         _Z7reduce5IdLj32EEvPT_S1_j
        .type           _Z7reduce5IdLj32EEvPT_S1_j,@function
        .size           _Z7reduce5IdLj32EEvPT_S1_j,(.L_x_1980 - _Z7reduce5IdLj32EEvPT_S1_j)
        .other          _Z7reduce5IdLj32EEvPT_S1_j,@"STO_CUDA_ENTRY STV_DEFAULT"
_Z7reduce5IdLj32EEvPT_S1_j:
.text._Z7reduce5IdLj32EEvPT_S1_j:
        /* <DEDUP_REMOVED lines=56> */
.L_x_534:
[----:B012---:R-:W-:-:S11]  /*0380*/  DADD R6, R6, R8 ;  /* 0x0000000006067229 */ /* 0x007fd60000000008 */
.L_x_522:
[----:B------:R-:W-:Y:S05]  /*0390*/  BSYNC B0 ;  /* 0x0000000000007941 */ /* 0x000fea0003800000 */
.L_x_521:
[----:B------:R-:W-:-:S13]  /*03a0*/  LOP3.LUT P0, RZ, R5, R0, RZ, 0xfc, !PT ;  /* 0x0000000005ff7212 */ /* 0x000fda000780fcff */
[----:B------:R-:W-:Y:S05]  /*03b0*/  @P0 EXIT ;  /* 0x000000000000094d */ /* 0x000fea0003800000 */
[----:B------:R-:W0:Y:S02]  /*03c0*/  LDC.64 R4, c[0x0][0x388] ;  /* 0x0000e200ff047b82 */ /* 0x000e240000000a00 */
[----:B0-----:R-:W-:-:S05]  /*03d0*/  IMAD.WIDE.U32 R2, R3, 0x8, R4 ;  /* 0x0000000803027825 */ /* 0x001fca00078e0004 */
[----:B------:R-:W-:Y:S01]  /*03e0*/  STG.E.64 desc[UR6][R2.64], R6 ;  /* 0x0000000602007986 */ /* 0x000fe2000c101b06 */
[----:B------:R-:W-:Y:S05]  /*03f0*/  EXIT ;  /* 0x000000000000794d */ /* 0x000fea0003800000 */
.L_x_523:
[----:B------:R-:W-:Y:S01]  /*0400*/  IMAD.MOV.U32 R15, RZ, RZ, R7 ;  /* 0x000000ffff0f7224 */ /* 0x000fe200078e0007 */
[----:B------:R-:W-:Y:S01]  /*0410*/  MOV R14, 0x10 ;  /* 0x00000010000e7802 */ /* 0x000fe20000000f00 */
[----:B------:R-:W-:Y:S01]  /*0420*/  IMAD.MOV.U32 R17, RZ, RZ, 0x1f ;  /* 0x0000001fff117424 */ /* 0x000fe200078e00ff */
[----:B------:R-:W-:-:S07]  /*0430*/  MOV R2, 0xffffffff ;  /* 0xffffffff00027802 */ /* 0x000fce0000000f00 */
[----:B------:R-:W-:Y:S05]  /*0440*/  WARPSYNC.COLLECTIVE R2, `(.L_x_524) ;  /* 0x0000000002087348 */ /* 0x000fea0003c00000 */
[----:B------:R0:W1:Y:S02]  /*0450*/  SHFL.DOWN P0, R4, R15, R14, R17 ;  /* 0x0800000e0f047389 */ /* 0x0000640000000011 */
[----:B01----:R-:W-:Y:S05]  /*0460*/  ENDCOLLECTIVE ;  /* 0x000000000000791b */ /* 0x003fea0003800000 */
.L_x_524:
[----:B------:R-:W-:Y:S01]  /*0470*/  MOV R15, R6 ;  /* 0x00000006000f7202 */ /* 0x000fe20000000f00 */
[----:B------:R-:W-:-:S07]  /*0480*/  IMAD.MOV.U32 R9, RZ, RZ, R4 ;  /* 0x000000ffff097224 */ /* 0x000fce00078e0004 */
[----:B------:R-:W-:Y:S05]  /*0490*/  WARPSYNC.COLLECTIVE R2, `(.L_x_525) ;  /* 0x0000000002087348 */ /* 0x000fea0003c00000 */
[----:B------:R0:W1:Y:S02]  /*04a0*/  SHFL.DOWN P0, R4, R15, R14, R17 ;  /* 0x0800000e0f047389 */ /* 0x0000640000000011 */
[----:B01----:R-:W-:Y:S05]  /*04b0*/  ENDCOLLECTIVE ;  /* 0x000000000000791b */ /* 0x003fea0003800000 */
.L_x_525:
[----:B------:R-:W-:Y:S02]  /*04c0*/  IMAD.MOV.U32 R14, RZ, RZ, 0x8 ;  /* 0x00000008ff0e7424 */ /* 0x000fe400078e00ff */
[----:B------:R-:W-:-:S06]  /*04d0*/  IMAD.MOV.U32 R8, RZ, RZ, R4 ;  /* 0x000000ffff087224 */ /* 0x000fcc00078e0004 */
[----:B------:R-:W-:-:S10]  /*04e0*/  DADD R8, R6, R8 ;  /* 0x0000000006087229 */ /* 0x000fd40000000008 */
[----:B------:R-:W-:-:S07]  /*04f0*/  MOV R15, R9 ;  /* 0x00000009000f7202 */ /* 0x000fce0000000f00 */
[----:B------:R-:W-:Y:S05]  /*0500*/  WARPSYNC.COLLECTIVE R2, `(.L_x_526) ;  /* 0x0000000002087348 */ /* 0x000fea0003c00000 */
[----:B------:R0:W1:Y:S02]  /*0510*/  SHFL.DOWN P0, R4, R15, R14, R17 ;  /* 0x0800000e0f047389 */ /* 0x0000640000000011 */
[----:B01----:R-:W-:Y:S05]  /*0520*/  ENDCOLLECTIVE ;  /* 0x000000000000791b */ /* 0x003fea0003800000 */
.L_x_526:
[----:B------:R-:W-:Y:S01]  /*0530*/  IMAD.MOV.U32 R15, RZ, RZ, R8 ;  /* 0x000000ffff0f7224 */ /* 0x000fe200078e0008 */
[----:B------:R-:W-:-:S07]  /*0540*/  MOV R11, R4 ;  /* 0x00000004000b7202 */ /* 0x000fce0000000f00 */
[----:B------:R-:W-:Y:S05]  /*0550*/  WARPSYNC.COLLECTIVE R2, `(.L_x_527) ;  /* 0x0000000002087348 */ /* 0x000fea0003c00000 */
[----:B------:R0:W1:Y:S02]  /*0560*/  SHFL.DOWN P0, R4, R15, R14, R17 ;  /* 0x0800000e0f047389 */ /* 0x0000640000000011 */
[----:B01----:R-:W-:Y:S05]  /*0570*/  ENDCOLLECTIVE ;  /* 0x000000000000791b */ /* 0x003fea0003800000 */
.L_x_527:
[----:B------:R-:W-:Y:S02]  /*0580*/  MOV R14, 0x4 ;  /* 0x00000004000e7802 */ /* 0x000fe40000000f00 */
[----:B------:R-:W-:-:S06]  /*0590*/  MOV R10, R4 ;  /* 0x00000004000a7202 */ /* 0x000fcc0000000f00 */
[----:B------:R-:W-:-:S10]  /*05a0*/  DADD R10, R8, R10 ;  /* 0x00000000080a7229 */ /* 0x000fd4000000000a */
[----:B------:R-:W-:-:S07]  /*05b0*/  IMAD.MOV.U32 R15, RZ, RZ, R11 ;  /* 0x000000ffff0f7224 */ /* 0x000fce00078e000b */
[----:B------:R-:W-:Y:S05]  /*05c0*/  WARPSYNC.COLLECTIVE R2, `(.L_x_528) ;  /* 0x0000000002087348 */ /* 0x000fea0003c00000 */
[----:B------:R0:W1:Y:S02]  /*05d0*/  SHFL.DOWN P0, R4, R15, R14, R17 ;  /* 0x0800000e0f047389 */ /* 0x0000640000000011 */
[----:B01----:R-:W-:Y:S05]  /*05e0*/  ENDCOLLECTIVE ;  /* 0x000000000000791b */ /* 0x003fea0003800000 */
.L_x_528:
[----:B------:R-:W-:Y:S01]  /*05f0*/  MOV R15, R10 ;  /* 0x0000000a000f7202 */ /* 0x000fe20000000f00 */
[----:B------:R-:W-:-:S07]  /*0600*/  IMAD.MOV.U32 R13, RZ, RZ, R4 ;  /* 0x000000ffff0d7224 */ /* 0x000fce00078e0004 */
[----:B------:R-:W-:Y:S05]  /*0610*/  WARPSYNC.COLLECTIVE R2, `(.L_x_529) ;  /* 0x0000000002087348 */ /* 0x000fea0003c00000 */
[----:B------:R0:W1:Y:S02]  /*0620*/  SHFL.DOWN P0, R4, R15, R14, R17 ;  /* 0x0800000e0f047389 */ /* 0x0000640000000011 */
[----:B01----:R-:W-:Y:S05]  /*0630*/  ENDCOLLECTIVE ;  /* 0x000000000000791b */ /* 0x003fea0003800000 */
.L_x_529:
[----:B------:R-:W-:Y:S02]  /*0640*/  IMAD.MOV.U32 R14, RZ, RZ, 0x2 ;  /* 0x00000002ff0e7424 */ /* 0x000fe400078e00ff */
[----:B------:R-:W-:-:S06]  /*0650*/  IMAD.MOV.U32 R12, RZ, RZ, R4 ;  /* 0x000000ffff0c7224 */ /* 0x000fcc00078e0004 */
[----:B------:R-:W-:-:S10]  /*0660*/  DADD R12, R10, R12 ;  /* 0x000000000a0c7229 */ /* 0x000fd4000000000c */
[----:B------:R-:W-:-:S07]  /*0670*/  MOV R15, R13 ;  /* 0x0000000d000f7202 */ /* 0x000fce0000000f00 */
[----:B------:R-:W-:Y:S05]  /*0680*/  WARPSYNC.COLLECTIVE R2, `(.L_x_530) ;  /* 0x0000000002087348 */ /* 0x000fea0003c00000 */
[----:B------:R0:W1:Y:S02]  /*0690*/  SHFL.DOWN P0, R4, R15, R14, R17 ;  /* 0x0800000e0f047389 */ /* 0x0000640000000011 */
[----:B01----:R-:W-:Y:S05]  /*06a0*/  ENDCOLLECTIVE ;  /* 0x000000000000791b */ /* 0x003fea0003800000 */
.L_x_530:
[----:B------:R-:W-:Y:S01]  /*06b0*/  IMAD.MOV.U32 R15, RZ, RZ, R12 ;  /* 0x000000ffff0f7224 */ /* 0x000fe200078e000c */
[----:B------:R-:W-:-:S07]  /*06c0*/  MOV R7, R4 ;  /* 0x0000000400077202 */ /* 0x000fce0000000f00 */
[----:B------:R-:W-:Y:S05]  /*06d0*/  WARPSYNC.COLLECTIVE R2, `(.L_x_531) ;  /* 0x0000000002087348 */ /* 0x000fea0003c00000 */
[----:B------:R0:W1:Y:S02]  /*06e0*/  SHFL.DOWN P0, R4, R15, R14, R17 ;  /* 0x0800000e0f047389 */ /* 0x0000640000000011 */
[----:B01----:R-:W-:Y:S05]  /*06f0*/  ENDCOLLECTIVE ;  /* 0x000000000000791b */ /* 0x003fea0003800000 */
.L_x_531:
[----:B------:R-:W-:Y:S02]  /*0700*/  MOV R14, 0x1 ;  /* 0x00000001000e7802 */ /* 0x000fe40000000f00 */
[----:B------:R-:W-:-:S06]  /*0710*/  MOV R6, R4 ;  /* 0x0000000400067202 */ /* 0x000fcc0000000f00 */
[----:B------:R-:W-:-:S10]  /*0720*/  DADD R6, R12, R6 ;  /* 0x000000000c067229 */ /* 0x000fd40000000006 */
[----:B------:R-:W-:-:S07]  /*0730*/  IMAD.MOV.U32 R15, RZ, RZ, R7 ;  /* 0x000000ffff0f7224 */ /* 0x000fce00078e0007 */
[----:B------:R-:W-:Y:S05]  /*0740*/  WARPSYNC.COLLECTIVE R2, `(.L_x_532) ;  /* 0x0000000002087348 */ /* 0x000fea0003c00000 */
[----:B------:R0:W1:Y:S02]  /*0750*/  SHFL.DOWN P0, R4, R15, R14, R17 ;  /* 0x0800000e0f047389 */ /* 0x0000640000000011 */
[----:B01----:R-:W-:Y:S05]  /*0760*/  ENDCOLLECTIVE ;  /* 0x000000000000791b */ /* 0x003fea0003800000 */
.L_x_532:
[----:B------:R-:W-:Y:S01]  /*0770*/  MOV R15, R6 ;  /* 0x00000006000f7202 */ /* 0x000fe20000000f00 */
[----:B------:R-:W-:-:S07]  /*0780*/  IMAD.MOV.U32 R9, RZ, RZ, R4 ;  /* 0x000000ffff097224 */ /* 0x000fce00078e0004 */
[----:B------:R-:W-:Y:S05]  /*0790*/  WARPSYNC.COLLECTIVE R2, `(.L_x_533) ;  /* 0x0000000002087348 */ /* 0x000fea0003c00000 */
[----:B------:R0:W1:Y:S02]  /*07a0*/  SHFL.DOWN P0, R4, R15, R14, R17 ;  /* 0x0800000e0f047389 */ /* 0x0000640000000011 */
[----:B01----:R-:W-:Y:S05]  /*07b0*/  ENDCOLLECTIVE ;  /* 0x000000000000791b */ /* 0x003fea0003800000 */
.L_x_533:
[----:B------:R-:W-:Y:S01]  /*07c0*/  MOV R8, R4 ;  /* 0x0000000400087202 */ /* 0x000fe20000000f00 */
[----:B------:R-:W-:Y:S06]  /*07d0*/  BRA `(.L_x_534) ;  /* 0xfffffff800e87947 */ /* 0x000fec000383ffff */
.L_x_535:
        /* <DEDUP_REMOVED lines=10> */
.L_x_1980:


//--------------------- .text._Z7reduce5IdLj64EEvPT_S1_j --------------------------
	.section	.text._Z7reduce5IdLj64EEvPT_S1_j,"ax",@progbits
	.align	128
        .global         _Z7reduce5IdLj64EEvPT_S1_j
        .type           _Z7reduce5IdLj64EEvPT_S1_j,@function
        .size           _Z7reduce5IdLj64EEvPT_S1_j,(.L_x_1981 - _Z7reduce5IdLj64EEvPT_S1_j)
        .other          _Z7reduce5IdLj64EEvPT_S1_j,@"STO_CUDA_ENTRY STV_DEFAULT"
_Z7reduce5IdLj64EEvPT_S1_j:
.text._Z7reduce5IdLj64EEvPT_S1_j:
        /* <DEDUP_REMOVED lines=16> */
[----:B------:R-:W1:Y:S01]  /*0100*/  S2R R2, SR_TID.Y ;  /* 0x0000000000027919 */ /* 0x000e620000002200 */
[----:B------:R-:W1:Y:S01]  /*0110*/  S2R R13, SR_TID.Z ;  /* 0x00000000000d7919 */ /* 0x000e620000002300 */
[----:B------:R-:W3:Y:S01]  /*0120*/  LDCU UR8, c[0x0][0x360] ;  /* 0x00006c00ff0877ac */ /* 0x000ee20008000800 */
[----:B------:R-:W1:Y:S01]  /*0130*/  LDCU UR9, c[0x0][0x364] ;  /* 0x00006c80ff0977ac */ /* 0x000e620008000800 */
[----:B------:R-:W4:Y:S01]  /*0140*/  S2UR UR5, SR_CgaCtaId ;  /* 0x00000000000579c3 */ /* 0x000f220000008800 */
[----:B------:R-:W-:Y:S01]  /*0150*/  UMOV UR4, 0x400 ;  /* 0x0000040000047882 */ /* 0x000fe20000000000 */
[----:B-1----:R-:W-:-:S04]  /*0160*/  IMAD R2, R13, UR9, R2 ;  /* 0x000000090d027c24 */ /* 0x002fc8000f8e0202 */
[----:B---3--:R-:W-:Y:S01]  /*0170*/  IMAD R2, R2, UR8, RZ ;  /* 0x0000000802027c24 */ /* 0x008fe2000f8e02ff */
[----:B----4-:R-:W-:-:S04]  /*0180*/  ULEA UR4, UR5, UR4, 0x18 ;  /* 0x0000000405047291 */ /* 0x010fc8000f8ec0ff */
[----:B0-----:R-:W-:-:S04]  /*0190*/  IADD3 R6, PT, PT, R2, R3, RZ ;  /* 0x0000000302067210 */ /* 0x001fc80007ffe0ff */
        /* <DEDUP_REMOVED lines=34> */
.L_x_549:
[----:B-12---:R-:W-:-:S11]  /*03c0*/  DADD R4, R6, R4 ;  /* 0x0000000006047229 */ /* 0x006fd60000000004 */
.L_x_537:
[----:B------:R-:W-:Y:S05]  /*03d0*/  BSYNC B0 ;  /* 0x0000000000007941 */ /* 0x000fea0003800000 */
.L_x_536:
[----:B------:R-:W-:-:S13]  /*03e0*/  LOP3.LUT P0, RZ, R2, R3, RZ, 0xfc, !PT ;  /* 0x0000000302ff7212 */ /* 0x000fda000780fcff */
[----:B------:R-:W-:Y:S05]  /*03f0*/  @P0 EXIT ;  /* 0x000000000000094d */ /* 0x000fea0003800000 */
[----:B------:R-:W1:Y:S02]  /*0400*/  LDC.64 R2, c[0x0][0x388] ;  /* 0x0000e200ff027b82 */ /* 0x000e640000000a00 */
[----:B-1----:R-:W-:-:S05]  /*0410*/  IMAD.WIDE.U32 R2, R0, 0x8, R2 ;  /* 0x0000000800027825 */ /* 0x002fca00078e0002 */
[----:B------:R-:W-:Y:S01]  /*0420*/  STG.E.64 desc[UR6][R2.64], R4 ;  /* 0x0000000402007986 */ /* 0x000fe2000c101b06 */
[----:B------:R-:W-:Y:S05]  /*0430*/  EXIT ;  /* 0x000000000000794d */ /* 0x000fea0003800000 */
.L_x_538:
[----:B------:R-:W-:Y:S01]  /*0440*/  IMAD.MOV.U32 R15, RZ, RZ, R7 ;  /* 0x000000ffff0f7224 */ /* 0x000fe200078e0007 */
[----:B------:R-:W-:Y:S01]  /*0450*/  MOV R14, 0x10 ;  /* 0x00000010000e7802 */ /* 0x000fe20000000f00 */
[----:B------:R-:W-:Y:S01]  /*0460*/  IMAD.MOV.U32 R17, RZ, RZ, 0x1f ;  /* 0x0000001fff117424 */ /* 0x000fe200078e00ff */
[----:B------:R-:W-:-:S07]  /*0470*/  MOV R12, 0xffffffff ;  /* 0xffffffff000c7802 */ /* 0x000fce0000000f00 */
[----:B------:R-:W-:Y:S05]  /*0480*/  WARPSYNC.COLLECTIVE R12, `(.L_x_539) ;  /* 0x000000000c087348 */ /* 0x000fea0003c00000 */
[----:B------:R0:W1:Y:S02]  /*0490*/  SHFL.DOWN P0, R13, R15, R14, R17 ;  /* 0x0800000e0f0d7389 */ /* 0x0000640000000011 */
[----:B01----:R-:W-:Y:S05]  /*04a0*/  ENDCOLLECTIVE ;  /* 0x000000000000791b */ /* 0x003fea0003800000 */
.L_x_539:
[----:B------:R-:W-:Y:S01]  /*04b0*/  MOV R15, R6 ;  /* 0x00000006000f7202 */ /* 0x000fe20000000f00 */
[----:B------:R-:W-:-:S07]  /*04c0*/  IMAD.MOV.U32 R5, RZ, RZ, R13 ;  /* 0x000000ffff057224 */ /* 0x000fce00078e000d */
[----:B------:R-:W-:Y:S05]  /*04d0*/  WARPSYNC.COLLECTIVE R12, `(.L_x_540) ;  /* 0x000000000c087348 */ /* 0x000fea0003c00000 */
[----:B------:R0:W1:Y:S02]  /*04e0*/  SHFL.DOWN P0, R13, R15, R14, R17 ;  /* 0x0800000e0f0d7389 */ /* 0x0000640000000011 */
[----:B01----:R-:W-:Y:S05]  /*04f0*/  ENDCOLLECTIVE ;  /* 0x000000000000791b */ /* 0x003fea0003800000 */
.L_x_540:
[----:B------:R-:W-:Y:S02]  /*0500*/  IMAD.MOV.U32 R14, RZ, RZ, 0x8 ;  /* 0x00000008ff0e7424 */ /* 0x000fe400078e00ff */
[----:B------:R-:W-:-:S06]  /*0510*/  IMAD.MOV.U32 R4, RZ, RZ, R13 ;  /* 0x000000ffff047224 */ /* 0x000fcc00078e000d */
[----:B------:R-:W-:-:S10]  /*0520*/  DADD R4, R6, R4 ;  /* 0x0000000006047229 */ /* 0x000fd40000000004 */
[----:B------:R-:W-:-:S07]  /*0530*/  MOV R15, R5 ;  /* 0x00000005000f7202 */ /* 0x000fce0000000f00 */
[----:B------:R-:W-:Y:S05]  /*0540*/  WARPSYNC.COLLECTIVE R12, `(.L_x_541) ;  /* 0x000000000c087348 */ /* 0x000fea0003c00000 */
[----:B------:R0:W1:Y:S02]  /*0550*/  SHFL.DOWN P0, R13, R15, R14, R17 ;  /* 0x0800000e0f0d7389 */ /* 0x0000640000000011 */
[----:B01----:R-:W-:Y:S05]  /*0560*/  ENDCOLLECTIVE ;  /* 0x000000000000791b */ /* 0x003fea0003800000 */
.L_x_541:
[----:B------:R-:W-:Y:S01]  /*0570*/  IMAD.MOV.U32 R15, RZ, RZ, R4 ;  /* 0x000000ffff0f7224 */ /* 0x000fe200078e0004 */
[----:B------:R-:W-:-:S07]  /*0580*/  MOV R9, R13 ;  /* 0x0000000d00097202 */ /* 0x000fce0000000f00 */
[----:B------:R-:W-:Y:S05]  /*0590*/  WARPSYNC.COLLECTIVE R12, `(.L_x_542) ;  /* 0x000000000c087348 */ /* 0x000fea0003c00000 */
[----:B------:R0:W1:Y:S02]  /*05a0*/  SHFL.DOWN P0, R13, R15, R14, R17 ;  /* 0x0800000e0f0d7389 */ /* 0x0000640000000011 */
[----:B01----:R-:W-:Y:S05]  /*05b0*/  ENDCOLLECTIVE ;  /* 0x000000000000791b */ /* 0x003fea0003800000 */
.L_x_542:
[----:B------:R-:W-:Y:S02]  /*05c0*/  MOV R14, 0x4 ;  /* 0x00000004000e7802 */ /* 0x000fe40000000f00 */
[----:B------:R-:W-:-:S06]  /*05d0*/  MOV R8, R13 ;  /* 0x0000000d00087202 */ /* 0x000fcc0000000f00 */
[----:B------:R-:W-:-:S10]  /*05e0*/  DADD R8, R4, R8 ;  /* 0x0000000004087229 */ /* 0x000fd40000000008 */
[----:B------:R-:W-:-:S07]  /*05f0*/  IMAD.MOV.U32 R15, RZ, RZ, R9 ;  /* 0x000000ffff0f7224 */ /* 0x000fce00078e0009 */
[----:B------:R-:W-:Y:S05]  /*0600*/  WARPSYNC.COLLECTIVE R12, `(.L_x_543) ;  /* 0x000000000c087348 */ /* 0x000fea0003c00000 */
[----:B------:R0:W1:Y:S02]  /*0610*/  SHFL.DOWN P0, R13, R15, R14, R17 ;  /* 0x0800000e0f0d7389 */ /* 0x0000640000000011 */
[----:B01----:R-:W-:Y:S05]  /*0620*/  ENDCOLLECTIVE ;  /* 0x000000000000791b */ /* 0x003fea0003800000 */
.L_x_543:
[----:B------:R-:W-:Y:S01]  /*0630*/  MOV R15, R8 ;  /* 0x00000008000f7202 */ /* 0x000fe20000000f00 */
[----:B------:R-:W-:-:S07]  /*0640*/  IMAD.MOV.U32 R11, RZ, RZ, R13 ;  /* 0x000000ffff0b7224 */ /* 0x000fce00078e000d */
[----:B------:R-:W-:Y:S05]  /*0650*/  WARPSYNC.COLLECTIVE R12, `(.L_x_544) ;  /* 0x000000000c087348 */ /* 0x000fea0003c00000 */
[----:B------:R0:W1:Y:S02]  /*0660*/  SHFL.DOWN P0, R13, R15, R14, R17 ;  /* 0x0800000e0f0d7389 */ /* 0x0000640000000011 */
[----:B01----:R-:W-:Y:S05]  /*0670*/  ENDCOLLECTIVE ;  /* 0x000000000000791b */ /* 0x003fea0003800000 */
.L_x_544:
[----:B------:R-:W-:Y:S02]  /*0680*/  IMAD.MOV.U32 R14, RZ, RZ, 0x2 ;  /* 0x00000002ff0e7424 */ /* 0x000fe400078e00ff */
[----:B------:R-:W-:-:S06]  /*0690*/  IMAD.MOV.U32 R10, RZ, RZ, R13 ;  /* 0x000000ffff0a7224 */ /* 0x000fcc00078e000d */
[----:B------:R-:W-:-:S10]  /*06a0*/  DADD R10, R8, R10 ;  /* 0x00000000080a7229 */ /* 0x000fd4000000000a */
[----:B------:R-:W-:-:S07]  /*06b0*/  MOV R15, R11 ;  /* 0x0000000b000f7202 */ /* 0x000fce0000000f00 */
[----:B------:R-:W-:Y:S05]  /*06c0*/  WARPSYNC.COLLECTIVE R12, `(.L_x_545) ;  /* 0x000000000c087348 */ /* 0x000fea0003c00000 */
[----:B------:R0:W1:Y:S02]  /*06d0*/  SHFL.DOWN P0, R13, R15, R14, R17 ;  /* 0x0800000e0f0d7389 */ /* 0x0000640000000011 */
[----:B01----:R-:W-:Y:S05]  /*06e0*/  ENDCOLLECTIVE ;  /* 0x000000000000791b */ /* 0x003fea0003800000 */
.L_x_545:
[----:B------:R-:W-:Y:S01]  /*06f0*/  IMAD.MOV.U32 R15, RZ, RZ, R10 ;  /* 0x000000ffff0f7224 */ /* 0x000fe200078e000a */
[----:B------:R-:W-:-:S07]  /*0700*/  MOV R7, R13 ;  /* 0x0000000d00077202 */ /* 0x000fce0000000f00 */
[----:B------:R-:W-:Y:S05]  /*0710*/  WARPSYNC.COLLECTIVE R12, `(.L_x_546) ;  /* 0x000000000c087348 */ /* 0x000fea0003c00000 */
[----:B------:R0:W1:Y:S02]  /*0720*/  SHFL.DOWN P0, R13, R15, R14, R17 ;  /* 0x0800000e0f0d7389 */ /* 0x0000640000000011 */
[----:B01----:R-:W-:Y:S05]  /*0730*/  ENDCOLLECTIVE ;  /* 0x000000000000791b */ /* 0x003fea0003800000 */
.L_x_546:
[----:B------:R-:W-:Y:S02]  /*0740*/  MOV R14, 0x1 ;  /* 0x00000001000e7802 */ /* 0x000fe40000000f00 */
[----:B------:R-:W-:-:S06]  /*0750*/  MOV R6, R13 ;  /* 0x0000000d00067202 */ /* 0x000fcc0000000f00 */
[----:B------:R-:W-:-:S10]  /*0760*/  DADD R6, R10, R6 ;  /* 0x000000000a067229 */ /* 0x000fd40000000006 */
[----:B------:R-:W-:-:S07]  /*0770*/  IMAD.MOV.U32 R15, RZ, RZ, R7 ;  /* 0x000000ffff0f7224 */ /* 0x000fce00078e0007 */
[----:B------:R-:W-:Y:S05]  /*0780*/  WARPSYNC.COLLECTIVE R12, `(.L_x_547) ;  /* 0x000000000c087348 */ /* 0x000fea0003c00000 */
[----:B------:R0:W1:Y:S02]  /*0790*/  SHFL.DOWN P0, R13, R15, R14, R17 ;  /* 0x0800000e0f0d7389 */ /* 0x0000640000000011 */
[----:B01----:R-:W-:Y:S05]  /*07a0*/  ENDCOLLECTIVE ;  /* 0x000000000000791b */ /* 0x003fea0003800000 */
.L_x_547:
[----:B------:R-:W-:Y:S01]  /*07b0*/  MOV R15, R6 ;  /* 0x00000006000f7202 */ /* 0x000fe20000000f00 */
[----:B------:R-:W-:-:S07]  /*07c0*/  IMAD.MOV.U32 R5, RZ, RZ, R13 ;  /* 0x000000ffff057224 */ /* 0x000fce00078e000d */
[----:B------:R-:W-:Y:S05]  /*07d0*/  WARPSYNC.COLLECTIVE R12, `(.L_x_548) ;  /* 0x000000000c087348 */ /* 0x000fea0003c00000 */
[----:B------:R0:W1:Y:S02]  /*07e0*/  SHFL.DOWN P0, R13, R15, R14, R17 ;  /* 0x0800000e0f0d7389 */ /* 0x0000640000000011 */
[----:B01----:R-:W-:Y:S05]  /*07f0*/  ENDCOLLECTIVE ;  /* 0x000000000000791b */ /* 0x003fea0003800000 */
.L_x_548:
[----:B------:R-:W-:Y:S01]  /*0800*/  MOV R4, R13 ;  /* 0x0000000d00047202 */ /* 0x000fe20000000f00 */
[----:B------:R-:W-:Y:S06]  /*0810*/  BRA `(.L_x_549) ;  /* 0xfffffff800e87947 */ /* 0x000fec000383ffff */
.L_x_550:
        /* <DEDUP_REMOVED lines=14> */
.L_x_1981:


//--------------------- .text._Z7reduce5IdLj128EEvPT_S1_j --------------------------
	.section	.text._Z7reduce5IdLj128EEvPT_S1_j,"ax",@progbits
	.align	128
        .global         _Z7reduce5IdLj128EEvPT_S1_j
        .type           _Z7reduce5IdLj128EEvPT_S1_j,@function
        .size           _Z7reduce5IdLj128EEvPT_S1_j,(.L_x_1982 - _Z7reduce5IdLj128EEvPT_S1_j)
        .other          _Z7reduce5IdLj128EEvPT_S1_j,@"STO_CUDA_ENTRY STV_DEFAULT"
_Z7reduce5IdLj128EEvPT_S1_j:
.text._Z7reduce5IdLj128EEvPT_S1_j:
        /* <DEDUP_REMOVED lines=13> */
[----:B--2---:R-:W2:Y:S01]  /*00d0*/  @!P0 LDG.E.64 R6, desc[UR6][R4.64] ;  /* 0x0000000604068981 */ /* 0x004ea2000c1e1b00 */
[----:B-1----:R-:W-:-:S06]  /*00e0*/  @!P1 IMAD.WIDE.U32 R8, R11, 0x8, R8 ;  /* 0x000000080b089825 */ /* 0x002fcc00078e0008 */
[----:B------:R-:W2:Y:S01]  /*00f0*/  @!P1 LDG.E.64 R8, desc[UR6][R8.64] ;  /* 0x0000000608089981 */ /* 0x000ea2000c1e1b00 */
[----:B------:R-:W0:Y:S01]  /*0100*/  S2UR UR5, SR_CgaCtaId ;  /* 0x00000000000579c3 */ /* 0x000e220000008800 */
[----:B------:R-:W-:Y:S01]  /*0110*/  UMOV UR4, 0x400 ;  /* 0x0000040000047882 */ /* 0x000fe20000000000 */
[----:B------:R-:W-:Y:S01]  /*0120*/  ISETP.GT.U32.AND P0, PT, R0, 0x3f, PT ;  /* 0x0000003f0000780c */ /* 0x000fe20003f04070 */
[----:B0-----:R-:W-:-:S06]  /*0130*/  ULEA UR4, UR5, UR4, 0x18 ;  /* 0x0000000405047291 */ /* 0x001fcc000f8ec0ff */
[----:B------:R-:W-:Y:S01]  /*0140*/  LEA R11, R0, UR4, 0x3 ;  /* 0x00000004000b7c11 */ /* 0x000fe2000f8e18ff */
[----:B------:R-:W0:Y:S04]  /*0150*/  S2R R2, SR_TID.Y ;  /* 0x0000000000027919 */ /* 0x000e280000002200 */
[----:B------:R-:W1:Y:S01]  /*0160*/  LDCU UR4, c[0x0][0x360] ;  /* 0x00006c00ff0477ac */ /* 0x000e620008000800 */
[----:B------:R-:W0:Y:S01]  /*0170*/  LDCU UR5, c[0x0][0x364] ;  /* 0x00006c80ff0577ac */ /* 0x000e220008000800 */
[----:B------:R-:W-:Y:S01]  /*0180*/  BSSY B0, `(.L_x_551) ;  /* 0x0000029000007945 */ /* 0x000fe20003800000 */
[----:B--2---:R-:W-:-:S07]  /*0190*/  @!P1 DADD R6, R6, R8 ;  /* 0x0000000006069229 */ /* 0x004fce0000000008 */
[----:B------:R-:W-:Y:S01]  /*01a0*/  STS.64 [R11], R6 ;  /* 0x000000060b007388 */ /* 0x000fe20000000a00 */
[----:B------:R-:W0:Y:S01]  /*01b0*/  S2R R9, SR_TID.Z ;  /* 0x0000000000097919 */ /* 0x000e220000002300 */
[----:B------:R-:W-:Y:S08]  /*01c0*/  BAR.SYNC.DEFER_BLOCKING 0x0 ;  /* 0x0000000000007b1d */ /* 0x000ff00000010000 */
[----:B------:R-:W-:Y:S08]  /*01d0*/  BAR.SYNC.DEFER_BLOCKING 0x0 ;  /* 0x0000000000007b1d */ /* 0x000ff00000010000 */
[----:B------:R-:W-:Y:S06]  /*01e0*/  BAR.SYNC.DEFER_BLOCKING 0x0 ;  /* 0x0000000000007b1d */ /* 0x000fec0000010000 */
[----:B------:R-:W2:Y:S02]  /*01f0*/  @!P0 LDS.64 R4, [R11+0x200] ;  /* 0x000200000b048984 */ /* 0x000ea40000000a00 */
[----:B--2---:R-:W-:Y:S01]  /*0200*/  @!P0 DADD R6, R6, R4 ;  /* 0x0000000006068229 */ /* 0x004fe20000000004 */
[----:B0-----:R-:W-:-:S04]  /*0210*/  IMAD R5, R9, UR5, R2 ;  /* 0x0000000509057c24 */ /* 0x001fc8000f8e0202 */
[----:B-1----:R-:W-:Y:S02]  /*0220*/  IMAD R5, R5, UR4, RZ ;  /* 0x0000000405057c24 */ /* 0x002fe4000f8e02ff */
        /* <DEDUP_REMOVED lines=29> */
.L_x_564:
[----:B-12---:R-:W-:-:S11]  /*0400*/  DADD R6, R8, R6 ;  /* 0x0000000008067229 */ /* 0x006fd60000000006 */
.L_x_552:
[----:B------:R-:W-:Y:S05]  /*0410*/  BSYNC B0 ;  /* 0x0000000000007941 */ /* 0x000fea0003800000 */
.L_x_551:
[----:B------:R-:W-:-:S13]  /*0420*/  LOP3.LUT P0, RZ, R5, R0, RZ, 0xfc, !PT ;  /* 0x0000000005ff7212 */ /* 0x000fda000780fcff */
[----:B------:R-:W-:Y:S05]  /*0430*/  @P0 EXIT ;  /* 0x000000000000094d */ /* 0x000fea0003800000 */
[----:B------:R-:W1:Y:S02]  /*0440*/  LDC.64 R4, c[0x0][0x388] ;  /* 0x0000e200ff047b82 */ /* 0x000e640000000a00 */
[----:B-1----:R-:W-:-:S05]  /*0450*/  IMAD.WIDE.U32 R2, R3, 0x8, R4 ;  /* 0x0000000803027825 */ /* 0x002fca00078e0004 */
[----:B------:R-:W-:Y:S01]  /*0460*/  STG.E.64 desc[UR6][R2.64], R6 ;  /* 0x0000000602007986 */ /* 0x000fe2000c101b06 */
[----:B------:R-:W-:Y:S05]  /*0470*/  EXIT ;  /* 0x000000000000794d */ /* 0x000fea0003800000 */
.L_x_553:
[----:B------:R-:W-:Y:S01]  /*0480*/  IMAD.MOV.U32 R15, RZ, RZ, R9 ;  /* 0x000000ffff0f7224 */ /* 0x000fe200078e0009 */
[----:B------:R-:W-:Y:S01]  /*0490*/  MOV R14, 0x10 ;  /* 0x00000010000e7802 */ /* 0x000fe20000000f00 */
[----:B------:R-:W-:Y:S01]  /*04a0*/  IMAD.MOV.U32 R17, RZ, RZ, 0x1f ;  /* 0x0000001fff117424 */ /* 0x000fe200078e00ff */
[----:B------:R-:W-:-:S07]  /*04b0*/  MOV R2, 0xffffffff ;  /* 0xffffffff00027802 */ /* 0x000fce0000000f00 */
[----:B------:R-:W-:Y:S05]  /*04c0*/  WARPSYNC.COLLECTIVE R2, `(.L_x_554) ;  /* 0x0000000002087348 */ /* 0x000fea0003c00000 */
[----:B------:R0:W1:Y:S02]  /*04d0*/  SHFL.DOWN P0, R4, R15, R14, R17 ;  /* 0x0800000e0f047389 */ /* 0x0000640000000011 */
[----:B01----:R-:W-:Y:S05]  /*04e0*/  ENDCOLLECTIVE ;  /* 0x000000000000791b */ /* 0x003fea0003800000 */
.L_x_554:
[----:B------:R-:W-:Y:S01]  /*04f0*/  MOV R15, R8 ;  /* 0x00000008000f7202 */ /* 0x000fe20000000f00 */
[----:B------:R-:W-:-:S07]  /*0500*/  IMAD.MOV.U32 R7, RZ, RZ, R4 ;  /* 0x000000ffff077224 */ /* 0x000fce00078e0004 */
[----:B------:R-:W-:Y:S05]  /*0510*/  WARPSYNC.COLLECTIVE R2, `(.L_x_555) ;  /* 0x0000000002087348 */ /* 0x000fea0003c00000 */
[----:B------:R0:W1:Y:S02]  /*0520*/  SHFL.DOWN P0, R4, R15, R14, R17 ;  /* 0x0800000e0f047389 */ /* 0x0000640000000011 */
[----:B01----:R-:W-:Y:S05]  /*0530*/  ENDCOLLECTIVE ;  /* 0x000000000000791b */ /* 0x003fea0003800000 */
.L_x_555:
[----:B------:R-:W-:Y:S02]  /*0540*/  IMAD.MOV.U32 R14, RZ, RZ, 0x8 ;  /* 0x00000008ff0e7424 */ /* 0x000fe400078e00ff */
[----:B------:R-:W-:-:S06]  /*0550*/  IMAD.MOV.U32 R6, RZ, RZ, R4 ;  /* 0x000000ffff067224 */ /* 0x000fcc00078e0004 */
[----:B------:R-:W-:-:S10]  /*0560*/  DADD R6, R8, R6 ;  /* 0x0000000008067229 */ /* 0x000fd40000000006 */
[----:B------:R-:W-:-:S07]  /*0570*/  MOV R15, R7 ;  /* 0x00000007000f7202 */ /* 0x000fce0000000f00 */
[----:B------:R-:W-:Y:S05]  /*0580*/  WARPSYNC.COLLECTIVE R2, `(.L_x_556) ;  /* 0x0000000002087348 */ /* 0x000fea0003c00000 */
[----:B------:R0:W1:Y:S02]  /*0590*/  SHFL.DOWN P0, R4, R15, R14, R17 ;  /* 0x0800000e0f047389 */ /* 0x0000640000000011 */
[----:B01----:R-:W-:Y:S05]  /*05a0*/  ENDCOLLECTIVE ;  /* 0x000000000000791b */ /* 0x003fea0003800000 */
.L_x_556:
[----:B------:R-:W-:Y:S01]  /*05b0*/  IMAD.MOV.U32 R15, RZ, RZ, R6 ;  /* 0x000000ffff0f7224 */ /* 0x000fe200078e0006 */
[----:B------:R-:W-:-:S07]  /*05c0*/  MOV R11, R4 ;  /* 0x00000004000b7202 */ /* 0x000fce0000000f00 */
[----:B------:R-:W-:Y:S05]  /*05d0*/  WARPSYNC.COLLECTIVE R2, `(.L_x_557) ;  /* 0x0000000002087348 */ /* 0x000fea0003c00000 */
[----:B------:R0:W1:Y:S02]  /*05e0*/  SHFL.DOWN P0, R4, R15, R14, R17 ;  /* 0x0800000e0f047389 */ /* 0x0000640000000011 */
[----:B01----:R-:W-:Y:S05]  /*05f0*/  ENDCOLLECTIVE ;  /* 0x000000000000791b */ /* 0x003fea0003800000 */
.L_x_557:
[----:B------:R-:W-:Y:S02]  /*0600*/  MOV R14, 0x4 ;  /* 0x00000004000e7802 */ /* 0x000fe40000000f00 */
[----:B------:R-:W-:-:S06]  /*0610*/  MOV R10, R4 ;  /* 0x00000004000a7202 */ /* 0x000fcc0000000f00 */
[----:B------:R-:W-:-:S10]  /*0620*/  DADD R10, R6, R10 ;  /* 0x00000000060a7229 */ /* 0x000fd4000000000a */
[----:B------:R-:W-:-:S07]  /*0630*/  IMAD.MOV.U32 R15, RZ, RZ, R11 ;  /* 0x000000ffff0f7224 */ /* 0x000fce00078e000b */
[----:B------:R-:W-:Y:S05]  /*0640*/  WARPSYNC.COLLECTIVE R2, `(.L_x_558) ;  /* 0x0000000002087348 */ /* 0x000fea0003c00000 */
[----:B------:R0:W1:Y:S02]  /*0650*/  SHFL.DOWN P0, R4, R15, R14, R17 ;  /* 0x0800000e0f047389 */ /* 0x0000640000000011 */
[----:B01----:R-:W-:Y:S05]  /*0660*/  ENDCOLLECTIVE ;  /* 0x000000000000791b */ /* 0x003fea0003800000 */
.L_x_558:
[----:B------:R-:W-:Y:S01]  /*0670*/  MOV R15, R10 ;  /* 0x0000000a000f7202 */ /* 0x000fe20000000f00 */
[----:B------:R-:W-:-:S07]  /*0680*/  IMAD.MOV.U32 R13, RZ, RZ, R4 ;  /* 0x000000ffff0d7224 */ /* 0x000fce00078e0004 */
[----:B------:R-:W-:Y:S05]  /*0690*/  WARPSYNC.COLLECTIVE R2, `(.L_x_559) ;  /* 0x0000000002087348 */ /* 0x000fea0003c00000 */
[----:B------:R0:W1:Y:S02]  /*06a0*/  SHFL.DOWN P0, R4, R15, R14, R17 ;  /* 0x0800000e0f047389 */ /* 0x0000640000000011 */
[----:B01----:R-:W-:Y:S05]  /*06b0*/  ENDCOLLECTIVE ;  /* 0x000000000000791b */ /* 0x003fea0003800000 */
.L_x_559:
[----:B------:R-:W-:Y:S02]  /*06c0*/  IMAD.MOV.U32 R14, RZ, RZ, 0x2 ;  /* 0x00000002ff0e7424 */ /* 0x000fe400078e00ff */
[----:B------:R-:W-:-:S06]  /*06d0*/  IMAD.MOV.U32 R12, RZ, RZ, R4 ;  /* 0x000000ffff0c7224 */ /* 0x000fcc00078e0004 */
[----:B------:R-:W-:-:S10]  /*06e0*/  DADD R12, R10, R12 ;  /* 0x000000000a0c7229 */ /* 0x000fd4000000000c */
[----:B------:R-:W-:-:S07]  /*06f0*/  MOV R15, R13 ;  /* 0x0000000d000f7202 */ /* 0x000fce0000000f00 */
[----:B------:R-:W-:Y:S05]  /*0700*/  WARPSYNC.COLLECTIVE R2, `(.L_x_560) ;  /* 0x0000000002087348 */ /* 0x000fea0003c00000 */
[----:B------:R0:W1:Y:S02]  /*0710*/  SHFL.DOWN P0, R4, R15, R14, R17 ;  /* 0x0800000e0f047389 */ /* 0x0000640000000011 */
[----:B01----:R-:W-:Y:S05]  /*0720*/  ENDCOLLECTIVE ;  /* 0x000000000000791b */ /* 0x003fea0003800000 */
.L_x_560:
[----:B------:R-:W-:Y:S01]  /*0730*/  IMAD.MOV.U32 R15, RZ, RZ, R12 ;  /* 0x000000ffff0f7224 */ /* 0x000fe200078e000c */
[----:B------:R-:W-:-:S07]  /*0740*/  MOV R9, R4 ;  /* 0x0000000400097202 */ /* 0x000fce0000000f00 */
[----:B------:R-:W-:Y:S05]  /*0750*/  WARPSYNC.COLLECTIVE R2, `(.L_x_561) ;  /* 0x0000000002087348 */ /* 0x000fea0003c00000 */
[----:B------:R0:W1:Y:S02]  /*0760*/  SHFL.DOWN P0, R4, R15, R14, R17 ;  /* 0x0800000e0f047389 */ /* 0x0000640000000011 */
[----:B01----:R-:W-:Y:S05]  /*0770*/  ENDCOLLECTIVE ;  /* 0x000000000000791b */ /* 0x003fea0003800000 */
.L_x_561:
[----:B------:R-:W-:Y:S02]  /*0780*/  MOV R14, 0x1 ;  /* 0x00000001000e7802 */ /* 0x000fe40000000f00 */
[----:B------:R-:W-:-:S06]  /*0790*/  MOV R8, R4 ;  /* 0x0000000400087202 */ /* 0x000fcc0000000f00 */
[----:B------:R-:W-:-:S10]  /*07a0*/  DADD R8, R12, R8 ;  /* 0x000000000c087229 */ /* 0x000fd40000000008 */
[----:B------:R-:W-:-:S07]  /*07b0*/  IMAD.MOV.U32 R15, RZ, RZ, R9 ;  /* 0x000000ffff0f7224 */ /* 0x000fce00078e0009 */
[----:B------:R-:W-:Y:S05]  /*07c0*/  WARPSYNC.COLLECTIVE R2, `(.L_x_562) ;  /* 0x0000000002087348 */ /* 0x000fea0003c00000 */
[----:B------:R0:W1:Y:S02]  /*07d0*/  SHFL.DOWN P0, R4, R15, R14, R17 ;  /* 0x0800000e0f047389 */ /* 0x0000640000000011 */
[----:B01----:R-:W-:Y:S05]  /*07e0*/  ENDCOLLECTIVE ;  /* 0x000000000000791b */ /* 0x003fea0003800000 */
.L_x_562:
[----:B------:R-:W-:Y:S01]  /*07f0*/  MOV R15, R8 ;  /* 0x00000008000f7202 */ /* 0x000fe20000000f00 */
[----:B------:R-:W-:-:S07]  /*0800*/  IMAD.MOV.U32 R7, RZ, RZ, R4 ;  /* 0x000000ffff077224 */ /* 0x000fce00078e0004 */
[----:B------:R-:W-:Y:S05]  /*0810*/  WARPSYNC.COLLECTIVE R2, `(.L_x_563) ;  /* 0x0000000002087348 */ /* 0x000fea0003c00000 */
[----:B------:R0:W1:Y:S02]  /*0820*/  SHFL.DOWN P0, R4, R15, R14, R17 ;  /* 0x0800000e0f047389 */ /* 0x0000640000000011 */
[----:B01----:R-:W-:Y:S05]  /*0830*/  ENDCOLLECTIVE ;  /* 0x000000000000791b */ /* 0x003fea0003800000 */
.L_x_563:
[----:B------:R-:W-:Y:S01]  /*0840*/  IMAD.MOV.U32 R6, RZ, RZ, R4 ;  /* 0x000000ffff067224 */ /* 0x000fe200078e0004 */
[----:B------:R-:W-:Y:S06]  /*0850*/  BRA `(.L_x_564) ;  /* 0xfffffff800e87947 */ /* 0x000fec000383ffff */
.L_x_565:
        /* <DEDUP_REMOVED lines=10> */
.L_x_1982:


//--------------------- .text._Z7reduce5IdLj256EEvPT_S1_j --------------------------
	.section	.text._Z7reduce5IdLj256EEvPT_S1_j,"ax",@progbits
	.align	128
        .global         _Z7reduce5IdLj256EEvPT_S1_j
        .type           _Z7reduce5IdLj256EEvPT_S1_j,@function
        .size           _Z7reduce5IdLj256EEvPT_S1_j,(.L_x_1983 - _Z7reduce5IdLj256EEvPT_S1_j)
        .other          _Z7reduce5IdLj256EEvPT_S1_j,@"STO_CUDA_ENTRY STV_DEFAULT"
_Z7reduce5IdLj256EEvPT_S1_j:
.text._Z7reduce5IdLj256EEvPT_S1_j:
        /* <DEDUP_REMOVED lines=27> */
[----:B------:R-:W-:Y:S08]  /*01b0*/  BAR.SYNC.DEFER_BLOCKING 0x0 ;  /* 0x0000000000007b1d */ /* 0x000ff00000010000 */
[----:B------:R-:W-:Y:S06]  /*01c0*/  BAR.SYNC.DEFER_BLOCKING 0x0 ;  /* 0x0000000000007b1d */ /* 0x000fec0000010000 */
[----:B------:R-:W2:Y:S01]  /*01d0*/  @!P0 LDS.64 R6, [R11+0x400] ;  /* 0x000400000b068984 */ /* 0x000ea20000000a00 */
[----:B------:R-:W-:Y:S01]  /*01e0*/  ISETP.GT.U32.AND P1, PT, R3, 0x3f, PT ;  /* 0x0000003f0300780c */ /* 0x000fe20003f24070 */
[----:B------:R-:W0:Y:S01]  /*01f0*/  S2R R9, SR_TID.Z ;  /* 0x0000000000097919 */ /* 0x000e220000002300 */
[----:B--2---:R-:W-:-:S07]  /*0200*/  @!P0 DADD R4, R4, R6 ;  /* 0x0000000004048229 */ /* 0x004fce0000000006 */
[----:B------:R-:W-:Y:S01]  /*0210*/  @!P0 STS.64 [R11], R4 ;  /* 0x000000040b008388 */ /* 0x000fe20000000a00 */
[----:B------:R-:W-:Y:S06]  /*0220*/  BAR.SYNC.DEFER_BLOCKING 0x0 ;  /* 0x0000000000007b1d */ /* 0x000fec0000010000 */
[----:B------:R-:W2:Y:S01]  /*0230*/  @!P1 LDS.64 R6, [R11+0x200] ;  /* 0x000200000b069984 */ /* 0x000ea20000000a00 */
[----:B0-----:R-:W-:-:S04]  /*0240*/  IMAD R2, R9, UR5, R2 ;  /* 0x0000000509027c24 */ /* 0x001fc8000f8e0202 */
[----:B-1----:R-:W-:Y:S01]  /*0250*/  IMAD R2, R2, UR4, RZ ;  /* 0x0000000402027c24 */ /* 0x002fe2000f8e02ff */
        /* <DEDUP_REMOVED lines=30> */
.L_x_579:
[----:B-12---:R-:W-:-:S11]  /*0440*/  DADD R4, R6, R4 ;  /* 0x0000000006047229 */ /* 0x006fd60000000004 */
.L_x_567:
[----:B------:R-:W-:Y:S05]  /*0450*/  BSYNC B0 ;  /* 0x0000000000007941 */ /* 0x000fea0003800000 */
.L_x_566:
[----:B------:R-:W-:-:S13]  /*0460*/  LOP3.LUT P0, RZ, R2, R3, RZ, 0xfc, !PT ;  /* 0x0000000302ff7212 */ /* 0x000fda000780fcff */
[----:B------:R-:W-:Y:S05]  /*0470*/  @P0 EXIT ;  /* 0x000000000000094d */ /* 0x000fea0003800000 */
[----:B------:R-:W1:Y:S02]  /*0480*/  LDC.64 R2, c[0x0][0x388] ;  /* 0x0000e200ff027b82 */ /* 0x000e640000000a00 */
[----:B-1----:R-:W-:-:S05]  /*0490*/  IMAD.WIDE.U32 R2, R0, 0x8, R2 ;  /* 0x0000000800027825 */ /* 0x002fca00078e0002 */
[----:B------:R-:W-:Y:S01]  /*04a0*/  STG.E.64 desc[UR6][R2.64], R4 ;  /* 0x0000000402007986 */ /* 0x000fe2000c101b06 */
[----:B------:R-:W-:Y:S05]  /*04b0*/  EXIT ;  /* 0x000000000000794d */ /* 0x000fea0003800000 */
.L_x_568:
[----:B------:R-:W-:Y:S01]  /*04c0*/  IMAD.MOV.U32 R15, RZ, RZ, R7 ;  /* 0x000000ffff0f7224 */ /* 0x000fe200078e0007 */
[----:B------:R-:W-:Y:S01]  /*04d0*/  MOV R14, 0x10 ;  /* 0x00000010000e7802 */ /* 0x000fe20000000f00 */
[----:B------:R-:W-:Y:S01]  /*04e0*/  IMAD.MOV.U32 R17, RZ, RZ, 0x1f ;  /* 0x0000001fff117424 */ /* 0x000fe200078e00ff */
[----:B------:R-:W-:-:S07]  /*04f0*/  MOV R12, 0xffffffff ;  /* 0xffffffff000c7802 */ /* 0x000fce0000000f00 */
[----:B0-----:R-:W-:Y:S05]  /*0500*/  WARPSYNC.COLLECTIVE R12, `(.L_x_569) ;  /* 0x000000000c087348 */ /* 0x001fea0003c00000 */
[----:B------:R1:W2:Y:S02]  /*0510*/  SHFL.DOWN P0, R13, R15, R14, R17 ;  /* 0x0800000e0f0d7389 */ /* 0x0002a40000000011 */
[----:B012---:R-:W-:Y:S05]  /*0520*/  ENDCOLLECTIVE ;  /* 0x000000000000791b */ /* 0x007fea0003800000 */
.L_x_569:
[----:B------:R-:W-:Y:S01]  /*0530*/  MOV R15, R6 ;  /* 0x00000006000f7202 */ /* 0x000fe20000000f00 */
[----:B------:R-:W-:-:S07]  /*0540*/  IMAD.MOV.U32 R5, RZ, RZ, R13 ;  /* 0x000000ffff057224 */ /* 0x000fce00078e000d */
[----:B------:R-:W-:Y:S05]  /*0550*/  WARPSYNC.COLLECTIVE R12, `(.L_x_570) ;  /* 0x000000000c087348 */ /* 0x000fea0003c00000 */
[----:B------:R0:W1:Y:S02]  /*0560*/  SHFL.DOWN P0, R13, R15, R14, R17 ;  /* 0x0800000e0f0d7389 */ /* 0x0000640000000011 */
[----:B01----:R-:W-:Y:S05]  /*0570*/  ENDCOLLECTIVE ;  /* 0x000000000000791b */ /* 0x003fea0003800000 */
.L_x_570:
[----:B------:R-:W-:Y:S02]  /*0580*/  IMAD.MOV.U32 R14, RZ, RZ, 0x8 ;  /* 0x00000008ff0e7424 */ /* 0x000fe400078e00ff */
[----:B------:R-:W-:-:S06]  /*0590*/  IMAD.MOV.U32 R4, RZ, RZ, R13 ;  /* 0x000000ffff047224 */ /* 0x000fcc00078e000d */
[----:B------:R-:W-:-:S10]  /*05a0*/  DADD R4, R6, R4 ;  /* 0x0000000006047229 */ /* 0x000fd40000000004 */
[----:B------:R-:W-:-:S07]  /*05b0*/  MOV R15, R5 ;  /* 0x00000005000f7202 */ /* 0x000fce0000000f00 */
[----:B------:R-:W-:Y:S05]  /*05c0*/  WARPSYNC.COLLECTIVE R12, `(.L_x_571) ;  /* 0x000000000c087348 */ /* 0x000fea0003c00000 */
[----:B------:R0:W1:Y:S02]  /*05d0*/  SHFL.DOWN P0, R13, R15, R14, R17 ;  /* 0x0800000e0f0d7389 */ /* 0x0000640000000011 */
[----:B01----:R-:W-:Y:S05]  /*05e0*/  ENDCOLLECTIVE ;  /* 0x000000000000791b */ /* 0x003fea0003800000 */
.L_x_571:
[----:B------:R-:W-:Y:S01]  /*05f0*/  IMAD.MOV.U32 R15, RZ, RZ, R4 ;  /* 0x000000ffff0f7224 */ /* 0x000fe200078e0004 */
[----:B------:R-:W-:-:S07]  /*0600*/  MOV R9, R13 ;  /* 0x0000000d00097202 */ /* 0x000fce0000000f00 */
[----:B------:R-:W-:Y:S05]  /*0610*/  WARPSYNC.COLLECTIVE R12, `(.L_x_572) ;  /* 0x000000000c087348 */ /* 0x000fea0003c00000 */
[----:B------:R0:W1:Y:S02]  /*0620*/  SHFL.DOWN P0, R13, R15, R14, R17 ;  /* 0x0800000e0f0d7389 */ /* 0x0000640000000011 */
[----:B01----:R-:W-:Y:S05]  /*0630*/  ENDCOLLECTIVE ;  /* 0x000000000000791b */ /* 0x003fea0003800000 */
.L_x_572:
[----:B------:R-:W-:Y:S02]  /*0640*/  MOV R14, 0x4 ;  /* 0x00000004000e7802 */ /* 0x000fe40000000f00 */
[----:B------:R-:W-:-:S06]  /*0650*/  MOV R8, R13 ;  /* 0x0000000d00087202 */ /* 0x000fcc0000000f00 */
[----:B------:R-:W-:-:S10]  /*0660*/  DADD R8, R4, R8 ;  /* 0x0000000004087229 */ /* 0x000fd40000000008 */
[----:B------:R-:W-:-:S07]  /*0670*/  IMAD.MOV.U32 R15, RZ, RZ, R9 ;  /* 0x000000ffff0f7224 */ /* 0x000fce00078e0009 */
[----:B------:R-:W-:Y:S05]  /*0680*/  WARPSYNC.COLLECTIVE R12, `(.L_x_573) ;  /* 0x000000000c087348 */ /* 0x000fea0003c00000 */
[----:B------:R0:W1:Y:S02]  /*0690*/  SHFL.DOWN P0, R13, R15, R14, R17 ;  /* 0x0800000e0f0d7389 */ /* 0x0000640000000011 */
[----:B01----:R-:W-:Y:S05]  /*06a0*/  ENDCOLLECTIVE ;  /* 0x000000000000791b */ /* 0x003fea0003800000 */
.L_x_573:
[----:B------:R-:W-:Y:S01]  /*06b0*/  MOV R15, R8 ;  /* 0x00000008000f7202 */ /* 0x000fe20000000f00 */
[----:B------:R-:W-:-:S07]  /*06c0*/  IMAD.MOV.U32 R11, RZ, RZ, R13 ;  /* 0x000000ffff0b7224 */ /* 0x000fce00078e000d */
[----:B------:R-:W-:Y:S05]  /*06d0*/  WARPSYNC.COLLECTIVE R12, `(.L_x_574) ;  /* 0x000000000c087348 */ /* 0x000fea0003c00000 */
[----:B------:R0:W1:Y:S02]  /*06e0*/  SHFL.DOWN P0, R13, R15, R14, R17 ;  /* 0x0800000e0f0d7389 */ /* 0x0000640000000011 */
[----:B01----:R-:W-:Y:S05]  /*06f0*/  ENDCOLLECTIVE ;  /* 0x000000000000791b */ /* 0x003fea0003800000 */
.L_x_574:
[----:B------:R-:W-:Y:S02]  /*0700*/  IMAD.MOV.U32 R14, RZ, RZ, 0x2 ;  /* 0x00000002ff0e7424 */ /* 0x000fe400078e00ff */
[----:B------:R-:W-:-:S06]  /*0710*/  IMAD.MOV.U32 R10, RZ, RZ, R13 ;  /* 0x000000ffff0a7224 */ /* 0x000fcc00078e000d */
[----:B------:R-:W-:-:S10]  /*0720*/  DADD R10, R8, R10 ;  /* 0x00000000080a7229 */ /* 0x000fd4000000000a */
[----:B------:R-:W-:-:S07]  /*0730*/  MOV R15, R11 ;  /* 0x0000000b000f7202 */ /* 0x000fce0000000f00 */
[----:B------:R-:W-:Y:S05]  /*0740*/  WARPSYNC.COLLECTIVE R12, `(.L_x_575) ;  /* 0x000000000c087348 */ /* 0x000fea0003c00000 */
[----:B------:R0:W1:Y:S02]  /*0750*/  SHFL.DOWN P0, R13, R15, R14, R17 ;  /* 0x0800000e0f0d7389 */ /* 0x0000640000000011 */
[----:B01----:R-:W-:Y:S05]  /*0760*/  ENDCOLLECTIVE ;  /* 0x000000000000791b */ /* 0x003fea0003800000 */
.L_x_575:
[----:B------:R-:W-:Y:S01]  /*0770*/  IMAD.MOV.U32 R15, RZ, RZ, R10 ;  /* 0x000000ffff0f7224 */ /* 0x000fe200078e000a */
[----:B------:R-:W-:-:S07]  /*0780*/  MOV R7, R13 ;  /* 0x0000000d00077202 */ /* 0x000fce0000000f00 */
[----:B------:R-:W-:Y:S05]  /*0790*/  WARPSYNC.COLLECTIVE R12, `(.L_x_576) ;  /* 0x000000000c087348 */ /* 0x000fea0003c00000 */
[----:B------:R0:W1:Y:S02]  /*07a0*/  SHFL.DOWN P0, R13, R15, R14, R17 ;  /* 0x0800000e0f0d7389 */ /* 0x0000640000000011 */
[----:B01----:R-:W-:Y:S05]  /*07b0*/  ENDCOLLECTIVE ;  /* 0x000000000000791b */ /* 0x003fea0003800000 */
.L_x_576:
[----:B------:R-:W-:Y:S02]  /*07c0*/  MOV R14, 0x1 ;  /* 0x00000001000e7802 */ /* 0x000fe40000000f00 */
[----:B------:R-:W-:-:S06]  /*07d0*/  MOV R6, R13 ;  /* 0x0000000d00067202 */ /* 0x000fcc0000000f00 */
[----:B------:R-:W-:-:S10]  /*07e0*/  DADD R6, R10, R6 ;  /* 0x000000000a067229 */ /* 0x000fd40000000006 */
[----:B------:R-:W-:-:S07]  /*07f0*/  IMAD.MOV.U32 R15, RZ, RZ, R7 ;  /* 0x000000ffff0f7224 */ /* 0x000fce00078e0007 */
[----:B------:R-:W-:Y:S05]  /*0800*/  WARPSYNC.COLLECTIVE R12, `(.L_x_577) ;  /* 0x000000000c087348 */ /* 0x000fea0003c00000 */
[----:B------:R0:W1:Y:S02]  /*0810*/  SHFL.DOWN P0, R13, R15, R14, R17 ;  /* 0x0800000e0f0d7389 */ /* 0x0000640000000011 */
[----:B01----:R-:W-:Y:S05]  /*0820*/  ENDCOLLECTIVE ;  /* 0x000000000000791b */ /* 0x003fea0003800000 */
.L_x_577:
[----:B------:R-:W-:Y:S01]  /*0830*/  MOV R15, R6 ;  /* 0x00000006000f7202 */ /* 0x000fe20000000f00 */
[----:B------:R-:W-:-:S07]  /*0840*/  IMAD.MOV.U32 R5, RZ, RZ, R13 ;  /* 0x000000ffff057224 */ /* 0x000fce00078e000d */
[----:B------:R-:W-:Y:S05]  /*0850*/  WARPSYNC.COLLECTIVE R12, `(.L_x_578) ;  /* 0x000000000c087348 */ /* 0x000fea0003c00000 */
[----:B------:R0:W1:Y:S02]  /*0860*/  SHFL.DOWN P0, R13, R15, R14, R17 ;  /* 0x0800000e0f0d7389 */ /* 0x0000640000000011 */
[----:B01----:R-:W-:Y:S05]  /*0870*/  ENDCOLLECTIVE ;  /* 0x000000000000791b */ /* 0x003fea0003800000 */
.L_x_578:
[----:B------:R-:W-:Y:S01]  /*0880*/  IMAD.MOV.U32 R4, RZ, RZ, R13 ;  /* 0x000000ffff047224 */ /* 0x000fe200078e000d */
[----:B------:R-:W-:Y:S06]  /*0890*/  BRA `(.L_x_579) ;  /* 0xfffffff800e87947 */ /* 0x000fec000383ffff */
.L_x_580:
        /* <DEDUP_REMOVED lines=14> */
.L_x_1983:


//--------------------- .text._Z7reduce5IdLj512EEvPT_S1_j --------------------------
	.section	.text._Z7reduce5IdLj512EEvPT_S1_j,"ax",@progbits
	.align	128
        .global         _Z7reduce5IdLj512EEvPT_S1_j
        .type           _Z7reduce5IdLj512EEvPT_S1_j,@function
        .size           _Z7reduce5IdLj512EEvPT_S1_j,(.L_x_1984 - _Z7reduce5IdLj512EEvPT_S1_j)
        .other          _Z7reduce5IdLj512EEvPT_S1_j,@"STO_CUDA_ENTRY STV_DEFAULT"
_Z7reduce5IdLj512EEvPT_S1_j:
.text._Z7reduce5IdLj512EEvPT_S1_j:
[----:B------:R-:W-:Y:S01]  /*0000*/  LDC R1, c[0x0][0x37c] ;  /* 0x0000df00ff017b82 */ /* 0x000fe20000000800 */
[----:B------:R-:W0:Y:S01]  /*0010*/  S2R R0, SR_CTAID.X ;  /* 0x0000000000007919 */ /* 0x000e220000002500 */
[----:B------:R-:W1:Y:S01]  /*0020*/  LDCU UR4, c[0x0][0x390] ;  /* 0x00007200ff0477ac */ /* 0x000e620008000800 */
[----:B------:R-:W-:Y:S01]  /*0030*/  CS2R R4, SRZ ;  /* 0x0000000000047805 */ /* 0x000fe2000001ff00 */
[----:B------:R-:W2:Y:S01]  /*0040*/  S2R R2, SR_TID.X ;  /* 0x0000000000027919 */ /* 0x000ea20000002100 */
[----:B------:R-:W3:Y:S01]  /*0050*/  LDCU.64 UR6, c[0x0][0x358] ;  /* 0x00006b00ff0677ac */ /* 0x000ee20008000a00 */
[----:B0-----:R-:W-:-:S05]  /*0060*/  IMAD.SHL.U32 R3, R0, 0x400, RZ ;  /* 0x0000040000037824 */ /* 0x001fca00078e00ff */
[----:B--2---:R-:W-:-:S04]  /*0070*/  LOP3.LUT R3, R3, R2, RZ, 0xfc, !PT ;  /* 0x0000000203037212 */ /* 0x004fc800078efcff */
[C---:B-1----:R-:W-:Y:S01]  /*0080*/  ISETP.GE.U32.AND P0, PT, R3.reuse, UR4, PT ;  /* 0x0000000403007c0c */ /* 0x042fe2000bf06070 */
[----:B------:R-:W-:-:S05]  /*0090*/  VIADD R11, R3, 0x200 ;  /* 0x00000200030b7836 */ /* 0x000fca0000000000 */
[----:B------:R-:W-:-:S07]  /*00a0*/  ISETP.GE.U32.AND P1, PT, R11, UR4, PT ;  /* 0x000000040b007c0c */ /* 0x000fce000bf26070 */
[----:B------:R-:W0:Y:S08]  /*00b0*/  @!P0 LDC.64 R6, c[0x0][0x380] ;  /* 0x0000e000ff068b82 */ /* 0x000e300000000a00 */
[----:B------:R-:W1:Y:S01]  /*00c0*/  @!P1 LDC.64 R8, c[0x0][0x380] ;  /* 0x0000e000ff089b82 */ /* 0x000e620000000a00 */
[----:B0-----:R-:W-:-:S05]  /*00d0*/  @!P0 IMAD.WIDE.U32 R6, R3, 0x8, R6 ;  /* 0x0000000803068825 */ /* 0x001fca00078e0006 */
[----:B---3--:R-:W2:Y:S01]  /*00e0*/  @!P0 LDG.E.64 R4, desc[UR6][R6.64] ;  /* 0x0000000606048981 */ /* 0x008ea2000c1e1b00 */
[----:B-1----:R-:W-:-:S06]  /*00f0*/  @!P1 IMAD.WIDE.U32 R8, R11, 0x8, R8 ;  /* 0x000000080b089825 */ /* 0x002fcc00078e0008 */
[----:B------:R-:W2:Y:S01]  /*0100*/  @!P1 LDG.E.64 R8, desc[UR6][R8.64] ;  /* 0x0000000608089981 */ /* 0x000ea2000c1e1b00 */
[----:B------:R-:W0:Y:S01]  /*0110*/  S2UR UR5, SR_CgaCtaId ;  /* 0x00000000000579c3 */ /* 0x000e220000008800 */
[----:B------:R-:W-:Y:S02]  /*0120*/  UMOV UR4, 0x400 ;  /* 0x0000040000047882 */ /* 0x000fe40000000000 */
[----:B0-----:R-:W-:-:S06]  /*0130*/  ULEA UR4, UR5, UR4, 0x18 ;  /* 0x0000000405047291 */ /* 0x001fcc000f8ec0ff */
[C---:B------:R-:W-:Y:S02]  /*0140*/  LEA R13, R2.reuse, UR4, 0x3 ;  /* 0x00000004020d7c11 */ /* 0x040fe4000f8e18ff */
[C---:B------:R-:W-:Y:S01]  /*0150*/  ISETP.GT.U32.AND P0, PT, R2.reuse, 0x7f, PT ;  /* 0x0000007f0200780c */ /* 0x040fe20003f04070 */
[----:B------:R-:W0:Y:S02]  /*0160*/  S2R R3, SR_TID.Y ;  /* 0x0000000000037919 */ /* 0x000e240000002200 */
[----:B------:R-:W1:Y:S01]  /*0170*/  LDCU UR4, c[0x0][0x360] ;  /* 0x00006c00ff0477ac */ /* 0x000e620008000800 */
[----:B------:R-:W0:Y:S01]  /*0180*/  LDCU UR5, c[0x0][0x364] ;  /* 0x00006c80ff0577ac */ /* 0x000e220008000800 */
[----:B------:R-:W-:Y:S01]  /*0190*/  BSSY B0, `(.L_x_581) ;  /* 0x0000031000007945 */ /* 0x000fe20003800000 */
[----:B--2---:R-:W-:Y:S01]  /*01a0*/  @!P1 DADD R4, R4, R8 ;  /* 0x0000000004049229 */ /* 0x004fe20000000008 */
[----:B------:R-:W-:-:S06]  /*01b0*/  ISETP.GT.U32.AND P1, PT, R2, 0xff, PT ;  /* 0x000000ff0200780c */ /* 0x000fcc0003f24070 */
[----:B------:R-:W-:Y:S01]  /*01c0*/  STS.64 [R13], R4 ;  /* 0x000000040d007388 */ /* 0x000fe20000000a00 */
[----:B------:R-:W-:Y:S06]  /*01d0*/  BAR.SYNC.DEFER_BLOCKING 0x0 ;  /* 0x0000000000007b1d */ /* 0x000fec0000010000 */
[----:B------:R-:W2:Y:S02]  /*01e0*/  @!P1 LDS.64 R10, [R13+0x800] ;  /* 0x000800000d0a9984 */ /* 0x000ea40000000a00 */
[----:B--2---:R-:W-:-:S07]  /*01f0*/  @!P1 DADD R4, R4, R10 ;  /* 0x0000000004049229 */ /* 0x004fce000000000a */
[----:B------:R-:W-:Y:S01]  /*0200*/  @!P1 STS.64 [R13], R4 ;  /* 0x000000040d009388 */ /* 0x000fe20000000a00 */
        /* <DEDUP_REMOVED lines=40> */
.L_x_594:
[----:B-12---:R-:W-:-:S11]  /*0490*/  DADD R4, R6, R4 ;  /* 0x0000000006047229 */ /* 0x006fd60000000004 */
.L_x_582:
[----:B------:R-:W-:Y:S05]  /*04a0*/  BSYNC B0 ;  /* 0x0000000000007941 */ /* 0x000fea0003800000 */
.L_x_581:
[----:B------:R-:W-:-:S13]  /*04b0*/  LOP3.LUT P0, RZ, R3, R2, RZ, 0xfc, !PT ;  /* 0x0000000203ff7212 */ /* 0x000fda000780fcff */
[----:B------:R-:W-:Y:S05]  /*04c0*/  @P0 EXIT ;  /* 0x000000000000094d */ /* 0x000fea0003800000 */
[----:B------:R-:W1:Y:S02]  /*04d0*/  LDC.64 R2, c[0x0][0x388] ;  /* 0x0000e200ff027b82 */ /* 0x000e640000000a00 */
[----:B-1----:R-:W-:-:S05]  /*04e0*/  IMAD.WIDE.U32 R2, R0, 0x8, R2 ;  /* 0x0000000800027825 */ /* 0x002fca00078e0002 */
[----:B------:R-:W-:Y:S01]  /*04f0*/  STG.E.64 desc[UR6][R2.64], R4 ;  /* 0x0000000402007986 */ /* 0x000fe2000c101b06 */
[----:B------:R-:W-:Y:S05]  /*0500*/  EXIT ;  /* 0x000000000000794d */ /* 0x000fea0003800000 */
.L_x_583:
[----:B------:R-:W-:Y:S01]  /*0510*/  MOV R15, R7 ;  /* 0x00000007000f7202 */ /* 0x000fe20000000f00 */
[----:B------:R-:W-:Y:S01]  /*0520*/  IMAD.MOV.U32 R14, RZ, RZ, 0x10 ;  /* 0x00000010ff0e7424 */ /* 0x000fe200078e00ff */
[----:B------:R-:W-:Y:S01]  /*0530*/  MOV R17, 0x1f ;  /* 0x0000001f00117802 */ /* 0x000fe20000000f00 */
[----:B------:R-:W-:-:S07]  /*0540*/  IMAD.MOV.U32 R12, RZ, RZ, -0x1 ;  /* 0xffffffffff0c7424 */ /* 0x000fce00078e00ff */
[----:B0-----:R-:W-:Y:S05]  /*0550*/  WARPSYNC.COLLECTIVE R12, `(.L_x_584) ;  /* 0x000000000c087348 */ /* 0x001fea0003c00000 */
[----:B0-----:R0:W1:Y:S02]  /*0560*/  SHFL.DOWN P0, R13, R15, R14, R17 ;  /* 0x0800000e0f0d7389 */ /* 0x0010640000000011 */
[----:B01----:R-:W-:Y:S05]  /*0570*/  ENDCOLLECTIVE ;  /* 0x000000000000791b */ /* 0x003fea0003800000 */
.L_x_584:
[----:B------:R-:W-:Y:S01]  /*0580*/  IMAD.MOV.U32 R15, RZ, RZ, R6 ;  /* 0x000000ffff0f7224 */ /* 0x000fe200078e0006 */
[----:B------:R-:W-:-:S07]  /*0590*/  MOV R5, R13 ;  /* 0x0000000d00057202 */ /* 0x000fce0000000f00 */
[----:B------:R-:W-:Y:S05]  /*05a0*/  WARPSYNC.COLLECTIVE R12, `(.L_x_585) ;  /* 0x000000000c087348 */ /* 0x000fea0003c00000 */
[----:B------:R0:W1:Y:S02]  /*05b0*/  SHFL.DOWN P0, R13, R15, R14, R17 ;  /* 0x0800000e0f0d7389 */ /* 0x0000640000000011 */
[----:B01----:R-:W-:Y:S05]  /*05c0*/  ENDCOLLECTIVE ;  /* 0x000000000000791b */ /* 0x003fea0003800000 */
.L_x_585:
[----:B------:R-:W-:Y:S02]  /*05d0*/  MOV R14, 0x8 ;  /* 0x00000008000e7802 */ /* 0x000fe40000000f00 */
[----:B------:R-:W-:-:S06]  /*05e0*/  MOV R4, R13 ;  /* 0x0000000d00047202 */ /* 0x000fcc0000000f00 */
[----:B------:R-:W-:-:S10]  /*05f0*/  DADD R4, R6, R4 ;  /* 0x0000000006047229 */ /* 0x000fd40000000004 */
[----:B------:R-:W-:-:S07]  /*0600*/  IMAD.MOV.U32 R15, RZ, RZ, R5 ;  /* 0x000000ffff0f7224 */ /* 0x000fce00078e0005 */
[----:B------:R-:W-:Y:S05]  /*0610*/  WARPSYNC.COLLECTIVE R12, `(.L_x_586) ;  /* 0x000000000c087348 */ /* 0x000fea0003c00000 */
[----:B------:R0:W1:Y:S02]  /*0620*/  SHFL.DOWN P0, R13, R15, R14, R17 ;  /* 0x0800000e0f0d7389 */ /* 0x0000640000000011 */
[----:B01----:R-:W-:Y:S05]  /*0630*/  ENDCOLLECTIVE ;  /* 0x000000000000791b */ /* 0x003fea0003800000 */
.L_x_586:
[----:B------:R-:W-:Y:S01]  /*0640*/  MOV R15, R4 ;  /* 0x00000004000f7202 */ /* 0x000fe20000000f00 */
[----:B------:R-:W-:-:S07]  /*0650*/  IMAD.MOV.U32 R9, RZ, RZ, R13 ;  /* 0x000000ffff097224 */ /* 0x000fce00078e000d */
[----:B------:R-:W-:Y:S05]  /*0660*/  WARPSYNC.COLLECTIVE R12, `(.L_x_587) ;  /* 0x000000000c087348 */ /* 0x000fea0003c00000 */
[----:B------:R0:W1:Y:S02]  /*0670*/  SHFL.DOWN P0, R13, R15, R14, R17 ;  /* 0x0800000e0f0d7389 */ /* 0x0000640000000011 */
[----:B01----:R-:W-:Y:S05]  /*0680*/  ENDCOLLECTIVE ;  /* 0x000000000000791b */ /* 0x003fea0003800000 */
.L_x_587:
[----:B------:R-:W-:Y:S02]  /*0690*/  IMAD.MOV.U32 R14, RZ, RZ, 0x4 ;  /* 0x00000004ff0e7424 */ /* 0x000fe400078e00ff */
[----:B------:R-:W-:-:S06]  /*06a0*/  IMAD.MOV.U32 R8, RZ, RZ, R13 ;  /* 0x000000ffff087224 */ /* 0x000fcc00078e000d */
[----:B------:R-:W-:-:S10]  /*06b0*/  DADD R8, R4, R8 ;  /* 0x0000000004087229 */ /* 0x000fd40000000008 */
[----:B------:R-:W-:-:S07]  /*06c0*/  MOV R15, R9 ;  /* 0x00000009000f7202 */ /* 0x000fce0000000f00 */
[----:B------:R-:W-:Y:S05]  /*06d0*/  WARPSYNC.COLLECTIVE R12, `(.L_x_588) ;  /* 0x000000000c087348 */ /* 0x000fea0003c00000 */
[----:B------:R0:W1:Y:S02]  /*06e0*/  SHFL.DOWN P0, R13, R15, R14, R17 ;  /* 0x0800000e0f0d7389 */ /* 0x0000640000000011 */
[----:B01----:R-:W-:Y:S05]  /*06f0*/  ENDCOLLECTIVE ;  /* 0x000000000000791b */ /* 0x003fea0003800000 */
.L_x_588:
[----:B------:R-:W-:Y:S01]  /*0700*/  IMAD.MOV.U32 R15, RZ, RZ, R8 ;  /* 0x000000ffff0f7224 */ /* 0x000fe200078e0008 */
[----:B------:R-:W-:-:S07]  /*0710*/  MOV R11, R13 ;  /* 0x0000000d000b7202 */ /* 0x000fce0000000f00 */
[----:B------:R-:W-:Y:S05]  /*0720*/  WARPSYNC.COLLECTIVE R12, `(.L_x_589) ;  /* 0x000000000c087348 */ /* 0x000fea0003c00000 */
[----:B------:R0:W1:Y:S02]  /*0730*/  SHFL.DOWN P0, R13, R15, R14, R17 ;  /* 0x0800000e0f0d7389 */ /* 0x0000640000000011 */
[----:B01----:R-:W-:Y:S05]  /*0740*/  ENDCOLLECTIVE ;  /* 0x000000000000791b */ /* 0x003fea0003800000 */
.L_x_589:
[----:B------:R-:W-:Y:S02]  /*0750*/  MOV R14, 0x2 ;  /* 0x00000002000e7802 */ /* 0x000fe40000000f00 */
[----:B------:R-:W-:-:S06]  /*0760*/  MOV R10, R13 ;  /* 0x0000000d000a7202 */ /* 0x000fcc0000000f00 */
[----:B------:R-:W-:-:S10]  /*0770*/  DADD R10, R8, R10 ;  /* 0x00000000080a7229 */ /* 0x000fd4000000000a */
[----:B------:R-:W-:-:S07]  /*0780*/  IMAD.MOV.U32 R15, RZ, RZ, R11 ;  /* 0x000000ffff0f7224 */ /* 0x000fce00078e000b */
[----:B------:R-:W-:Y:S05]  /*0790*/  WARPSYNC.COLLECTIVE R12, `(.L_x_590) ;  /* 0x000000000c087348 */ /* 0x000fea0003c00000 */
[----:B------:R0:W1:Y:S02]  /*07a0*/  SHFL.DOWN P0, R13, R15, R14, R17 ;  /* 0x0800000e0f0d7389 */ /* 0x0000640000000011 */
[----:B01----:R-:W-:Y:S05]  /*07b0*/  ENDCOLLECTIVE ;  /* 0x000000000000791b */ /* 0x003fea0003800000 */
.L_x_590:
[----:B------:R-:W-:Y:S01]  /*07c0*/  MOV R15, R10 ;  /* 0x0000000a000f7202 */ /* 0x000fe20000000f00 */
[----:B------:R-:W-:-:S07]  /*07d0*/  IMAD.MOV.U32 R7, RZ, RZ, R13 ;  /* 0x000000ffff077224 */ /* 0x000fce00078e000d */
[----:B------:R-:W-:Y:S05]  /*07e0*/  WARPSYNC.COLLECTIVE R12, `(.L_x_591) ;  /* 0x000000000c087348 */ /* 0x000fea0003c00000 */
[----:B------:R0:W1:Y:S02]  /*07f0*/  SHFL.DOWN P0, R13, R15, R14, R17 ;  /* 0x0800000e0f0d7389 */ /* 0x0000640000000011 */
[----:B01----:R-:W-:Y:S05]  /*0800*/  ENDCOLLECTIVE ;  /* 0x000000000000791b */ /* 0x003fea0003800000 */
.L_x_591:
[----:B------:R-:W-:Y:S02]  /*0810*/  IMAD.MOV.U32 R14, RZ, RZ, 0x1 ;  /* 0x00000001ff0e7424 */ /* 0x000fe400078e00ff */
[----:B------:R-:W-:-:S06]  /*0820*/  IMAD.MOV.U32 R6, RZ, RZ, R13 ;  /* 0x000000ffff067224 */ /* 0x000fcc00078e000d */
[----:B------:R-:W-:-:S10]  /*0830*/  DADD R6, R10, R6 ;  /* 0x000000000a067229 */ /* 0x000fd40000000006 */
[----:B------:R-:W-:-:S07]  /*0840*/  MOV R15, R7 ;  /* 0x00000007000f7202 */ /* 0x000fce0000000f00 */
[----:B------:R-:W-:Y:S05]  /*0850*/  WARPSYNC.COLLECTIVE R12, `(.L_x_592) ;  /* 0x000000000c087348 */ /* 0x000fea0003c00000 */
[----:B------:R0:W1:Y:S02]  /*0860*/  SHFL.DOWN P0, R13, R15, R14, R17 ;  /* 0x0800000e0f0d7389 */ /* 0x0000640000000011 */
[----:B01----:R-:W-:Y:S05]  /*0870*/  ENDCOLLECTIVE ;  /* 0x000000000000791b */ /* 0x003fea0003800000 */
.L_x_592:
[----:B------:R-:W-:Y:S01]  /*0880*/  IMAD.MOV.U32 R15, RZ, RZ, R6 ;  /* 0x000000ffff0f7224 */ /* 0x000fe200078e0006 */
[----:B------:R-:W-:-:S07]  /*0890*/  MOV R5, R13 ;  /* 0x0000000d00057202 */ /* 0x000fce0000000f00 */
[----:B------:R-:W-:Y:S05]  /*08a0*/  WARPSYNC.COLLECTIVE R12, `(.L_x_593) ;  /* 0x000000000c087348 */ /* 0x000fea0003c00000 */
[----:B------:R0:W1:Y:S02]  /*08b0*/  SHFL.DOWN P0, R13, R15, R14, R17 ;  /* 0x0800000e0f0d7389 */ /* 0x0000640000000011 */
[----:B01----:R-:W-:Y:S05]  /*08c0*/  ENDCOLLECTIVE ;  /* 0x000000000000791b */ /* 0x003fea0003800000 */
.L_x_593:
[----:B------:R-:W-:Y:S01]  /*08d0*/  MOV R4, R13 ;  /* 0x0000000d00047202 */ /* 0x000fe20000000f00 */
[----:B------:R-:W-:Y:S06]  /*08e0*/  BRA `(.L_x_594) ;  /* 0xfffffff800e87947 */ /* 0x000fec000383ffff */
.L_x_595:
        /* <DEDUP_REMOVED lines=9> */
.L_x_1984:


//--------------------- .text._Z7reduce4IdLj1EEvPT_S1_j --------------------------
	.section	.text._Z7reduce4IdLj1EEvPT_S1_j,"ax",@progbits
	.align	128
        .global         _Z7reduce4IdLj1EEvPT_S1_j
        .type           _Z7reduce4IdLj1EEvPT_S1_j,@function
        .size           _Z7reduce4IdLj1EEvPT_S1_j,(.L_x_1985 - _Z7reduce4IdLj1EEvPT_S1_j)
        .other          _Z7reduce4IdLj1EEvPT_S1_j,@"STO_CUDA_ENTRY STV_DEFAULT"
_Z7reduce4IdLj1EEvPT_S1_j:
.text._Z7reduce4IdLj1EEvPT_S1_j:
[----:B------:R-:W-:Y:S01]  /*0000*/  LDC R1, c[0x0][0x37c] ;  /* 0x0000df00ff017b82 */ /* 0x000fe20000000800 */
[----:B------:R-:W0:Y:S01]  /*0010*/  S2R R0, SR_CTAID.X ;  /* 0x0000000000007919 */ /* 0x000e220000002500 */
[----:B------:R-:W0:Y:S01]  /*0020*/  LDCU UR8, c[0x0][0x360] ;  /* 0x00006c00ff0877ac */ /* 0x000e220008000800 */
[----:B------:R-:W-:Y:S01]  /*0030*/  CS2R R4, SRZ ;  /* 0x0000000000047805 */ /* 0x000fe2000001ff00 */
[----:B------:R-:W1:Y:S01]  /*0040*/  S2R R2, SR_TID.X ;  /* 0x0000000000027919 */ /* 0x000e620000002100 */
[----:B------:R-:W2:Y:S01]  /*0050*/  LDCU UR4, c[0x0][0x390] ;  /* 0x00007200ff0477ac */ /* 0x000ea20008000800 */
[----:B------:R-:W3:Y:S01]  /*0060*/  LDCU.64 UR6, c[0x0][0x358] ;  /* 0x00006b00ff0677ac */ /* 0x000ee20008000a00 */
[----:B0-----:R-:W-:-:S04]  /*0070*/  IMAD R3, R0, UR8, RZ ;  /* 0x0000000800037c24 */ /* 0x001fc8000f8e02ff */
[----:B-1----:R-:W-:-:S04]  /*0080*/  IMAD R3, R3, 0x2, R2 ;  /* 0x0000000203037824 */ /* 0x002fc800078e0202 */
[C---:B------:R-:W-:Y:S01]  /*0090*/  VIADD R11, R3.reuse, 0x1 ;  /* 0x00000001030b7836 */ /* 0x040fe20000000000 */
[----:B--2---:R-:W-:-:S04]  /*00a0*/  ISETP.GE.U32.AND P0, PT, R3, UR4, PT ;  /* 0x0000000403007c0c */ /* 0x004fc8000bf06070 */
[----:B------:R-:W-:-:S09]  /*00b0*/  ISETP.GE.U32.AND P1, PT, R11, UR4, PT ;  /* 0x000000040b007c0c */ /* 0x000fd2000bf26070 */
[----:B------:R-:W0:Y:S08]  /*00c0*/  @!P0 LDC.64 R6, c[0x0][0x380] ;  /* 0x0000e000ff068b82 */ /* 0x000e300000000a00 */
[----:B------:R-:W1:Y:S01]  /*00d0*/  @!P1 LDC.64 R8, c[0x0][0x380] ;  /* 0x0000e000ff089b82 */ /* 0x000e620000000a00 */
[----:B0-----:R-:W-:-:S05]  /*00e0*/  @!P0 IMAD.WIDE.U32 R6, R3, 0x8, R6 ;  /* 0x0000000803068825 */ /* 0x001fca00078e0006 */
[----:B---3--:R0:W2:Y:S01]  /*00f0*/  @!P0 LDG.E.64 R4, desc[UR6][R6.64] ;  /* 0x0000000606048981 */ /* 0x0080a2000c1e1b00 */
[----:B-1----:R-:W-:-:S06]  /*0100*/  @!P1 IMAD.WIDE.U32 R8, R11, 0x8, R8 ;  /* 0x000000080b089825 */ /* 0x002fcc00078e0008 */
[----:B------:R-:W2:Y:S01]  /*0110*/  @!P1 LDG.E.64 R8, desc[UR6][R8.64] ;  /* 0x0000000608089981 */ /* 0x000ea2000c1e1b00 */
[----:B------:R-:W1:Y:S01]  /*0120*/  S2UR UR5, SR_CgaCtaId ;  /* 0x00000000000579c3 */ /* 0x000e620000008800 */
[----:B------:R-:W3:Y:S01]  /*0130*/  S2R R3, SR_TID.Y ;  /* 0x0000000000037919 */ /* 0x000ee20000002200 */
[----:B------:R-:W3:Y:S01]  /*0140*/  S2R R10, SR_TID.Z ;  /* 0x00000000000a7919 */ /* 0x000ee20000002300 */
[----:B------:R-:W-:Y:S01]  /*0150*/  UMOV UR4, 0x400 ;  /* 0x0000040000047882 */ /* 0x000fe20000000000 */
[----:B------:R-:W3:Y:S01]  /*0160*/  LDCU UR9, c[0x0][0x364] ;  /* 0x00006c80ff0977ac */ /* 0x000ee20008000800 */
[----:B-1----:R-:W-:-:S06]  /*0170*/  ULEA UR4, UR5, UR4, 0x18 ;  /* 0x0000000405047291 */ /* 0x002fcc000f8ec0ff */
[----:B------:R-:W-:Y:S01]  /*0180*/  LEA R11, R2, UR4, 0x3 ;  /* 0x00000004020b7c11 */ /* 0x000fe2000f8e18ff */
[----:B------:R-:W-:Y:S01]  /*0190*/  UISETP.GE.U32.AND UP0, UPT, UR8, 0x42, UPT ;  /* 0x000000420800788c */ /* 0x000fe2000bf06070 */
[----:B---3--:R-:W-:-:S04]  /*01a0*/  IMAD R3, R10, UR9, R3 ;  /* 0x000000090a037c24 */ /* 0x008fc8000f8e0203 */
[----:B------:R-:W-:-:S05]  /*01b0*/  IMAD R3, R3, UR8, RZ ;  /* 0x0000000803037c24 */ /* 0x000fca000f8e02ff */
[----:B0-----:R-:W-:-:S04]  /*01c0*/  IADD3 R6, PT, PT, R3, R2, RZ ;  /* 0x0000000203067210 */ /* 0x001fc80007ffe0ff */
[----:B------:R-:W-:Y:S01]  /*01d0*/  ISETP.GT.U32.AND P0, PT, R6, 0x1f, PT ;  /* 0x0000001f0600780c */ /* 0x000fe20003f04070 */
[----:B--2---:R-:W-:-:S07]  /*01e0*/  @!P1 DADD R4, R4, R8 ;  /* 0x0000000004049229 */ /* 0x004fce0000000008 */
[----:B------:R0:W-:Y:S01]  /*01f0*/  STS.64 [R11], R4 ;  /* 0x000000040b007388 */ /* 0x0001e20000000a00 */
[----:B------:R-:W-:Y:S06]  /*0200*/  BAR.SYNC.DEFER_BLOCKING 0x0 ;  /* 0x0000000000007b1d */ /* 0x000fec0000010000 */
[----:B------:R-:W-:Y:S05]  /*0210*/  BRA.U !UP0, `(.L_x_596) ;  /* 0x00000001082c7547 */ /* 0x000fea000b800000 */
[----:B------:R-:W-:-:S07]  /*0220*/  IMAD.U32 R8, RZ, RZ, UR8 ;  /* 0x00000008ff087e24 */ /* 0x000fce000f8e00ff */
.L_x_597:
[----:B------:R-:W-:-:S04]  /*0230*/  SHF.R.U32.HI R9, RZ, 0x1, R8 ;  /* 0x00000001ff097819 */ /* 0x000fc80000011608 */
[----:B------:R-:W-:-:S13]  /*0240*/  ISETP.GE.U32.AND P1, PT, R2, R9, PT ;  /* 0x000000090200720c */ /* 0x000fda0003f26070 */
[----:B------:R-:W-:-:S06]  /*0250*/  @!P1 LEA R6, R9, R11, 0x3 ;  /* 0x0000000b09069211 */ /* 0x000fcc00078e18ff */
[----:B------:R-:W0:Y:S02]  /*0260*/  @!P1 LDS.64 R6, [R6] ;  /* 0x0000000006069984 */ /* 0x000e240000000a00 */
[----:B0-----:R-:W-:-:S07]  /*0270*/  @!P1 DADD R4, R4, R6 ;  /* 0x0000000004049229 */ /* 0x001fce0000000006 */
[----:B------:R1:W-:Y:S01]  /*0280*/  @!P1 STS.64 [R11], R4 ;  /* 0x000000040b009388 */ /* 0x0003e20000000a00 */
[----:B------:R-:W-:Y:S01]  /*0290*/  BAR.SYNC.DEFER_BLOCKING 0x0 ;  /* 0x0000000000007b1d */ /* 0x000fe20000010000 */
[----:B------:R-:W-:Y:S01]  /*02a0*/  ISETP.GT.U32.AND P1, PT, R8, 0x83, PT ;  /* 0x000000830800780c */ /* 0x000fe20003f24070 */
[----:B------:R-:W-:-:S12]  /*02b0*/  IMAD.MOV.U32 R8, RZ, RZ, R9 ;  /* 0x000000ffff087224 */ /* 0x000fd800078e0009 */
[----:B-1----:R-:W-:Y:S05]  /*02c0*/  @P1 BRA `(.L_x_597) ;  /* 0xfffffffc00d81947 */ /* 0x002fea000383ffff */
.L_x_596:
[----:B------:R-:W-:Y:S04]  /*02d0*/  BSSY B0, `(.L_x_598) ;  /* 0x0000017000007945 */ /* 0x000fe80003800000 */
[----:B------:R-:W-:Y:S05]  /*02e0*/  @P0 BRA `(.L_x_599) ;  /* 0x0000000000540947 */ /* 0x000fea0003800000 */
[----:B------:R-:W-:-:S03]  /*02f0*/  UMOV UR4, 0xffffffff ;  /* 0xffffffff00047882 */ /* 0x000fc60000000000 */
[----:B------:R-:W-:Y:S05]  /*0300*/  BRA.DIV UR4, `(.L_x_600) ;  /* 0x0000000204687947 */ /* 0x000fea000b800000 */
[----:B------:R-:W-:Y:S04]  /*0310*/  SHFL.DOWN PT, R7, R5, 0x10, 0x1f ;  /* 0x0a001f0005077f89 */ /* 0x000fe800000e0000 */
[----:B------:R-:W1:Y:S02]  /*0320*/  SHFL.DOWN PT, R6, R4, 0x10, 0x1f ;  /* 0x0a001f0004067f89 */ /* 0x000e6400000e0000 */
[----:B-1----:R-:W-:-:S07]  /*0330*/  DADD R6, R4, R6 ;  /* 0x0000000004067229 */ /* 0x002fce0000000006 */
        /* <DEDUP_REMOVED lines=15> */
.L_x_611:
[----:B012---:R-:W-:-:S11]  /*0430*/  DADD R4, R4, R6 ;  /* 0x0000000004047229 */ /* 0x007fd60000000006 */
.L_x_599:
[----:B------:R-:W-:Y:S05]  /*0440*/  BSYNC B0 ;  /* 0x0000000000007941 */ /* 0x000fea0003800000 */
.L_x_598:
[----:B------:R-:W-:-:S13]  /*0450*/  LOP3.LUT P0, RZ, R3, R2, RZ, 0xfc, !PT ;  /* 0x0000000203ff7212 */ /* 0x000fda000780fcff */
[----:B------:R-:W-:Y:S05]  /*0460*/  @P0 EXIT ;  /* 0x000000000000094d */ /* 0x000fea0003800000 */
[----:B------:R-:W1:Y:S02]  /*0470*/  LDC.64 R2, c[0x0][0x388] ;  /* 0x0000e200ff027b82 */ /* 0x000e640000000a00 */
[----:B-1----:R-:W-:-:S05]  /*0480*/  IMAD.WIDE.U32 R2, R0, 0x8, R2 ;  /* 0x0000000800027825 */ /* 0x002fca00078e0002 */
[----:B------:R-:W-:Y:S01]  /*0490*/  STG.E.64 desc[UR6][R2.64], R4 ;  /* 0x0000000402007986 */ /* 0x000fe2000c101b06 */
[----:B------:R-:W-:Y:S05]  /*04a0*/  EXIT ;  /* 0x000000000000794d */ /* 0x000fea0003800000 */
.L_x_600:
[----:B------:R-:W-:Y:S01]  /*04b0*/  HFMA2 R17, -RZ, RZ, 0, 1.847743988037109375e-06 ;  /* 0x0000001fff117431 */ /* 0x000fe200000001ff */
[----:B------:R-:W-:Y:S01]  /*04c0*/  MOV R15, R5 ;  /* 0x00000005000f7202 */ /* 0x000fe20000000f00 */
[----:B------:R-:W-:Y:S02]  /*04d0*/  IMAD.MOV.U32 R14, RZ, RZ, 0x10 ;  /* 0x00000010ff0e7424 */ /* 0x000fe400078e00ff */
[----:B------:R-:W-:-:S07]  /*04e0*/  IMAD.MOV.U32 R12, RZ, RZ, -0x1 ;  /* 0xffffffffff0c7424 */ /* 0x000fce00078e00ff */
[----:B0-----:R-:W-:Y:S05]  /*04f0*/  WARPSYNC.COLLECTIVE R12, `(.L_x_601) ;  /* 0x000000000c087348 */ /* 0x001fea0003c00000 */
[----:B------:R1:W2:Y:S02]  /*0500*/  SHFL.DOWN P0, R13, R15, R14, R17 ;  /* 0x0800000e0f0d7389 */ /* 0x0002a40000000011 */
[----:B012---:R-:W-:Y:S05]  /*0510*/  ENDCOLLECTIVE ;  /* 0x000000000000791b */ /* 0x007fea0003800000 */
.L_x_601:
[----:B------:R-:W-:Y:S01]  /*0520*/  IMAD.MOV.U32 R15, RZ, RZ, R4 ;  /* 0x000000ffff0f7224 */ /* 0x000fe200078e0004 */
[----:B------:R-:W-:-:S07]  /*0530*/  MOV R7, R13 ;  /* 0x0000000d00077202 */ /* 0x000fce0000000f00 */
[----:B------:R-:W-:Y:S05]  /*0540*/  WARPSYNC.COLLECTIVE R12, `(.L_x_602) ;  /* 0x000000000c087348 */ /* 0x000fea0003c00000 */
[----:B------:R0:W1:Y:S02]  /*0550*/  SHFL.DOWN P0, R13, R15, R14, R17 ;  /* 0x0800000e0f0d7389 */ /* 0x0000640000000011 */
[----:B01----:R-:W-:Y:S05]  /*0560*/  ENDCOLLECTIVE ;  /* 0x000000000000791b */ /* 0x003fea0003800000 */
.L_x_602:
[----:B------:R-:W-:Y:S02]  /*0570*/  MOV R14, 0x8 ;  /* 0x00000008000e7802 */ /* 0x000fe40000000f00 */
[----:B------:R-:W-:-:S06]  /*0580*/  MOV R6, R13 ;  /* 0x0000000d00067202 */ /* 0x000fcc0000000f00 */
[----:B------:R-:W-:-:S10]  /*0590*/  DADD R6, R4, R6 ;  /* 0x0000000004067229 */ /* 0x000fd40000000006 */
[----:B------:R-:W-:-:S07]  /*05a0*/  IMAD.MOV.U32 R15, RZ, RZ, R7 ;  /* 0x000000ffff0f7224 */ /* 0x000fce00078e0007 */
[----:B------:R-:W-:Y:S05]  /*05b0*/  WARPSYNC.COLLECTIVE R12, `(.L_x_603) ;  /* 0x000000000c087348 */ /* 0x000fea0003c00000 */
[----:B------:R0:W1:Y:S02]  /*05c0*/  SHFL.DOWN P0, R13, R15, R14, R17 ;  /* 0x0800000e0f0d7389 */ /* 0x0000640000000011 */
[----:B01----:R-:W-:Y:S05]  /*05d0*/  ENDCOLLECTIVE ;  /* 0x000000000000791b */ /* 0x003fea0003800000 */
.L_x_603:
[----:B------:R-:W-:Y:S01]  /*05e0*/  MOV R15, R6 ;  /* 0x00000006000f7202 */ /* 0x000fe20000000f00 */
[----:B------:R-:W-:-:S07]  /*05f0*/  IMAD.MOV.U32 R9, RZ, RZ, R13 ;  /* 0x000000ffff097224 */ /* 0x000fce00078e000d */
[----:B------:R-:W-:Y:S05]  /*0600*/  WARPSYNC.COLLECTIVE R12, `(.L_x_604) ;  /* 0x000000000c087348 */ /* 0x000fea0003c00000 */
[----:B------:R0:W1:Y:S02]  /*0610*/  SHFL.DOWN P0, R13, R15, R14, R17 ;  /* 0x0800000e0f0d7389 */ /* 0x0000640000000011 */
[----:B01----:R-:W-:Y:S05]  /*0620*/  ENDCOLLECTIVE ;  /* 0x000000000000791b */ /* 0x003fea0003800000 */
.L_x_604:
[----:B------:R-:W-:Y:S02]  /*0630*/  IMAD.MOV.U32 R14, RZ, RZ, 0x4 ;  /* 0x00000004ff0e7424 */ /* 0x000fe400078e00ff */
[----:B------:R-:W-:-:S06]  /*0640*/  IMAD.MOV.U32 R8, RZ, RZ, R13 ;  /* 0x000000ffff087224 */ /* 0x000fcc00078e000d */
[----:B------:R-:W-:-:S10]  /*0650*/  DADD R8, R6, R8 ;  /* 0x0000000006087229 */ /* 0x000fd40000000008 */
[----:B------:R-:W-:-:S07]  /*0660*/  MOV R15, R9 ;  /* 0x00000009000f7202 */ /* 0x000fce0000000f00 */
[----:B------:R-:W-:Y:S05]  /*0670*/  WARPSYNC.COLLECTIVE R12, `(.L_x_605) ;  /* 0x000000000c087348 */ /* 0x000fea0003c00000 */
[----:B------:R0:W1:Y:S02]  /*0680*/  SHFL.DOWN P0, R13, R15, R14, R17 ;  /* 0x0800000e0f0d7389 */ /* 0x0000640000000011 */
[----:B01----:R-:W-:Y:S05]  /*0690*/  ENDCOLLECTIVE ;  /* 0x000000000000791b */ /* 0x003fea0003800000 */
.L_x_605:
[----:B------:R-:W-:Y:S01]  /*06a0*/  IMAD.MOV.U32 R15, RZ, RZ, R8 ;  /* 0x000000ffff0f7224 */ /* 0x000fe200078e0008 */
[----:B------:R-:W-:-:S07]  /*06b0*/  MOV R11, R13 ;  /* 0x0000000d000b7202 */ /* 0x000fce0000000f00 */
[----:B------:R-:W-:Y:S05]  /*06c0*/  WARPSYNC.COLLECTIVE R12, `(.L_x_606) ;  /* 0x000000000c087348 */ /* 0x000fea0003c00000 */
[----:B------:R0:W1:Y:S02]  /*06d0*/  SHFL.DOWN P0, R13, R15, R14, R17 ;  /* 0x0800000e0f0d7389 */ /* 0x0000640000000011 */
[----:B01----:R-:W-:Y:S05]  /*06e0*/  ENDCOLLECTIVE ;  /* 0x000000000000791b */ /* 0x003fea0003800000 */
.L_x_606:
[----:B------:R-:W-:Y:S02]  /*06f0*/  MOV R14, 0x2 ;  /* 0x00000002000e7802 */ /* 0x000fe40000000f00 */
[----:B------:R-:W-:-:S06]  /*0700*/  MOV R10, R13 ;  /* 0x0000000d000a7202 */ /* 0x000fcc0000000f00 */
[----:B------:R-:W-:-:S10]  /*0710*/  DADD R10, R8, R10 ;  /* 0x00000000080a7229 */ /* 0x000fd4000000000a */
[----:B------:R-:W-:-:S07]  /*0720*/  IMAD.MOV.U32 R15, RZ, RZ, R11 ;  /* 0x000000ffff0f7224 */ /* 0x000fce00078e000b */
[----:B------:R-:W-:Y:S05]  /*0730*/  WARPSYNC.COLLECTIVE R12, `(.L_x_607) ;  /* 0x000000000c087348 */ /* 0x000fea0003c00000 */
[----:B------:R0:W1:Y:S02]  /*0740*/  SHFL.DOWN P0, R13, R15, R14, R17 ;  /* 0x0800000e0f0d7389 */ /* 0x0000640000000011 */
[----:B01----:R-:W-:Y:S05]  /*0750*/  ENDCOLLECTIVE ;  /* 0x000000000000791b */ /* 0x003fea0003800000 */
.L_x_607:
[----:B------:R-:W-:Y:S01]  /*0760*/  MOV R15, R10 ;  /* 0x0000000a000f7202 */ /* 0x000fe20000000f00 */
[----:B------:R-:W-:-:S07]  /*0770*/  IMAD.MOV.U32 R5, RZ, RZ, R13 ;  /* 0x000000ffff057224 */ /* 0x000fce00078e000d */
[----:B------:R-:W-:Y:S05]  /*0780*/  WARPSYNC.COLLECTIVE R12, `(.L_x_608) ;  /* 0x000000000c087348 */ /* 0x000fea0003c00000 */
[----:B------:R0:W1:Y:S02]  /*0790*/  SHFL.DOWN P0, R13, R15, R14, R17 ;  /* 0x0800000e0f0d7389 */ /* 0x0000640000000011 */
[----:B01----:R-:W-:Y:S05]  /*07a0*/  ENDCOLLECTIVE ;  /* 0x000000000000791b */ /* 0x003fea0003800000 */
.L_x_608:
[----:B------:R-:W-:Y:S02]  /*07b0*/  IMAD.MOV.U32 R14, RZ, RZ, 0x1 ;  /* 0x00000001ff0e7424 */ /* 0x000fe400078e00ff */
[----:B------:R-:W-:-:S06]  /*07c0*/  IMAD.MOV.U32 R4, RZ, RZ, R13 ;  /* 0x000000ffff047224 */ /* 0x000fcc00078e000d */
[----:B------:R-:W-:-:S10]  /*07d0*/  DADD R4, R10, R4 ;  /* 0x000000000a047229 */ /* 0x000fd40000000004 */
[----:B------:R-:W-:-:S07]  /*07e0*/  MOV R15, R5 ;  /* 0x00000005000f7202 */ /* 0x000fce0000000f00 */
[----:B------:R-:W-:Y:S05]  /*07f0*/  WARPSYNC.COLLECTIVE R12, `(.L_x_609) ;  /* 0x000000000c087348 */ /* 0x000fea0003c00000 */
[----:B------:R0:W1:Y:S02]  /*0800*/  SHFL.DOWN P0, R13, R15, R14, R17 ;  /* 0x0800000e0f0d7389 */ /* 0x0000640000000011 */
[----:B01----:R-:W-:Y:S05]  /*0810*/  ENDCOLLECTIVE ;  /* 0x000000000000791b */ /* 0x003fea0003800000 */
.L_x_609:
[----:B------:R-:W-:Y:S01]  /*0820*/  IMAD.MOV.U32 R15, RZ, RZ, R4 ;  /* 0x000000ffff0f7224 */ /* 0x000fe200078e0004 */
[----:B------:R-:W-:-:S07]  /*0830*/  MOV R7, R13 ;  /* 0x0000000d00077202 */ /* 0x000fce0000000f00 */
[----:B------:R-:W-:Y:S05]  /*0840*/  WARPSYNC.COLLECTIVE R12, `(.L_x_610) ;  /* 0x000000000c087348 */ /* 0x000fea0003c00000 */
[----:B------:R0:W1:Y:S02]  /*0850*/  SHFL.DOWN P0, R13, R15, R14, R17 ;  /* 0x0800000e0f0d7389 */ /* 0x0000640000000011 */
[----:B01----:R-:W-:Y:S05]  /*0860*/  ENDCOLLECTIVE ;  /* 0x000000000000791b */ /* 0x003fea0003800000 */
.L_x_610:
[----:B------:R-:W-:Y:S01]  /*0870*/  MOV R6, R13 ;  /* 0x0000000d00067202 */ /* 0x000fe20000000f00 */
[----:B------:R-:W-:Y:S06]  /*0880*/  BRA `(.L_x_611) ;  /* 0xfffffff800e87947 */ /* 0x000fec000383ffff */
.L_x_612:
        /* <DEDUP_REMOVED lines=15> */
.L_x_1985:


//--------------------- .text._Z7reduce4IdLj2EEvPT_S1_j --------------------------
	.section	.text._Z7reduce4IdLj2EEvPT_S1_j,"ax",@progbits
	.align	128
        .global         _Z7reduce4IdLj2EEvPT_S1_j
        .type           _Z7reduce4IdLj2EEvPT_S1_j,@function
        .size           _Z7reduce4IdLj2EEvPT_S1_j,(.L_x_1986 - _Z7reduce4IdLj2EEvPT_S1_j)
        .other          _Z7reduce4IdLj2EEvPT_S1_j,@"STO_CUDA_ENTRY STV_DEFAULT"
_Z7reduce4IdLj2EEvPT_S1_j:
.text._Z7reduce4IdLj2EEvPT_S1_j:
        /* <DEDUP_REMOVED lines=35> */
.L_x_614:
        /* <DEDUP_REMOVED lines=10> */
.L_x_613:
        /* <DEDUP_REMOVED lines=22> */
.L_x_628:
[----:B012---:R-:W-:-:S11]  /*0430*/  DADD R4, R4, R6 ;  /* 0x0000000004047229 */ /* 0x007fd60000000006 */
.L_x_616:
[----:B------:R-:W-:Y:S05]  /*0440*/  BSYNC B0 ;  /* 0x0000000000007941 */ /* 0x000fea0003800000 */
.L_x_615:
[----:B------:R-:W-:-:S13]  /*0450*/  LOP3.LUT P0, RZ, R3, R2, RZ, 0xfc, !PT ;  /* 0x0000000203ff7212 */ /* 0x000fda000780fcff */
[----:B------:R-:W-:Y:S05]  /*0460*/  @P0 EXIT ;  /* 0x000000000000094d */ /* 0x000fea0003800000 */
[----:B------:R-:W1:Y:S02]  /*0470*/  LDC.64 R2, c[0x0][0x388] ;  /* 0x0000e200ff027b82 */ /* 0x000e640000000a00 */
[----:B-1----:R-:W-:-:S05]  /*0480*/  IMAD.WIDE.U32 R2, R0, 0x8, R2 ;  /* 0x0000000800027825 */ /* 0x002fca00078e0002 */
[----:B------:R-:W-:Y:S01]  /*0490*/  STG.E.64 desc[UR6][R2.64], R4 ;  /* 0x0000000402007986 */ /* 0x000fe2000c101b06 */
[----:B------:R-:W-:Y:S05]  /*04a0*/  EXIT ;  /* 0x000000000000794d */ /* 0x000fea0003800000 */
.L_x_617:
[----:B------:R-:W-:Y:S01]  /*04b0*/  HFMA2 R17, -RZ, RZ, 0, 1.847743988037109375e-06 ;  /* 0x0000001fff117431 */ /* 0x000fe200000001ff */
[----:B------:R-:W-:Y:S01]  /*04c0*/  MOV R15, R5 ;  /* 0x00000005000f7202 */ /* 0x000fe20000000f00 */
[----:B------:R-:W-:Y:S02]  /*04d0*/  IMAD.MOV.U32 R14, RZ, RZ, 0x10 ;  /* 0x00000010ff0e7424 */ /* 0x000fe400078e00ff */
[----:B------:R-:W-:-:S07]  /*04e0*/  IMAD.MOV.U32 R12, RZ, RZ, -0x1 ;  /* 0xffffffffff0c7424 */ /* 0x000fce00078e00ff */
[----:B0-----:R-:W-:Y:S05]  /*04f0*/  WARPSYNC.COLLECTIVE R12, `(.L_x_618) ;  /* 0x000000000c087348 */ /* 0x001fea0003c00000 */
[----:B------:R1:W2:Y:S02]  /*0500*/  SHFL.DOWN P0, R13, R15, R14, R17 ;  /* 0x0800000e0f0d7389 */ /* 0x0002a40000000011 */
[----:B012---:R-:W-:Y:S05]  /*0510*/  ENDCOLLECTIVE ;  /* 0x000000000000791b */ /* 0x007fea0003800000 */
.L_x_618:
[----:B------:R-:W-:Y:S01]  /*0520*/  IMAD.MOV.U32 R15, RZ, RZ, R4 ;  /* 0x000000ffff0f7224 */ /* 0x000fe200078e0004 */
[----:B------:R-:W-:-:S07]  /*0530*/  MOV R7, R13 ;  /* 0x0000000d00077202 */ /* 0x000fce0000000f00 */
[----:B------:R-:W-:Y:S05]  /*0540*/  WARPSYNC.COLLECTIVE R12, `(.L_x_619) ;  /* 0x000000000c087348 */ /* 0x000fea0003c00000 */
[----:B------:R0:W1:Y:S02]  /*0550*/  SHFL.DOWN P0, R13, R15, R14, R17 ;  /* 0x0800000e0f0d7389 */ /* 0x0000640000000011 */
[----:B01----:R-:W-:Y:S05]  /*0560*/  ENDCOLLECTIVE ;  /* 0x000000000000791b */ /* 0x003fea0003800000 */
.L_x_619:
[----:B------:R-:W-:Y:S02]  /*0570*/  MOV R14, 0x8 ;  /* 0x00000008000e7802 */ /* 0x000fe40000000f00 */
[----:B------:R-:W-:-:S06]  /*0580*/  MOV R6, R13 ;  /* 0x0000000d00067202 */ /* 0x000fcc0000000f00 */
[----:B------:R-:W-:-:S10]  /*0590*/  DADD R6, R4, R6 ;  /* 0x0000000004067229 */ /* 0x000fd40000000006 */
[----:B------:R-:W-:-:S07]  /*05a0*/  IMAD.MOV.U32 R15, RZ, RZ, R7 ;  /* 0x000000ffff0f7224 */ /* 0x000fce00078e0007 */
[----:B------:R-:W-:Y:S05]  /*05b0*/  WARPSYNC.COLLECTIVE R12, `(.L_x_620) ;  /* 0x000000000c087348 */ /* 0x000fea0003c00000 */
[----:B------:R0:W1:Y:S02]  /*05c0*/  SHFL.DOWN P0, R13, R15, R14, R17 ;  /* 0x0800000e0f0d7389 */ /* 0x0000640000000011 */
[----:B01----:R-:W-:Y:S05]  /*05d0*/  ENDCOLLECTIVE ;  /* 0x000000000000791b */ /* 0x003fea0003800000 */
.L_x_620:
[----:B------:R-:W-:Y:S01]  /*05e0*/  MOV R15, R6 ;  /* 0x00000006000f7202 */ /* 0x000fe20000000f00 */
[----:B------:R-:W-:-:S07]  /*05f0*/  IMAD.MOV.U32 R9, RZ, RZ, R13 ;  /* 0x000000ffff097224 */ /* 0x000fce00078e000d */
[----:B------:R-:W-:Y:S05]  /*0600*/  WARPSYNC.COLLECTIVE R12, `(.L_x_621) ;  /* 0x000000000c087348 */ /* 0x000fea0003c00000 */
[----:B------:R0:W1:Y:S02]  /*0610*/  SHFL.DOWN P0, R13, R15, R14, R17 ;  /* 0x0800000e0f0d7389 */ /* 0x0000640000000011 */
[----:B01----:R-:W-:Y:S05]  /*0620*/  ENDCOLLECTIVE ;  /* 0x000000000000791b */ /* 0x003fea0003800000 */
.L_x_621:
[----:B------:R-:W-:Y:S02]  /*0630*/  IMAD.MOV.U32 R14, RZ, RZ, 0x4 ;  /* 0x00000004ff0e7424 */ /* 0x000fe400078e00ff */
[----:B------:R-:W-:-:S06]  /*0640*/  IMAD.MOV.U32 R8, RZ, RZ, R13 ;  /* 0x000000ffff087224 */ /* 0x000fcc00078e000d */
[----:B------:R-:W-:-:S10]  /*0650*/  DADD R8, R6, R8 ;  /* 0x0000000006087229 */ /* 0x000fd40000000008 */
[----:B------:R-:W-:-:S07]  /*0660*/  MOV R15, R9 ;  /* 0x00000009000f7202 */ /* 0x000fce0000000f00 */
[----:B------:R-:W-:Y:S05]  /*0670*/  WARPSYNC.COLLECTIVE R12, `(.L_x_622) ;  /* 0x000000000c087348 */ /* 0x000fea0003c00000 */
[----:B------:R0:W1:Y:S02]  /*0680*/  SHFL.DOWN P0, R13, R15, R14, R17 ;  /* 0x0800000e0f0d7389 */ /* 0x0000640000000011 */
[----:B01----:R-:W-:Y:S05]  /*0690*/  ENDCOLLECTIVE ;  /* 0x000000000000791b */ /* 0x003fea0003800000 */
.L_x_622:
[----:B------:R-:W-:Y:S01]  /*06a0*/  IMAD.MOV.U32 R15, RZ, RZ, R8 ;  /* 0x000000ffff0f7224 */ /* 0x000fe200078e0008 */
[----:B------:R-:W-:-:S07]  /*06b0*/  MOV R11, R13 ;  /* 0x0000000d000b7202 */ /* 0x000fce0000000f00 */
[----:B------:R-:W-:Y:S05]  /*06c0*/  WARPSYNC.COLLECTIVE R12, `(.L_x_623) ;  /* 0x000000000c087348 */ /* 0x000fea0003c00000 */
[----:B------:R0:W1:Y:S02]  /*06d0*/  SHFL.DOWN P0, R13, R15, R14, R17 ;  /* 0x0800000e0f0d7389 */ /* 0x0000640000000011 */
[----:B01----:R-:W-:Y:S05]  /*06e0*/  ENDCOLLECTIVE ;  /* 0x000000000000791b */ /* 0x003fea0003800000 */
.L_x_623:
[----:B------:R-:W-:Y:S02]  /*06f0*/  MOV R14, 0x2 ;  /* 0x00000002000e7802 */ /* 0x000fe40000000f00 */
[----:B------:R-:W-:-:S06]  /*0700*/  MOV R10, R13 ;  /* 0x0000000d000a7202 */ /* 0x000fcc0000000f00 */
[----:B------:R-:W-:-:S10]  /*0710*/  DADD R10, R8, R10 ;  /* 0x00000000080a7229 */ /* 0x000fd4000000000a */
[----:B------:R-:W-:-:S07]  /*0720*/  IMAD.MOV.U32 R15, RZ, RZ, R11 ;  /* 0x000000ffff0f7224 */ /* 0x000fce00078e000b */
[----:B------:R-:W-:Y:S05]  /*0730*/  WARPSYNC.COLLECTIVE R12, `(.L_x_624) ;  /* 0x000000000c087348 */ /* 0x000fea0003c00000 */
[----:B------:R0:W1:Y:S02]  /*0740*/  SHFL.DOWN P0, R13, R15, R14, R17 ;  /* 0x0800000e0f0d7389 */ /* 0x0000640000000011 */
[----:B01----:R-:W-:Y:S05]  /*0750*/  ENDCOLLECTIVE ;  /* 0x000000000000791b */ /* 0x003fea0003800000 */
.L_x_624:
[----:B------:R-:W-:Y:S01]  /*0760*/  MOV R15, R10 ;  /* 0x0000000a000f7202 */ /* 0x000fe20000000f00 */
[----:B------:R-:W-:-:S07]  /*0770*/  IMAD.MOV.U32 R5, RZ, RZ, R13 ;  /* 0x000000ffff057224 */ /* 0x000fce00078e000d */
[----:B------:R-:W-:Y:S05]  /*0780*/  WARPSYNC.COLLECTIVE R12, `(.L_x_625) ;  /* 0x000000000c087348 */ /* 0x000fea0003c00000 */
[----:B------:R0:W1:Y:S02]  /*0790*/  SHFL.DOWN P0, R13, R15, R14, R17 ;  /* 0x0800000e0f0d7389 */ /* 0x0000640000000011 */
[----:B01----:R-:W-:Y:S05]  /*07a0*/  ENDCOLLECTIVE ;  /* 0x000000000000791b */ /* 0x003fea0003800000 */
.L_x_625:
[----:B------:R-:W-:Y:S02]  /*07b0*/  IMAD.MOV.U32 R14, RZ, RZ, 0x1 ;  /* 0x00000001ff0e7424 */ /* 0x000fe400078e00ff */
[----:B------:R-:W-:-:S06]  /*07c0*/  IMAD.MOV.U32 R4, RZ, RZ, R13 ;  /* 0x000000ffff047224 */ /* 0x000fcc00078e000d */
[----:B------:R-:W-:-:S10]  /*07d0*/  DADD R4, R10, R4 ;  /* 0x000000000a047229 */ /* 0x000fd40000000004 */
[----:B------:R-:W-:-:S07]  /*07e0*/  MOV R15, R5 ;  /* 0x00000005000f7202 */ /* 0x000fce0000000f00 */
[----:B------:R-:W-:Y:S05]  /*07f0*/  WARPSYNC.COLLECTIVE R12, `(.L_x_626) ;  /* 0x000000000c087348 */ /* 0x000fea0003c00000 */
[----:B------:R0:W1:Y:S02]  /*0800*/  SHFL.DOWN P0, R13, R15, R14, R17 ;  /* 0x0800000e0f0d7389 */ /* 0x0000640000000011 */
[----:B01----:R-:W-:Y:S05]  /*0810*/  ENDCOLLECTIVE ;  /* 0x000000000000791b */ /* 0x003fea0003800000 */
.L_x_626:
[----:B------:R-:W-:Y:S01]  /*0820*/  IMAD.MOV.U32 R15, RZ, RZ, R4 ;  /* 0x000000ffff0f7224 */ /* 0x000fe200078e0004 */
[----:B------:R-:W-:-:S07]  /*0830*/  MOV R7, R13 ;  /* 0x0000000d00077202 */ /* 0x000fce0000000f00 */
[----:B------:R-:W-:Y:S05]  /*0840*/  WARPSYNC.COLLECTIVE R12, `(.L_x_627) ;  /* 0x000000000c087348 */ /* 0x000fea0003c00000 */
[----:B------:R0:W1:Y:S02]  /*0850*/  SHFL.DOWN P0, R13, R15, R14, R17 ;  /* 0x0800000e0f0d7389 */ /* 0x0000640000000011 */
[----:B01----:R-:W-:Y:S05]  /*0860*/  ENDCOLLECTIVE ;  /* 0x000000000000791b */ /* 0x003fea0003800000 */
.L_x_627:
[----:B------:R-:W-:Y:S01]  /*0870*/  MOV R6, R13 ;  /* 0x0000000d00067202 */ /* 0x000fe20000000f00 */
[----:B------:R-:W-:Y:S06]  /*0880*/  BRA `(.L_x_628) ;  /* 0xfffffff800e87947 */ /* 0x000fec000383ffff */
.L_x_629:
        /* <DEDUP_REMOVED lines=15> */
.L_x_1986:


//--------------------- .text._Z7reduce4IdLj4EEvPT_S1_j --------------------------
	.section	.text._Z7reduce4IdLj4EEvPT_S1_j,"ax",@progbits
	.align	128
        .global         _Z7reduce4IdLj4EEvPT_S1_j
        .type           _Z7reduce4IdLj4EEvPT_S1_j,@function
        .size           _Z7reduce4IdLj4EEvPT_S1_j,(.L_x_1987 - _Z7reduce4IdLj4EEvPT_S1_j)
        .other          _Z7reduce4IdLj4EEvPT_S1_j,@"STO_CUDA_ENTRY STV_DEFAULT"
_Z7reduce4IdLj4EEvPT_S1_j:
.text._Z7reduce4IdLj4EEvPT_S1_j:
        /* <DEDUP_REMOVED lines=35> */
.L_x_631:
        /* <DEDUP_REMOVED lines=10> */
.L_x_630:
        /* <DEDUP_REMOVED lines=22> */
.L_x_645:
[----:B012---:R-:W-:-:S11]  /*0430*/  DADD R4, R4, R6 ;  /* 0x0000000004047229 */ /* 0x007fd60000000006 */
.L_x_633:
[----:B------:R-:W-:Y:S05]  /*0440*/  BSYNC B0 ;  /* 0x0000000000007941 */ /* 0x000fea0003800000 */
.L_x_632:
[----:B------:R-:W-:-:S13]  /*0450*/  LOP3.LUT P0, RZ, R3, R2, RZ, 0xfc, !PT ;  /* 0x0000000203ff7212 */ /* 0x000fda000780fcff */
[----:B------:R-:W-:Y:S05]  /*0460*/  @P0 EXIT ;  /* 0x000000000000094d */ /* 0x000fea0003800000 */
[----:B------:R-:W1:Y:S02]  /*0470*/  LDC.64 R2, c[0x0][0x388] ;  /* 0x0000e200ff027b82 */ /* 0x000e640000000a00 */
[----:B-1----:R-:W-:-:S05]  /*0480*/  IMAD.WIDE.U32 R2, R0, 0x8, R2 ;  /* 0x0000000800027825 */ /* 0x002fca00078e0002 */
[----:B------:R-:W-:Y:S01]  /*0490*/  STG.E.64 desc[UR6][R2.64], R4 ;  /* 0x0000000402007986 */ /* 0x000fe2000c101b06 */
[----:B------:R-:W-:Y:S05]  /*04a0*/  EXIT ;  /* 0x000000000000794d */ /* 0x000fea0003800000 */
.L_x_634:
[----:B------:R-:W-:Y:S01]  /*04b0*/  HFMA2 R17, -RZ, RZ, 0, 1.847743988037109375e-06 ;  /* 0x0000001fff117431 */ /* 0x000fe200000001ff */
[----:B------:R-:W-:Y:S01]  /*04c0*/  MOV R15, R5 ;  /* 0x00000005000f7202 */ /* 0x000fe20000000f00 */
[----:B------:R-:W-:Y:S02]  /*04d0*/  IMAD.MOV.U32 R14, RZ, RZ, 0x10 ;  /* 0x00000010ff0e7424 */ /* 0x000fe400078e00ff */
[----:B------:R-:W-:-:S07]  /*04e0*/  IMAD.MOV.U32 R12, RZ, RZ, -0x1 ;  /* 0xffffffffff0c7424 */ /* 0x000fce00078e00ff */
[----:B0-----:R-:W-:Y:S05]  /*04f0*/  WARPSYNC.COLLECTIVE R12, `(.L_x_635) ;  /* 0x000000000c087348 */ /* 0x001fea0003c00000 */
[----:B------:R1:W2:Y:S02]  /*0500*/  SHFL.DOWN P0, R13, R15, R14, R17 ;  /* 0x0800000e0f0d7389 */ /* 0x0002a40000000011 */
[----:B012---:R-:W-:Y:S05]  /*0510*/  ENDCOLLECTIVE ;  /* 0x000000000000791b */ /* 0x007fea0003800000 */
.L_x_635:
[----:B------:R-:W-:Y:S01]  /*0520*/  IMAD.MOV.U32 R15, RZ, RZ, R4 ;  /* 0x000000ffff0f7224 */ /* 0x000fe200078e0004 */
[----:B------:R-:W-:-:S07]  /*0530*/  MOV R7, R13 ;  /* 0x0000000d00077202 */ /* 0x000fce0000000f00 */
[----:B------:R-:W-:Y:S05]  /*0540*/  WARPSYNC.COLLECTIVE R12, `(.L_x_636) ;  /* 0x000000000c087348 */ /* 0x000fea0003c00000 */
[----:B------:R0:W1:Y:S02]  /*0550*/  SHFL.DOWN P0, R13, R15, R14, R17 ;  /* 0x0800000e0f0d7389 */ /* 0x0000640000000011 */
[----:B01----:R-:W-:Y:S05]  /*0560*/  ENDCOLLECTIVE ;  /* 0x000000000000791b */ /* 0x003fea0003800000 */
.L_x_636:
[----:B------:R-:W-:Y:S02]  /*0570*/  MOV R14, 0x8 ;  /* 0x00000008000e7802 */ /* 0x000fe40000000f00 */
[----:B------:R-:W-:-:S06]  /*0580*/  MOV R6, R13 ;  /* 0x0000000d00067202 */ /* 0x000fcc0000000f00 */
[----:B------:R-:W-:-:S10]  /*0590*/  DADD R6, R4, R6 ;  /* 0x0000000004067229 */ /* 0x000fd40000000006 */
[----:B------:R-:W-:-:S07]  /*05a0*/  IMAD.MOV.U32 R15, RZ, RZ, R7 ;  /* 0x000000ffff0f7224 */ /* 0x000fce00078e0007 */
[----:B------:R-:W-:Y:S05]  /*05b0*/  WARPSYNC.COLLECTIVE R12, `(.L_x_637) ;  /* 0x000000000c087348 */ /* 0x000fea0003c00000 */
[----:B------:R0:W1:Y:S02]  /*05c0*/  SHFL.DOWN P0, R13, R15, R14, R17 ;  /* 0x0800000e0f0d7389 */ /* 0x0000640000000011 */
[----:B01----:R-:W-:Y:S05]  /*05d0*/  ENDCOLLECTIVE ;  /* 0x000000000000791b */ /* 0x003fea0003800000 */
.L_x_637:
[----:B------:R-:W-:Y:S01]  /*05e0*/  MOV R15, R6 ;  /* 0x00000006000f7202 */ /* 0x000fe20000000f00 */
[----:B------:R-:W-:-:S07]  /*05f0*/  IMAD.MOV.U32 R9, RZ, RZ, R13 ;  /* 0x000000ffff097224 */ /* 0x000fce00078e000d */
[----:B------:R-:W-:Y:S05]  /*0600*/  WARPSYNC.COLLECTIVE R12, `(.L_x_638) ;  /* 0x000000000c087348 */ /* 0x000fea0003c00000 */
[----:B------:R0:W1:Y:S02]  /*0610*/  SHFL.DOWN P0, R13, R15, R14, R17 ;  /* 0x0800000e0f0d7389 */ /* 0x0000640000000011 */
[----:B01----:R-:W-:Y:S05]  /*0620*/  ENDCOLLECTIVE ;  /* 0x000000000000791b */ /* 0x003fea0003800000 */
.L_x_638:
[----:B------:R-:W-:Y:S02]  /*0630*/  IMAD.MOV.U32 R14, RZ, RZ, 0x4 ;  /* 0x00000004ff0e7424 */ /* 0x000fe400078e00ff */
[----:B------:R-:W-:-:S06]  /*0640*/  IMAD.MOV.U32 R8, RZ, RZ, R13 ;  /* 0x000000ffff087224 */ /* 0x000fcc00078e000d */
[----:B------:R-:W-:-:S10]  /*0650*/  DADD R8, R6, R8 ;  /* 0x0000000006087229 */ /* 0x000fd40000000008 */
[----:B------:R-:W-:-:S07]  /*0660*/  MOV R15, R9 ;  /* 0x00000009000f7202 */ /* 0x000fce0000000f00 */
[----:B------:R-:W-:Y:S05]  /*0670*/  WARPSYNC.COLLECTIVE R12, `(.L_x_639) ;  /* 0x000000000c087348 */ /* 0x000fea0003c00000 */
[----:B------:R0:W1:Y:S02]  /*0680*/  SHFL.DOWN P0, R13, R15, R14, R17 ;  /* 0x0800000e0f0d7389 */ /* 0x0000640000000011 */
[----:B01----:R-:W-:Y:S05]  /*0690*/  ENDCOLLECTIVE ;  /* 0x000000000000791b */ /* 0x003fea0003800000 */
.L_x_639:
[----:B------:R-:W-:Y:S01]  /*06a0*/  IMAD.MOV.U32 R15, RZ, RZ, R8 ;  /* 0x000000ffff0f7224 */ /* 0x000fe200078e0008 */
[----:B------:R-:W-:-:S07]  /*06b0*/  MOV R11, R13 ;  /* 0x0000000d000b7202 */ /* 0x000fce0000000f00 */
[----:B------:R-:W-:Y:S05]  /*06c0*/  WARPSYNC.COLLECTIVE R12, `(.L_x_640) ;  /* 0x000000000c087348 */ /* 0x000fea0003c00000 */
[----:B------:R0:W1:Y:S02]  /*06d0*/  SHFL.DOWN P0, R13, R15, R14, R17 ;  /* 0x0800000e0f0d7389 */ /* 0x0000640000000011 */
[----:B01----:R-:W-:Y:S05]  /*06e0*/  ENDCOLLECTIVE ;  /* 0x000000000000791b */ /* 0x003fea0003800000 */
.L_x_640:
[----:B------:R-:W-:Y:S02]  /*06f0*/  MOV R14, 0x2 ;  /* 0x00000002000e7802 */ /* 0x000fe40000000f00 */
[----:B------:R-:W-:-:S06]  /*0700*/  MOV R10, R13 ;  /* 0x0000000d000a7202 */ /* 0x000fcc0000000f00 */
[----:B------:R-:W-:-:S10]  /*0710*/  DADD R10, R8, R10 ;  /* 0x00000000080a7229 */ /* 0x000fd4000000000a */
[----:B------:R-:W-:-:S07]  /*0720*/  IMAD.MOV.U32 R15, RZ, RZ, R11 ;  /* 0x000000ffff0f7224 */ /* 0x000fce00078e000b */
[----:B------:R-:W-:Y:S05]  /*0730*/  WARPSYNC.COLLECTIVE R12, `(.L_x_641) ;  /* 0x000000000c087348 */ /* 0x000fea0003c00000 */
[----:B------:R0:W1:Y:S02]  /*0740*/  SHFL.DOWN P0, R13, R15, R14, R17 ;  /* 0x0800000e0f0d7389 */ /* 0x0000640000000011 */
[----:B01----:R-:W-:Y:S05]  /*0750*/  ENDCOLLECTIVE ;  /* 0x000000000000791b */ /* 0x003fea0003800000 */
.L_x_641:
[----:B------:R-:W-:Y:S01]  /*0760*/  MOV R15, R10 ;  /* 0x0000000a000f7202 */ /* 0x000fe20000000f00 */
[----:B------:R-:W-:-:S07]  /*0770*/  IMAD.MOV.U32 R5, RZ, RZ, R13 ;  /* 0x000000ffff057224 */ /* 0x000fce00078e000d */
[----:B------:R-:W-:Y:S05]  /*0780*/  WARPSYNC.COLLECTIVE R12, `(.L_x_642) ;  /* 0x000000000c087348 */ /* 0x000fea0003c00000 */
[----:B------:R0:W1:Y:S02]  /*0790*/  SHFL.DOWN P0, R13, R15, R14, R17 ;  /* 0x0800000e0f0d7389 */ /* 0x0000640000000011 */
[----:B01----:R-:W-:Y:S05]  /*07a0*/  ENDCOLLECTIVE ;  /* 0x000000000000791b */ /* 0x003fea0003800000 */
.L_x_642:
[----:B------:R-:W-:Y:S02]  /*07b0*/  IMAD.MOV.U32 R14, RZ, RZ, 0x1 ;  /* 0x00000001ff0e7424 */ /* 0x000fe400078e00ff */
[----:B------:R-:W-:-:S06]  /*07c0*/  IMAD.MOV.U32 R4, RZ, RZ, R13 ;  /* 0x000000ffff047224 */ /* 0x000fcc00078e000d */
[----:B------:R-:W-:-:S10]  /*07d0*/  DADD R4, R10, R4 ;  /* 0x000000000a047229 */ /* 0x000fd40000000004 */
[----:B------:R-:W-:-:S07]  /*07e0*/  MOV R15, R5 ;  /* 0x00000005000f7202 */ /* 0x000fce0000000f00 */
[----:B------:R-:W-:Y:S05]  /*07f0*/  WARPSYNC.COLLECTIVE R12, `(.L_x_643) ;  /* 0x000000000c087348 */ /* 0x000fea0003c00000 */
[----:B------:R0:W1:Y:S02]  /*0800*/  SHFL.DOWN P0, R13, R15, R14, R17 ;  /* 0x0800000e0f0d7389 */ /* 0x0000640000000011 */
[----:B01----:R-:W-:Y:S05]  /*0810*/  ENDCOLLECTIVE ;  /* 0x000000000000791b */ /* 0x003fea0003800000 */
.L_x_643:
[----:B------:R-:W-:Y:S01]  /*0820*/  IMAD.MOV.U32 R15, RZ, RZ, R4 ;  /* 0x000000ffff0f7224 */ /* 0x000fe200078e0004 */
[----:B------:R-:W-:-:S07]  /*0830*/  MOV R7, R13 ;  /* 0x0000000d00077202 */ /* 0x000fce0000000f00 */
[----:B------:R-:W-:Y:S05]  /*0840*/  WARPSYNC.COLLECTIVE R12, `(.L_x_644) ;  /* 0x000000000c087348 */ /* 0x000fea0003c00000 */
[----:B------:R0:W1:Y:S02]  /*0850*/  SHFL.DOWN P0, R13, R15, R14, R17 ;  /* 0x0800000e0f0d7389 */ /* 0x0000640000000011 */
[----:B01----:R-:W-:Y:S05]  /*0860*/  ENDCOLLECTIVE ;  /* 0x000000000000791b */ /* 0x003fea0003800000 */
.L_x_644:
[----:B------:R-:W-:Y:S01]  /*0870*/  MOV R6, R13 ;  /* 0x0000000d00067202 */ /* 0x000fe20000000f00 */
[----:B------:R-:W-:Y:S06]  /*0880*/  BRA `(.L_x_645) ;  /* 0xfffffff800e87947 */ /* 0x000fec000383ffff */
.L_x_646:
        /* <DEDUP_REMOVED lines=15> */
.L_x_1987:


//--------------------- .text._Z7reduce4IdLj8EEvPT_S1_j --------------------------
	.section	.text._Z7reduce4IdLj8EEvPT_S1_j,"ax",@progbits
	.align	128
        .global         _Z7reduce4IdLj8EEvPT_S1_j
        .type           _Z7reduce4IdLj8EEvPT_S1_j,@function
        .size           _Z7reduce4IdLj8EEvPT_S1_j,(.L_x_1988 - _Z7reduce4IdLj8EEvPT_S1_j)
        .other          _Z7reduce4IdLj8EEvPT_S1_j,@"STO_CUDA_ENTRY STV_DEFAULT"
_Z7reduce4IdLj8EEvPT_S1_j:
.text._Z7reduce4IdLj8EEvPT_S1_j:
        /* <DEDUP_REMOVED lines=35> */
.L_x_648:
        /* <DEDUP_REMOVED lines=10> */
.L_x_647:
        /* <DEDUP_REMOVED lines=22> */
.L_x_662:
[----:B012---:R-:W-:-:S11]  /*0430*/  DADD R4, R4, R6 ;  /* 0x0000000004047229 */ /* 0x007fd60000000006 */
.L_x_650:
[----:B------:R-:W-:Y:S05]  /*0440*/  BSYNC B0 ;  /* 0x0000000000007941 */ /* 0x000fea0003800000 */
.L_x_649:
[----:B------:R-:W-:-:S13]  /*0450*/  LOP3.LUT P0, RZ, R3, R2, RZ, 0xfc, !PT ;  /* 0x0000000203ff7212 */ /* 0x000fda000780fcff */
[----:B------:R-:W-:Y:S05]  /*0460*/  @P0 EXIT ;  /* 0x000000000000094d */ /* 0x000fea0003800000 */
[----:B------:R-:W1:Y:S02]  /*0470*/  LDC.64 R2, c[0x0][0x388] ;  /* 0x0000e200ff027b82 */ /* 0x000e640000000a00 */
[----:B-1----:R-:W-:-:S05]  /*0480*/  IMAD.WIDE.U32 R2, R0, 0x8, R2 ;  /* 0x0000000800027825 */ /* 0x002fca00078e0002 */
[----:B------:R-:W-:Y:S01]  /*0490*/  STG.E.64 desc[UR6][R2.64], R4 ;  /* 0x0000000402007986 */ /* 0x000fe2000c101b06 */
[----:B------:R-:W-:Y:S05]  /*04a0*/  EXIT ;  /* 0x000000000000794d */ /* 0x000fea0003800000 */
.L_x_651:
[----:B------:R-:W-:Y:S01]  /*04b0*/  HFMA2 R17, -RZ, RZ, 0, 1.847743988037109375e-06 ;  /* 0x0000001fff117431 */ /* 0x000fe200000001ff */
[----:B------:R-:W-:Y:S01]  /*04c0*/  MOV R15, R5 ;  /* 0x00000005000f7202 */ /* 0x000fe20000000f00 */
[----:B------:R-:W-:Y:S02]  /*04d0*/  IMAD.MOV.U32 R14, RZ, RZ, 0x10 ;  /* 0x00000010ff0e7424 */ /* 0x000fe400078e00ff */
[----:B------:R-:W-:-:S07]  /*04e0*/  IMAD.MOV.U32 R12, RZ, RZ, -0x1 ;  /* 0xffffffffff0c7424 */ /* 0x000fce00078e00ff */
[----:B0-----:R-:W-:Y:S05]  /*04f0*/  WARPSYNC.COLLECTIVE R12, `(.L_x_652) ;  /* 0x000000000c087348 */ /* 0x001fea0003c00000 */
[----:B------:R1:W2:Y:S02]  /*0500*/  SHFL.DOWN P0, R13, R15, R14, R17 ;  /* 0x0800000e0f0d7389 */ /* 0x0002a40000000011 */
[----:B012---:R-:W-:Y:S05]  /*0510*/  ENDCOLLECTIVE ;  /* 0x000000000000791b */ /* 0x007fea0003800000 */
.L_x_652:
[----:B------:R-:W-:Y:S01]  /*0520*/  IMAD.MOV.U32 R15, RZ, RZ, R4 ;  /* 0x000000ffff0f7224 */ /* 0x000fe200078e0004 */
[----:B------:R-:W-:-:S07]  /*0530*/  MOV R7, R13 ;  /* 0x0000000d00077202 */ /* 0x000fce0000000f00 */
[----:B------:R-:W-:Y:S05]  /*0540*/  WARPSYNC.COLLECTIVE R12, `(.L_x_653) ;  /* 0x000000000c087348 */ /* 0x000fea0003c00000 */
[----:B------:R0:W1:Y:S02]  /*0550*/  SHFL.DOWN P0, R13, R15, R14, R17 ;  /* 0x0800000e0f0d7389 */ /* 0x0000640000000011 */
[----:B01----:R-:W-:Y:S05]  /*0560*/  ENDCOLLECTIVE ;  /* 0x000000000000791b */ /* 0x003fea0003800000 */
.L_x_653:
[----:B------:R-:W-:Y:S02]  /*0570*/  MOV R14, 0x8 ;  /* 0x00000008000e7802 */ /* 0x000fe40000000f00 */
[----:B------:R-:W-:-:S06]  /*0580*/  MOV R6, R13 ;  /* 0x0000000d00067202 */ /* 0x000fcc0000000f00 */
[----:B------:R-:W-:-:S10]  /*0590*/  DADD R6, R4, R6 ;  /* 0x0000000004067229 */ /* 0x000fd40000000006 */
[----:B------:R-:W-:-:S07]  /*05a0*/  IMAD.MOV.U32 R15, RZ, RZ, R7 ;  /* 0x000000ffff0f7224 */ /* 0x000fce00078e0007 */
[----:B------:R-:W-:Y:S05]  /*05b0*/  WARPSYNC.COLLECTIVE R12, `(.L_x_654) ;  /* 0x000000000c087348 */ /* 0x000fea0003c00000 */
[----:B------:R0:W1:Y:S02]  /*05c0*/  SHFL.DOWN P0, R13, R15, R14, R17 ;  /* 0x0800000e0f0d7389 */ /* 0x0000640000000011 */
[----:B01----:R-:W-:Y:S05]  /*05d0*/  ENDCOLLECTIVE ;  /* 0x000000000000791b */ /* 0x003fea0003800000 */
.L_x_654:
[----:B------:R-:W-:Y:S01]  /*05e0*/  MOV R15, R6 ;  /* 0x00000006000f7202 */ /* 0x000fe20000000f00 */
[----:B------:R-:W-:-:S07]  /*05f0*/  IMAD.MOV.U32 R9, RZ, RZ, R13 ;  /* 0x000000ffff097224 */ /* 0x000fce00078e000d */
[----:B------:R-:W-:Y:S05]  /*0600*/  WARPSYNC.COLLECTIVE R12, `(.L_x_655) ;  /* 0x000000000c087348 */ /* 0x000fea0003c00000 */
[----:B------:R0:W1:Y:S02]  /*0610*/  SHFL.DOWN P0, R13, R15, R14, R17 ;  /* 0x0800000e0f0d7389 */ /* 0x0000640000000011 */
[----:B01----:R-:W-:Y:S05]  /*0620*/  ENDCOLLECTIVE ;  /* 0x000000000000791b */ /* 0x003fea0003800000 */
.L_x_655:
[----:B------:R-:W-:Y:S02]  /*0630*/  IMAD.MOV.U32 R14, RZ, RZ, 0x4 ;  /* 0x00000004ff0e7424 */ /* 0x000fe400078e00ff */
[----:B------:R-:W-:-:S06]  /*0640*/  IMAD.MOV.U32 R8, RZ, RZ, R13 ;  /* 0x000000ffff087224 */ /* 0x000fcc00078e000d */
[----:B------:R-:W-:-:S10]  /*0650*/  DADD R8, R6, R8 ;  /* 0x0000000006087229 */ /* 0x000fd40000000008 */
[----:B------:R-:W-:-:S07]  /*0660*/  MOV R15, R9 ;  /* 0x00000009000f7202 */ /* 0x000fce0000000f00 */
[----:B------:R-:W-:Y:S05]  /*0670*/  WARPSYNC.COLLECTIVE R12, `(.L_x_656) ;  /* 0x000000000c087348 */ /* 0x000fea0003c00000 */
[----:B------:R0:W1:Y:S02]  /*0680*/  SHFL.DOWN P0, R13, R15, R14, R17 ;  /* 0x0800000e0f0d7389 */ /* 0x0000640000000011 */
[----:B01----:R-:W-:Y:S05]  /*0690*/  ENDCOLLECTIVE ;  /* 0x000000000000791b */ /* 0x003fea0003800000 */
.L_x_656:
[----:B------:R-:W-:Y:S01]  /*06a0*/  IMAD.MOV.U32 R15, RZ, RZ, R8 ;  /* 0x000000ffff0f7224 */ /* 0x000fe200078e0008 */
[----:B------:R-:W-:-:S07]  /*06b0*/  MOV R11, R13 ;  /* 0x0000000d000b7202 */ /* 0x000fce0000000f00 */
[----:B------:R-:W-:Y:S05]  /*06c0*/  WARPSYNC.COLLECTIVE R12, `(.L_x_657) ;  /* 0x000000000c087348 */ /* 0x000fea0003c00000 */
[----:B------:R0:W1:Y:S02]  /*06d0*/  SHFL.DOWN P0, R13, R15, R14, R17 ;  /* 0x0800000e0f0d7389 */ /* 0x0000640000000011 */
[----:B01----:R-:W-:Y:S05]  /*06e0*/  ENDCOLLECTIVE ;  /* 0x000000000000791b */ /* 0x003fea0003800000 */
.L_x_657:
[----:B------:R-:W-:Y:S02]  /*06f0*/  MOV R14, 0x2 ;  /* 0x00000002000e7802 */ /* 0x000fe40000000f00 */
[----:B------:R-:W-:-:S06]  /*0700*/  MOV R10, R13 ;  /* 0x0000000d000a7202 */ /* 0x000fcc0000000f00 */
[----:B------:R-:W-:-:S10]  /*0710*/  DADD R10, R8, R10 ;  /* 0x00000000080a7229 */ /* 0x000fd4000000000a */
[----:B------:R-:W-:-:S07]  /*0720*/  IMAD.MOV.U32 R15, RZ, RZ, R11 ;  /* 0x000000ffff0f7224 */ /* 0x000fce00078e000b */
[----:B------:R-:W-:Y:S05]  /*0730*/  WARPSYNC.COLLECTIVE R12, `(.L_x_658) ;  /* 0x000000000c087348 */ /* 0x000fea0003c00000 */
[----:B------:R0:W1:Y:S02]  /*0740*/  SHFL.DOWN P0, R13, R15, R14, R17 ;  /* 0x0800000e0f0d7389 */ /* 0x0000640000000011 */
[----:B01----:R-:W-:Y:S05]  /*0750*/  ENDCOLLECTIVE ;  /* 0x000000000000791b */ /* 0x003fea0003800000 */
.L_x_658:
[----:B------:R-:W-:Y:S01]  /*0760*/  MOV R15, R10 ;  /* 0x0000000a000f7202 */ /* 0x000fe20000000f00 */
[----:B------:R-:W-:-:S07]  /*0770*/  IMAD.MOV.U32 R5, RZ, RZ, R13 ;  /* 0x000000ffff057224 */ /* 0x000fce00078e000d */
[----:B------:R-:W-:Y:S05]  /*0780*/  WARPSYNC.COLLECTIVE R12, `(.L_x_659) ;  /* 0x000000000c087348 */ /* 0x000fea0003c00000 */
[----:B------:R0:W1:Y:S02]  /*0790*/  SHFL.DOWN P0, R13, R15, R14, R17 ;  /* 0x0800000e0f0d7389 */ /* 0x0000640000000011 */
[----:B01----:R-:W-:Y:S05]  /*07a0*/  ENDCOLLECTIVE ;  /* 0x000000000000791b */ /* 0x003fea0003800000 */
.L_x_659:
[----:B------:R-:W-:Y:S02]  /*07b0*/  IMAD.MOV.U32 R14, RZ, RZ, 0x1 ;  /* 0x00000001ff0e7424 */ /* 0x000fe400078e00ff */
[----:B------:R-:W-:-:S06]  /*07c0*/  IMAD.MOV.U32 R4, RZ, RZ, R13 ;  /* 0x000000ffff047224 */ /* 0x000fcc00078e000d */
[----:B------:R-:W-:-:S10]  /*07d0*/  DADD R4, R10, R4 ;  /* 0x000000000a047229 */ /* 0x000fd40000000004 */
[----:B------:R-:W-:-:S07]  /*07e0*/  MOV R15, R5 ;  /* 0x00000005000f7202 */ /* 0x000fce0000000f00 */
[----:B------:R-:W-:Y:S05]  /*07f0*/  WARPSYNC.COLLECTIVE R12, `(.L_x_660) ;  /* 0x000000000c087348 */ /* 0x000fea0003c00000 */
[----:B------:R0:W1:Y:S02]  /*0800*/  SHFL.DOWN P0, R13, R15, R14, R17 ;  /* 0x0800000e0f0d7389 */ /* 0x0000640000000011 */
[----:B01----:R-:W-:Y:S05]  /*0810*/  ENDCOLLECTIVE ;  /* 0x000000000000791b */ /* 0x003fea0003800000 */
.L_x_660:
[----:B------:R-:W-:Y:S01]  /*0820*/  IMAD.MOV.U32 R15, RZ, RZ, R4 ;  /* 0x000000ffff0f7224 */ /* 0x000fe200078e0004 */
[----:B------:R-:W-:-:S07]  /*0830*/  MOV R7, R13 ;  /* 0x0000000d00077202 */ /* 0x000fce0000000f00 */
[----:B------:R-:W-:Y:S05]  /*0840*/  WARPSYNC.COLLECTIVE R12, `(.L_x_661) ;  /* 0x000000000c087348 */ /* 0x000fea0003c00000 */
[----:B------:R0:W1:Y:S02]  /*0850*/  SHFL.DOWN P0, R13, R15, R14, R17 ;  /* 0x0800000e0f0d7389 */ /* 0x0000640000000011 */
[----:B01----:R-:W-:Y:S05]  /*0860*/  ENDCOLLECTIVE ;  /* 0x000000000000791b */ /* 0x003fea0003800000 */
.L_x_661:
[----:B------:R-:W-:Y:S01]  /*0870*/  MOV R6, R13 ;  /* 0x0000000d00067202 */ /* 0x000fe20000000f00 */
[----:B------:R-:W-:Y:S06]  /*0880*/  BRA `(.L_x_662) ;  /* 0xfffffff800e87947 */ /* 0x000fec000383ffff */
.L_x_663:
        /* <DEDUP_REMOVED lines=15> */
.L_x_1988:


//--------------------- .text._Z7reduce4IdLj16EEvPT_S1_j --------------------------
	.section	.text._Z7reduce4IdLj16EEvPT_S1_j,"ax",@progbits
	.align	128
        .global         _Z7reduce4IdLj16EEvPT_S1_j
        .type           _Z7reduce4IdLj16EEvPT_S1_j,@function
        .size           _Z7reduce4IdLj16EEvPT_S1_j,(.L_x_1989 - _Z7reduce4IdLj16EEvPT_S1_j)
        .other          _Z7reduce4IdLj16EEvPT_S1_j,@"STO_CUDA_ENTRY STV_DEFAULT"
_Z7reduce4IdLj16EEvPT_S1_j:
.text._Z7reduce4IdLj16EEvPT_S1_j:
        /* <DEDUP_REMOVED lines=35> */
.L_x_665:
        /* <DEDUP_REMOVED lines=10> */
.L_x_664:
        /* <DEDUP_REMOVED lines=22> */
.L_x_679:
[----:B012---:R-:W-:-:S11]  /*0430*/  DADD R4, R4, R6 ;  /* 0x0000000004047229 */ /* 0x007fd60000000006 */
.L_x_667:
[----:B------:R-:W-:Y:S05]  /*0440*/  BSYNC B0 ;  /* 0x0000000000007941 */ /* 0x000fea0003800000 */
.L_x_666:
[----:B------:R-:W-:-:S13]  /*0450*/  LOP3.LUT P0, RZ, R3, R2, RZ, 0xfc, !PT ;  /* 0x0000000203ff7212 */ /* 0x000fda000780fcff */
[----:B------:R-:W-:Y:S05]  /*0460*/  @P0 EXIT ;  /* 0x000000000000094d */ /* 0x000fea0003800000 */
[----:B------:R-:W1:Y:S02]  /*0470*/  LDC.64 R2, c[0x0][0x388] ;  /* 0x0000e200ff027b82 */ /* 0x000e640000000a00 */
[----:B-1----:R-:W-:-:S05]  /*0480*/  IMAD.WIDE.U32 R2, R0, 0x8, R2 ;  /* 0x0000000800027825 */ /* 0x002fca00078e0002 */
[----:B------:R-:W-:Y:S01]  /*0490*/  STG.E.64 desc[UR6][R2.64], R4 ;  /* 0x0000000402007986 */ /* 0x000fe2000c101b06 */
[----:B------:R-:W-:Y:S05]  /*04a0*/  EXIT ;  /* 0x000000000000794d */ /* 0x000fea0003800000 */
.L_x_668:
[----:B------:R-:W-:Y:S01]  /*04b0*/  HFMA2 R17, -RZ, RZ, 0, 1.847743988037109375e-06 ;  /* 0x0000001fff117431 */ /* 0x000fe200000001ff */
[----:B------:R-:W-:Y:S01]  /*04c0*/  MOV R15, R5 ;  /* 0x00000005000f7202 */ /* 0x000fe20000000f00 */
[----:B------:R-:W-:Y:S02]  /*04d0*/  IMAD.MOV.U32 R14, RZ, RZ, 0x10 ;  /* 0x00000010ff0e7424 */ /* 0x000fe400078e00ff */
[----:B------:R-:W-:-:S07]  /*04e0*/  IMAD.MOV.U32 R12, RZ, RZ, -0x1 ;  /* 0xffffffffff0c7424 */ /* 0x000fce00078e00ff */
[----:B0-----:R-:W-:Y:S05]  /*04f0*/  WARPSYNC.COLLECTIVE R12, `(.L_x_669) ;  /* 0x000000000c087348 */ /* 0x001fea0003c00000 */
[----:B------:R1:W2:Y:S02]  /*0500*/  SHFL.DOWN P0, R13, R15, R14, R17 ;  /* 0x0800000e0f0d7389 */ /* 0x0002a40000000011 */
[----:B012---:R-:W-:Y:S05]  /*0510*/  ENDCOLLECTIVE ;  /* 0x000000000000791b */ /* 0x007fea0003800000 */
.L_x_669:
[----:B------:R-:W-:Y:S01]  /*0520*/  IMAD.MOV.U32 R15, RZ, RZ, R4 ;  /* 0x000000ffff0f7224 */ /* 0x000fe200078e0004 */
[----:B------:R-:W-:-:S07]  /*0530*/  MOV R7, R13 ;  /* 0x0000000d00077202 */ /* 0x000fce0000000f00 */
[----:B------:R-:W-:Y:S05]  /*0540*/  WARPSYNC.COLLECTIVE R12, `(.L_x_670) ;  /* 0x000000000c087348 */ /* 0x000fea0003c00000 */
[----:B------:R0:W1:Y:S02]  /*0550*/  SHFL.DOWN P0, R13, R15, R14, R17 ;  /* 0x0800000e0f0d7389 */ /* 0x0000640000000011 */
[----:B01----:R-:W-:Y:S05]  /*0560*/  ENDCOLLECTIVE ;  /* 0x000000000000791b */ /* 0x003fea0003800000 */
.L_x_670:
[----:B------:R-:W-:Y:S02]  /*0570*/  MOV R14, 0x8 ;  /* 0x00000008000e7802 */ /* 0x000fe40000000f00 */
[----:B------:R-:W-:-:S06]  /*0580*/  MOV R6, R13 ;  /* 0x0000000d00067202 */ /* 0x000fcc0000000f00 */
[----:B------:R-:W-:-:S10]  /*0590*/  DADD R6, R4, R6 ;  /* 0x0000000004067229 */ /* 0x000fd40000000006 */
[----:B------:R-:W-:-:S07]  /*05a0*/  IMAD.MOV.U32 R15, RZ, RZ, R7 ;  /* 0x000000ffff0f7224 */ /* 0x000fce00078e0007 */
[----:B------:R-:W-:Y:S05]  /*05b0*/  WARPSYNC.COLLECTIVE R12, `(.L_x_671) ;  /* 0x000000000c087348 */ /* 0x000fea0003c00000 */
[----:B------:R0:W1:Y:S02]  /*05c0*/  SHFL.DOWN P0, R13, R15, R14, R17 ;  /* 0x0800000e0f0d7389 */ /* 0x0000640000000011 */
[----:B01----:R-:W-:Y:S05]  /*05d0*/  ENDCOLLECTIVE ;  /* 0x000000000000791b */ /* 0x003fea0003800000 */
.L_x_671:
[----:B------:R-:W-:Y:S01]  /*05e0*/  MOV R15, R6 ;  /* 0x00000006000f7202 */ /* 0x000fe20000000f00 */
[----:B------:R-:W-:-:S07]  /*05f0*/  IMAD.MOV.U32 R9, RZ, RZ, R13 ;  /* 0x000000ffff097224 */ /* 0x000fce00078e000d */
[----:B------:R-:W-:Y:S05]  /*0600*/  WARPSYNC.COLLECTIVE R12, `(.L_x_672) ;  /* 0x000000000c087348 */ /* 0x000fea0003c00000 */
[----:B------:R0:W1:Y:S02]  /*0610*/  SHFL.DOWN P0, R13, R15, R14, R17 ;  /* 0x0800000e0f0d7389 */ /* 0x0000640000000011 */
[----:B01----:R-:W-:Y:S05]  /*0620*/  ENDCOLLECTIVE ;  /* 0x000000000000791b */ /* 0x003fea0003800000 */
.L_x_672:
[----:B------:R-:W-:Y:S02]  /*0630*/  IMAD.MOV.U32 R14, RZ, RZ, 0x4 ;  /* 0x00000004ff0e7424 */ /* 0x000fe400078e00ff */
[----:B------:R-:W-:-:S06]  /*0640*/  IMAD.MOV.U32 R8, RZ, RZ, R13 ;  /* 0x000000ffff087224 */ /* 0x000fcc00078e000d */
[----:B------:R-:W-:-:S10]  /*0650*/  DADD R8, R6, R8 ;  /* 0x0000000006087229 */ /* 0x000fd40000000008 */
[----:B------:R-:W-:-:S07]  /*0660*/  MOV R15, R9 ;  /* 0x00000009000f7202 */ /* 0x000fce0000000f00 */
[----:B------:R-:W-:Y:S05]  /*0670*/  WARPSYNC.COLLECTIVE R12, `(.L_x_673) ;  /* 0x000000000c087348 */ /* 0x000fea0003c00000 */
[----:B------:R0:W1:Y:S02]  /*0680*/  SHFL.DOWN P0, R13, R15, R14, R17 ;  /* 0x0800000e0f0d7389 */ /* 0x0000640000000011 */
[----:B01----:R-:W-:Y:S05]  /*0690*/  ENDCOLLECTIVE ;  /* 0x000000000000791b */ /* 0x003fea0003800000 */
.L_x_673:
[----:B------:R-:W-:Y:S01]  /*06a0*/  IMAD.MOV.U32 R15, RZ, RZ, R8 ;  /* 0x000000ffff0f7224 */ /* 0x000fe200078e0008 */
[----:B------:R-:W-:-:S07]  /*06b0*/  MOV R11, R13 ;  /* 0x0000000d000b7202 */ /* 0x000fce0000000f00 */
[----:B------:R-:W-:Y:S05]  /*06c0*/  WARPSYNC.COLLECTIVE R12, `(.L_x_674) ;  /* 0x000000000c087348 */ /* 0x000fea0003c00000 */
[----:B------:R0:W1:Y:S02]  /*06d0*/  SHFL.DOWN P0, R13, R15, R14, R17 ;  /* 0x0800000e0f0d7389 */ /* 0x0000640000000011 */
[----:B01----:R-:W-:Y:S05]  /*06e0*/  ENDCOLLECTIVE ;  /* 0x000000000000791b */ /* 0x003fea0003800000 */
.L_x_674:
[----:B------:R-:W-:Y:S02]  /*06f0*/  MOV R14, 0x2 ;  /* 0x00000002000e7802 */ /* 0x000fe40000000f00 */
[----:B------:R-:W-:-:S06]  /*0700*/  MOV R10, R13 ;  /* 0x0000000d000a7202 */ /* 0x000fcc0000000f00 */
[----:B------:R-:W-:-:S10]  /*0710*/  DADD R10, R8, R10 ;  /* 0x00000000080a7229 */ /* 0x000fd4000000000a */
[----:B------:R-:W-:-:S07]  /*0720*/  IMAD.MOV.U32 R15, RZ, RZ, R11 ;  /* 0x000000ffff0f7224 */ /* 0x000fce00078e000b */
[----:B------:R-:W-:Y:S05]  /*0730*/  WARPSYNC.COLLECTIVE R12, `(.L_x_675) ;  /* 0x000000000c087348 */ /* 0x000fea0003c00000 */
[----:B------:R0:W1:Y:S02]  /*0740*/  SHFL.DOWN P0, R13, R15, R14, R17 ;  /* 0x0800000e0f0d7389 */ /* 0x0000640000000011 */
[----:B01----:R-:W-:Y:S05]  /*0750*/  ENDCOLLECTIVE ;  /* 0x000000000000791b */ /* 0x003fea0003800000 */
.L_x_675:
[----:B------:R-:W-:Y:S01]  /*0760*/  MOV R15, R10 ;  /* 0x0000000a000f7202 */ /* 0x000fe20000000f00 */
[----:B------:R-:W-:-:S07]  /*0770*/  IMAD.MOV.U32 R5, RZ, RZ, R13 ;  /* 0x000000ffff057224 */ /* 0x000fce00078e000d */
[----:B------:R-:W-:Y:S05]  /*0780*/  WARPSYNC.COLLECTIVE R12, `(.L_x_676) ;  /* 0x000000000c087348 */ /* 0x000fea0003c00000 */
[----:B------:R0:W1:Y:S02]  /*0790*/  SHFL.DOWN P0, R13, R15, R14, R17 ;  /* 0x0800000e0f0d7389 */ /* 0x0000640000000011 */
[----:B01----:R-:W-:Y:S05]  /*07a0*/  ENDCOLLECTIVE ;  /* 0x000000000000791b */ /* 0x003fea0003800000 */
.L_x_676:
[----:B------:R-:W-:Y:S02]  /*07b0*/  IMAD.MOV.U32 R14, RZ, RZ, 0x1 ;  /* 0x00000001ff0e7424 */ /* 0x000fe400078e00ff */
[----:B------:R-:W-:-:S06]  /*07c0*/  IMAD.MOV.U32 R4, RZ, RZ, R13 ;  /* 0x000000ffff047224 */ /* 0x000fcc00078e000d */
[----:B------:R-:W-:-:S10]  /*07d0*/  DADD R4, R10, R4 ;  /* 0x000000000a047229 */ /* 0x000fd40000000004 */
[----:B------:R-:W-:-:S07]  /*07e0*/  MOV R15, R5 ;  /* 0x00000005000f7202 */ /* 0x000fce0000000f00 */
[----:B------:R-:W-:Y:S05]  /*07f0*/  WARPSYNC.COLLECTIVE R12, `(.L_x_677) ;  /* 0x000000000c087348 */ /* 0x000fea0003c00000 */
[----:B------:R0:W1:Y:S02]  /*0800*/  SHFL.DOWN P0, R13, R15, R14, R17 ;  /* 0x0800000e0f0d7389 */ /* 0x0000640000000011 */
[----:B01----:R-:W-:Y:S05]  /*0810*/  ENDCOLLECTIVE ;  /* 0x000000000000791b */ /* 0x003fea0003800000 */
.L_x_677:
[----:B------:R-:W-:Y:S01]  /*0820*/  IMAD.MOV.U32 R15, RZ, RZ, R4 ;  /* 0x000000ffff0f7224 */ /* 0x000fe200078e0004 */
[----:B------:R-:W-:-:S07]  /*0830*/  MOV R7, R13 ;  /* 0x0000000d00077202 */ /* 0x000fce0000000f00 */
[----:B------:R-:W-:Y:S05]  /*0840*/  WARPSYNC.COLLECTIVE R12, `(.L_x_678) ;  /* 0x000000000c087348 */ /* 0x000fea0003c00000 */
[----:B------:R0:W1:Y:S02]  /*0850*/  SHFL.DOWN P0, R13, R15, R14, R17 ;  /* 0x0800000e0f0d7389 */ /* 0x0000640000000011 */
[----:B01----:R-:W-:Y:S05]  /*0860*/  ENDCOLLECTIVE ;  /* 0x000000000000791b */ /* 0x003fea0003800000 */
.L_x_678:
[----:B------:R-:W-:Y:S01]  /*0870*/  MOV R6, R13 ;  /* 0x0000000d00067202 */ /* 0x000fe20000000f00 */
[----:B------:R-:W-:Y:S06]  /*0880*/  BRA `(.L_x_679) ;  /* 0xfffffff800e87947 */ /* 0x000fec000383ffff */
.L_x_680:
        /* <DEDUP_REMOVED lines=15> */
.L_x_1989:


//--------------------- .text._Z7reduce4IdLj32EEvPT_S1_j --------------------------
	.section	.text._Z7reduce4IdLj32EEvPT_S1_j,"ax",@progbits
	.align	128
        .global         _Z7reduce4IdLj32EEvPT_S1_j
        .type           _Z7reduce4IdLj32EEvPT_S1_j,@function
        .size           _Z7reduce4IdLj32EEvPT_S1_j,(.L_x_1990 - _Z7reduce4IdLj32EEvPT_S1_j)
        .other          _Z7reduce4IdLj32EEvPT_S1_j,@"STO_CUDA_ENTRY STV_DEFAULT"
_Z7reduce4IdLj32EEvPT_S1_j:
.text._Z7reduce4IdLj32EEvPT_S1_j:
        /* <DEDUP_REMOVED lines=35> */
.L_x_682:
        /* <DEDUP_REMOVED lines=10> */
.L_x_681:
        /* <DEDUP_REMOVED lines=22> */
.L_x_696:
[----:B012---:R-:W-:-:S11]  /*0430*/  DADD R4, R4, R6 ;  /* 0x0000000004047229 */ /* 0x007fd60000000006 */
.L_x_684:
[----:B------:R-:W-:Y:S05]  /*0440*/  BSYNC B0 ;  /* 0x0000000000007941 */ /* 0x000fea0003800000 */
.L_x_683:
[----:B------:R-:W-:-:S13]  /*0450*/  LOP3.LUT P0, RZ, R3, R2, RZ, 0xfc, !PT ;  /* 0x0000000203ff7212 */ /* 0x000fda000780fcff */
[----:B------:R-:W-:Y:S05]  /*0460*/  @P0 EXIT ;  /* 0x000000000000094d */ /* 0x000fea0003800000 */
[----:B------:R-:W1:Y:S02]  /*0470*/  LDC.64 R2, c[0x0][0x388] ;  /* 0x0000e200ff027b82 */ /* 0x000e640000000a00 */
[----:B-1----:R-:W-:-:S05]  /*0480*/  IMAD.WIDE.U32 R2, R0, 0x8, R2 ;  /* 0x0000000800027825 */ /* 0x002fca00078e0002 */
[----:B------:R-:W-:Y:S01]  /*0490*/  STG.E.64 desc[UR6][R2.64], R4 ;  /* 0x0000000402007986 */ /* 0x000fe2000c101b06 */
[----:B------:R-:W-:Y:S05]  /*04a0*/  EXIT ;  /* 0x000000000000794d */ /* 0x000fea0003800000 */
.L_x_685:
[----:B------:R-:W-:Y:S01]  /*04b0*/  HFMA2 R17, -RZ, RZ, 0, 1.847743988037109375e-06 ;  /* 0x0000001fff117431 */ /* 0x000fe200000001ff */
[----:B------:R-:W-:Y:S01]  /*04c0*/  MOV R15, R5 ;  /* 0x00000005000f7202 */ /* 0x000fe20000000f00 */
[----:B------:R-:W-:Y:S02]  /*04d0*/  IMAD.MOV.U32 R14, RZ, RZ, 0x10 ;  /* 0x00000010ff0e7424 */ /* 0x000fe400078e00ff */
[----:B------:R-:W-:-:S07]  /*04e0*/  IMAD.MOV.U32 R12, RZ, RZ, -0x1 ;  /* 0xffffffffff0c7424 */ /* 0x000fce00078e00ff */
[----:B0-----:R-:W-:Y:S05]  /*04f0*/  WARPSYNC.COLLECTIVE R12, `(.L_x_686) ;  /* 0x000000000c087348 */ /* 0x001fea0003c00000 */
[----:B------:R1:W2:Y:S02]  /*0500*/  SHFL.DOWN P0, R13, R15, R14, R17 ;  /* 0x0800000e0f0d7389 */ /* 0x0002a40000000011 */
[----:B012---:R-:W-:Y:S05]  /*0510*/  ENDCOLLECTIVE ;  /* 0x000000000000791b */ /* 0x007fea0003800000 */
.L_x_686:
[----:B------:R-:W-:Y:S01]  /*0520*/  IMAD.MOV.U32 R15, RZ, RZ, R4 ;  /* 0x000000ffff0f7224 */ /* 0x000fe200078e0004 */
[----:B------:R-:W-:-:S07]  /*0530*/  MOV R7, R13 ;  /* 0x0000000d00077202 */ /* 0x000fce0000000f00 */
[----:B------:R-:W-:Y:S05]  /*0540*/  WARPSYNC.COLLECTIVE R12, `(.L_x_687) ;  /* 0x000000000c087348 */ /* 0x000fea0003c00000 */
[----:B------:R0:W1:Y:S02]  /*0550*/  SHFL.DOWN P0, R13, R15, R14, R17 ;  /* 0x0800000e0f0d7389 */ /* 0x0000640000000011 */
[----:B01----:R-:W-:Y:S05]  /*0560*/  ENDCOLLECTIVE ;  /* 0x000000000000791b */ /* 0x003fea0003800000 */
.L_x_687:
[----:B------:R-:W-:Y:S02]  /*0570*/  MOV R14, 0x8 ;  /* 0x00000008000e7802 */ /* 0x000fe40000000f00 */
[----:B------:R-:W-:-:S06]  /*0580*/  MOV R6, R13 ;  /* 0x0000000d00067202 */ /* 0x000fcc0000000f00 */
[----:B------:R-:W-:-:S10]  /*0590*/  DADD R6, R4, R6 ;  /* 0x0000000004067229 */ /* 0x000fd40000000006 */
[----:B------:R-:W-:-:S07]  /*05a0*/  IMAD.MOV.U32 R15, RZ, RZ, R7 ;  /* 0x000000ffff0f7224 */ /* 0x000fce00078e0007 */
[----:B------:R-:W-:Y:S05]  /*05b0*/  WARPSYNC.COLLECTIVE R12, `(.L_x_688) ;  /* 0x000000000c087348 */ /* 0x000fea0003c00000 */
[----:B------:R0:W1:Y:S02]  /*05c0*/  SHFL.DOWN P0, R13, R15, R14, R17 ;  /* 0x0800000e0f0d7389 */ /* 0x0000640000000011 */
[----:B01----:R-:W-:Y:S05]  /*05d0*/  ENDCOLLECTIVE ;  /* 0x000000000000791b */ /* 0x003fea0003800000 */
.L_x_688:
[----:B------:R-:W-:Y:S01]  /*05e0*/  MOV R15, R6 ;  /* 0x00000006000f7202 */ /* 0x000fe20000000f00 */
[----:B------:R-:W-:-:S07]  /*05f0*/  IMAD.MOV.U32 R9, RZ, RZ, R13 ;  /* 0x000000ffff097224 */ /* 0x000fce00078e000d */
[----:B------:R-:W-:Y:S05]  /*0600*/  WARPSYNC.COLLECTIVE R12, `(.L_x_689) ;  /* 0x000000000c087348 */ /* 0x000fea0003c00000 */
[----:B------:R0:W1:Y:S02]  /*0610*/  SHFL.DOWN P0, R13, R15, R14, R17 ;  /* 0x0800000e0f0d7389 */ /* 0x0000640000000011 */
[----:B01----:R-:W-:Y:S05]  /*0620*/  ENDCOLLECTIVE ;  /* 0x000000000000791b */ /* 0x003fea0003800000 */
.L_x_689:
[----:B------:R-:W-:Y:S02]  /*0630*/  IMAD.MOV.U32 R14, RZ, RZ, 0x4 ;  /* 0x00000004ff0e7424 */ /* 0x000fe400078e00ff */
[----:B------:R-:W-:-:S06]  /*0640*/  IMAD.MOV.U32 R8, RZ, RZ, R13 ;  /* 0x000000ffff087224 */ /* 0x000fcc00078e000d */
[----:B------:R-:W-:-:S10]  /*0650*/  DADD R8, R6, R8 ;  /* 0x0000000006087229 */ /* 0x000fd40000000008 */
[----:B------:R-:W-:-:S07]  /*0660*/  MOV R15, R9 ;  /* 0x00000009000f7202 */ /* 0x000fce0000000f00 */
[----:B------:R-:W-:Y:S05]  /*0670*/  WARPSYNC.COLLECTIVE R12, `(.L_x_690) ;  /* 0x000000000c087348 */ /* 0x000fea0003c00000 */
[----:B------:R0:W1:Y:S02]  /*0680*/  SHFL.DOWN P0, R13, R15, R14, R17 ;  /* 0x0800000e0f0d7389 */ /* 0x0000640000000011 */
[----:B01----:R-:W-:Y:S05]  /*0690*/  ENDCOLLECTIVE ;  /* 0x000000000000791b */ /* 0x003fea0003800000 */
.L_x_690:
[----:B------:R-:W-:Y:S01]  /*06a0*/  IMAD.MOV.U32 R15, RZ, RZ, R8 ;  /* 0x000000ffff0f7224 */ /* 0x000fe200078e0008 */
[----:B------:R-:W-:-:S07]  /*06b0*/  MOV R11, R13 ;  /* 0x0000000d000b7202 */ /* 0x000fce0000000f00 */
[----:B------:R-:W-:Y:S05]  /*06c0*/  WARPSYNC.COLLECTIVE R12, `(.L_x_691) ;  /* 0x000000000c087348 */ /* 0x000fea0003c00000 */
[----:B------:R0:W1:Y:S02]  /*06d0*/  SHFL.DOWN P0, R13, R15, R14, R17 ;  /* 0x0800000e0f0d7389 */ /* 0x0000640000000011 */
[----:B01----:R-:W-:Y:S05]  /*06e0*/  ENDCOLLECTIVE ;  /* 0x000000000000791b */ /* 0x003fea0003800000 */
.L_x_691:
[----:B------:R-:W-:Y:S02]  /*06f0*/  MOV R14, 0x2 ;  /* 0x00000002000e7802 */ /* 0x000fe40000000f00 */
[----:B------:R-:W-:-:S06]  /*0700*/  MOV R10, R13 ;  /* 0x0000000d000a7202 */ /* 0x000fcc0000000f00 */
[----:B------:R-:W-:-:S10]  /*0710*/  DADD R10, R8, R10 ;  /* 0x00000000080a7229 */ /* 0x000fd4000000000a */
[----:B------:R-:W-:-:S07]  /*0720*/  IMAD.MOV.U32 R15, RZ, RZ, R11 ;  /* 0x000000ffff0f7224 */ /* 0x000fce00078e000b */
[----:B------:R-:W-:Y:S05]  /*0730*/  WARPSYNC.COLLECTIVE R12, `(.L_x_692) ;  /* 0x000000000c087348 */ /* 0x000fea0003c00000 */
[----:B------:R0:W1:Y:S02]  /*0740*/  SHFL.DOWN P0, R13, R15, R14, R17 ;  /* 0x0800000e0f0d7389 */ /* 0x0000640000000011 */
[----:B01----:R-:W-:Y:S05]  /*0750*/  ENDCOLLECTIVE ;  /* 0x000000000000791b */ /* 0x003fea0003800000 */
.L_x_692:
[----:B------:R-:W-:Y:S01]  /*0760*/  MOV R15, R10 ;  /* 0x0000000a000f7202 */ /* 0x000fe20000000f00 */
[----:B------:R-:W-:-:S07]  /*0770*/  IMAD.MOV.U32 R5, RZ, RZ, R13 ;  /* 0x000000ffff057224 */ /* 0x000fce00078e000d */
[----:B------:R-:W-:Y:S05]  /*0780*/  WARPSYNC.COLLECTIVE R12, `(.L_x_693) ;  /* 0x000000000c087348 */ /* 0x000fea0003c00000 */
[----:B------:R0:W1:Y:S02]  /*0790*/  SHFL.DOWN P0, R13, R15, R14, R17 ;  /* 0x0800000e0f0d7389 */ /* 0x0000640000000011 */
[----:B01----:R-:W-:Y:S05]  /*07a0*/  ENDCOLLECTIVE ;  /* 0x000000000000791b */ /* 0x003fea0003800000 */
.L_x_693:
[----:B------:R-:W-:Y:S02]  /*07b0*/  IMAD.MOV.U32 R14, RZ, RZ, 0x1 ;  /* 0x00000001ff0e7424 */ /* 0x000fe400078e00ff */
[----:B------:R-:W-:-:S06]  /*07c0*/  IMAD.MOV.U32 R4, RZ, RZ, R13 ;  /* 0x000000ffff047224 */ /* 0x000fcc00078e000d */
[----:B------:R-:W-:-:S10]  /*07d0*/  DADD R4, R10, R4 ;  /* 0x000000000a047229 */ /* 0x000fd40000000004 */
[----:B------:R-:W-:-:S07]  /*07e0*/  MOV R15, R5 ;  /* 0x00000005000f7202 */ /* 0x000fce0000000f00 */
[----:B------:R-:W-:Y:S05]  /*07f0*/  WARPSYNC.COLLECTIVE R12, `(.L_x_694) ;  /* 0x000000000c087348 */ /* 0x000fea0003c00000 */
[----:B------:R0:W1:Y:S02]  /*0800*/  SHFL.DOWN P0, R13, R15, R14, R17 ;  /* 0x0800000e0f0d7389 */ /* 0x0000640000000011 */
[----:B01----:R-:W-:Y:S05]  /*0810*/  ENDCOLLECTIVE ;  /* 0x000000000000791b */ /* 0x003fea0003800000 */
.L_x_694:
[----:B------:R-:W-:Y:S01]  /*0820*/  IMAD.MOV.U32 R15, RZ, RZ, R4 ;  /* 0x000000ffff0f7224 */ /* 0x000fe200078e0004 */
[----:B------:R-:W-:-:S07]  /*0830*/  MOV R7, R13 ;  /* 0x0000000d00077202 */ /* 0x000fce0000000f00 */
[----:B------:R-:W-:Y:S05]  /*0840*/  WARPSYNC.COLLECTIVE R12, `(.L_x_695) ;  /* 0x000000000c087348 */ /* 0x000fea0003c00000 */
[----:B------:R0:W1:Y:S02]  /*0850*/  SHFL.DOWN P0, R13, R15, R14, R17 ;  /* 0x0800000e0f0d7389 */ /* 0x0000640000000011 */
[----:B01----:R-:W-:Y:S05]  /*0860*/  ENDCOLLECTIVE ;  /* 0x000000000000791b */ /* 0x003fea0003800000 */
.L_x_695:
[----:B------:R-:W-:Y:S01]  /*0870*/  MOV R6, R13 ;  /* 0x0000000d00067202 */ /* 0x000fe20000000f00 */
[----:B------:R-:W-:Y:S06]  /*0880*/  BRA `(.L_x_696) ;  /* 0xfffffff800e87947 */ /* 0x000fec000383ffff */
.L_x_697:
        /* <DEDUP_REMOVED lines=15> */
.L_x_1990:


//--------------------- .text._Z7reduce4IdLj64EEvPT_S1_j --------------------------
	.section	.text._Z7reduce4IdLj64EEvPT_S1_j,"ax",@progbits
	.align	128
        .global         _Z7reduce4IdLj64EEvPT_S1_j
        .type           _Z7reduce4IdLj64EEvPT_S1_j,@function
        .size           _Z7reduce4IdLj64EEvPT_S1_j,(.L_x_1991 - _Z7reduce4IdLj64EEvPT_S1_j)
        .other          _Z7reduce4IdLj64EEvPT_S1_j,@"STO_CUDA_ENTRY STV_DEFAULT"
_Z7reduce4IdLj64EEvPT_S1_j:
.text._Z7reduce4IdLj64EEvPT_S1_j:
        /* <DEDUP_REMOVED lines=35> */
.L_x_699:
        /* <DEDUP_REMOVED lines=10> */
.L_x_698:
[----:B------:R-:W-:Y:S04]  /*02d0*/  BSSY B0, `(.L_x_700) ;  /* 0x000001b000007945 */ /* 0x000fe80003800000 */
        /* <DEDUP_REMOVED lines=25> */
.L_x_713:
[----:B-12---:R-:W-:-:S11]  /*0470*/  DADD R4, R6, R4 ;  /* 0x0000000006047229 */ /* 0x006fd60000000004 */
.L_x_701:
[----:B------:R-:W-:Y:S05]  /*0480*/  BSYNC B0 ;  /* 0x0000000000007941 */ /* 0x000fea0003800000 */
.L_x_700:
[----:B------:R-:W-:-:S13]  /*0490*/  LOP3.LUT P0, RZ, R3, R2, RZ, 0xfc, !PT ;  /* 0x0000000203ff7212 */ /* 0x000fda000780fcff */
[----:B------:R-:W-:Y:S05]  /*04a0*/  @P0 EXIT ;  /* 0x000000000000094d */ /* 0x000fea0003800000 */
[----:B------:R-:W1:Y:S02]  /*04b0*/  LDC.64 R2, c[0x0][0x388] ;  /* 0x0000e200ff027b82 */ /* 0x000e640000000a00 */
[----:B-1----:R-:W-:-:S05]  /*04c0*/  IMAD.WIDE.U32 R2, R0, 0x8, R2 ;  /* 0x0000000800027825 */ /* 0x002fca00078e0002 */
[----:B------:R-:W-:Y:S01]  /*04d0*/  STG.E.64 desc[UR6][R2.64], R4 ;  /* 0x0000000402007986 */ /* 0x000fe2000c101b06 */
[----:B------:R-:W-:Y:S05]  /*04e0*/  EXIT ;  /* 0x000000000000794d */ /* 0x000fea0003800000 */
.L_x_702:
[----:B------:R-:W-:Y:S01]  /*04f0*/  MOV R15, R7 ;  /* 0x00000007000f7202 */ /* 0x000fe20000000f00 */
[----:B------:R-:W-:Y:S01]  /*0500*/  IMAD.MOV.U32 R14, RZ, RZ, 0x10 ;  /* 0x00000010ff0e7424 */ /* 0x000fe200078e00ff */
[----:B------:R-:W-:Y:S01]  /*0510*/  MOV R17, 0x1f ;  /* 0x0000001f00117802 */ /* 0x000fe20000000f00 */
[----:B------:R-:W-:-:S07]  /*0520*/  IMAD.MOV.U32 R12, RZ, RZ, -0x1 ;  /* 0xffffffffff0c7424 */ /* 0x000fce00078e00ff */
[----:B0-----:R-:W-:Y:S05]  /*0530*/  WARPSYNC.COLLECTIVE R12, `(.L_x_703) ;  /* 0x000000000c087348 */ /* 0x001fea0003c00000 */
[----:B------:R1:W2:Y:S02]  /*0540*/  SHFL.DOWN P0, R13, R15, R14, R17 ;  /* 0x0800000e0f0d7389 */ /* 0x0002a40000000011 */
[----:B012---:R-:W-:Y:S05]  /*0550*/  ENDCOLLECTIVE ;  /* 0x000000000000791b */ /* 0x007fea0003800000 */
.L_x_703:
[----:B------:R-:W-:Y:S01]  /*0560*/  IMAD.MOV.U32 R15, RZ, RZ, R6 ;  /* 0x000000ffff0f7224 */ /* 0x000fe200078e0006 */
[----:B------:R-:W-:-:S07]  /*0570*/  MOV R5, R13 ;  /* 0x0000000d00057202 */ /* 0x000fce0000000f00 */
[----:B------:R-:W-:Y:S05]  /*0580*/  WARPSYNC.COLLECTIVE R12, `(.L_x_704) ;  /* 0x000000000c087348 */ /* 0x000fea0003c00000 */
[----:B------:R0:W1:Y:S02]  /*0590*/  SHFL.DOWN P0, R13, R15, R14, R17 ;  /* 0x0800000e0f0d7389 */ /* 0x0000640000000011 */
[----:B01----:R-:W-:Y:S05]  /*05a0*/  ENDCOLLECTIVE ;  /* 0x000000000000791b */ /* 0x003fea0003800000 */
.L_x_704:
[----:B------:R-:W-:Y:S02]  /*05b0*/  MOV R14, 0x8 ;  /* 0x00000008000e7802 */ /* 0x000fe40000000f00 */
[----:B------:R-:W-:-:S06]  /*05c0*/  MOV R4, R13 ;  /* 0x0000000d00047202 */ /* 0x000fcc0000000f00 */
[----:B------:R-:W-:-:S10]  /*05d0*/  DADD R4, R6, R4 ;  /* 0x0000000006047229 */ /* 0x000fd40000000004 */
[----:B------:R-:W-:-:S07]  /*05e0*/  IMAD.MOV.U32 R15, RZ, RZ, R5 ;  /* 0x000000ffff0f7224 */ /* 0x000fce00078e0005 */
[----:B------:R-:W-:Y:S05]  /*05f0*/  WARPSYNC.COLLECTIVE R12, `(.L_x_705) ;  /* 0x000000000c087348 */ /* 0x000fea0003c00000 */
[----:B------:R0:W1:Y:S02]  /*0600*/  SHFL.DOWN P0, R13, R15, R14, R17 ;  /* 0x0800000e0f0d7389 */ /* 0x0000640000000011 */
[----:B01----:R-:W-:Y:S05]  /*0610*/  ENDCOLLECTIVE ;  /* 0x000000000000791b */ /* 0x003fea0003800000 */
.L_x_705:
[----:B------:R-:W-:Y:S01]  /*0620*/  MOV R15, R4 ;  /* 0x00000004000f7202 */ /* 0x000fe20000000f00 */
[----:B------:R-:W-:-:S07]  /*0630*/  IMAD.MOV.U32 R9, RZ, RZ, R13 ;  /* 0x000000ffff097224 */ /* 0x000fce00078e000d */
[----:B------:R-:W-:Y:S05]  /*0640*/  WARPSYNC.COLLECTIVE R12, `(.L_x_706) ;  /* 0x000000000c087348 */ /* 0x000fea0003c00000 */
[----:B------:R0:W1:Y:S02]  /*0650*/  SHFL.DOWN P0, R13, R15, R14, R17 ;  /* 0x0800000e0f0d7389 */ /* 0x0000640000000011 */
[----:B01----:R-:W-:Y:S05]  /*0660*/  ENDCOLLECTIVE ;  /* 0x000000000000791b */ /* 0x003fea0003800000 */
.L_x_706:
[----:B------:R-:W-:Y:S02]  /*0670*/  IMAD.MOV.U32 R14, RZ, RZ, 0x4 ;  /* 0x00000004ff0e7424 */ /* 0x000fe400078e00ff */
[----:B------:R-:W-:-:S06]  /*0680*/  IMAD.MOV.U32 R8, RZ, RZ, R13 ;  /* 0x000000ffff087224 */ /* 0x000fcc00078e000d */
[----:B------:R-:W-:-:S10]  /*0690*/  DADD R8, R4, R8 ;  /* 0x0000000004087229 */ /* 0x000fd40000000008 */
[----:B------:R-:W-:-:S07]  /*06a0*/  MOV R15, R9 ;  /* 0x00000009000f7202 */ /* 0x000fce0000000f00 */
[----:B------:R-:W-:Y:S05]  /*06b0*/  WARPSYNC.COLLECTIVE R12, `(.L_x_707) ;  /* 0x000000000c087348 */ /* 0x000fea0003c00000 */
[----:B------:R0:W1:Y:S02]  /*06c0*/  SHFL.DOWN P0, R13, R15, R14, R17 ;  /* 0x0800000e0f0d7389 */ /* 0x0000640000000011 */
[----:B01----:R-:W-:Y:S05]  /*06d0*/  ENDCOLLECTIVE ;  /* 0x000000000000791b */ /* 0x003fea0003800000 */
.L_x_707:
[----:B------:R-:W-:Y:S01]  /*06e0*/  IMAD.MOV.U32 R15, RZ, RZ, R8 ;  /* 0x000000ffff0f7224 */ /* 0x000fe200078e0008 */
[----:B------:R-:W-:-:S07]  /*06f0*/  MOV R11, R13 ;  /* 0x0000000d000b7202 */ /* 0x000fce0000000f00 */
[----:B------:R-:W-:Y:S05]  /*0700*/  WARPSYNC.COLLECTIVE R12, `(.L_x_708) ;  /* 0x000000000c087348 */ /* 0x000fea0003c00000 */
[----:B------:R0:W1:Y:S02]  /*0710*/  SHFL.DOWN P0, R13, R15, R14, R17 ;  /* 0x0800000e0f0d7389 */ /* 0x0000640000000011 */
[----:B01----:R-:W-:Y:S05]  /*0720*/  ENDCOLLECTIVE ;  /* 0x000000000000791b */ /* 0x003fea0003800000 */
.L_x_708:
[----:B------:R-:W-:Y:S02]  /*0730*/  MOV R14, 0x2 ;  /* 0x00000002000e7802 */ /* 0x000fe40000000f00 */
[----:B------:R-:W-:-:S06]  /*0740*/  MOV R10, R13 ;  /* 0x0000000d000a7202 */ /* 0x000fcc0000000f00 */
[----:B------:R-:W-:-:S10]  /*0750*/  DADD R10, R8, R10 ;  /* 0x00000000080a7229 */ /* 0x000fd4000000000a */
[----:B------:R-:W-:-:S07]  /*0760*/  IMAD.MOV.U32 R15, RZ, RZ, R11 ;  /* 0x000000ffff0f7224 */ /* 0x000fce00078e000b */
[----:B------:R-:W-:Y:S05]  /*0770*/  WARPSYNC.COLLECTIVE R12, `(.L_x_709) ;  /* 0x000000000c087348 */ /* 0x000fea0003c00000 */
[----:B------:R0:W1:Y:S02]  /*0780*/  SHFL.DOWN P0, R13, R15, R14, R17 ;  /* 0x0800000e0f0d7389 */ /* 0x0000640000000011 */
[----:B01----:R-:W-:Y:S05]  /*0790*/  ENDCOLLECTIVE ;  /* 0x000000000000791b */ /* 0x003fea0003800000 */
.L_x_709:
[----:B------:R-:W-:Y:S01]  /*07a0*/  MOV R15, R10 ;  /* 0x0000000a000f7202 */ /* 0x000fe20000000f00 */
[----:B------:R-:W-:-:S07]  /*07b0*/  IMAD.MOV.U32 R7, RZ, RZ, R13 ;  /* 0x000000ffff077224 */ /* 0x000fce00078e000d */
[----:B------:R-:W-:Y:S05]  /*07c0*/  WARPSYNC.COLLECTIVE R12, `(.L_x_710) ;  /* 0x000000000c087348 */ /* 0x000fea0003c00000 */
[----:B------:R0:W1:Y:S02]  /*07d0*/  SHFL.DOWN P0, R13, R15, R14, R17 ;  /* 0x0800000e0f0d7389 */ /* 0x0000640000000011 */
[----:B01----:R-:W-:Y:S05]  /*07e0*/  ENDCOLLECTIVE ;  /* 0x000000000000791b */ /* 0x003fea0003800000 */
.L_x_710:
[----:B------:R-:W-:Y:S02]  /*07f0*/  IMAD.MOV.U32 R14, RZ, RZ, 0x1 ;  /* 0x00000001ff0e7424 */ /* 0x000fe400078e00ff */
[----:B------:R-:W-:-:S06]  /*0800*/  IMAD.MOV.U32 R6, RZ, RZ, R13 ;  /* 0x000000ffff067224 */ /* 0x000fcc00078e000d */
[----:B------:R-:W-:-:S10]  /*0810*/  DADD R6, R10, R6 ;  /* 0x000000000a067229 */ /* 0x000fd40000000006 */
[----:B------:R-:W-:-:S07]  /*0820*/  MOV R15, R7 ;  /* 0x00000007000f7202 */ /* 0x000fce0000000f00 */
[----:B------:R-:W-:Y:S05]  /*0830*/  WARPSYNC.COLLECTIVE R12, `(.L_x_711) ;  /* 0x000000000c087348 */ /* 0x000fea0003c00000 */
[----:B------:R0:W1:Y:S02]  /*0840*/  SHFL.DOWN P0, R13, R15, R14, R17 ;  /* 0x0800000e0f0d7389 */ /* 0x0000640000000011 */
[----:B01----:R-:W-:Y:S05]  /*0850*/  ENDCOLLECTIVE ;  /* 0x000000000000791b */ /* 0x003fea0003800000 */
.L_x_711:
[----:B------:R-:W-:Y:S01]  /*0860*/  IMAD.MOV.U32 R15, RZ, RZ, R6 ;  /* 0x000000ffff0f7224 */ /* 0x000fe200078e0006 */
[----:B------:R-:W-:-:S07]  /*0870*/  MOV R5, R13 ;  /* 0x0000000d00057202 */ /* 0x000fce0000000f00 */
[----:B------:R-:W-:Y:S05]  /*0880*/  WARPSYNC.COLLECTIVE R12, `(.L_x_712) ;  /* 0x000000000c087348 */ /* 0x000fea0003c00000 */
[----:B------:R0:W1:Y:S02]  /*0890*/  SHFL.DOWN P0, R13, R15, R14, R17 ;  /* 0x0800000e0f0d7389 */ /* 0x0000640000000011 */
[----:B01----:R-:W-:Y:S05]  /*08a0*/  ENDCOLLECTIVE ;  /* 0x000000000000791b */ /* 0x003fea0003800000 */
.L_x_712:
[----:B------:R-:W-:Y:S01]  /*08b0*/  MOV R4, R13 ;  /* 0x0000000d00047202 */ /* 0x000fe20000000f00 */
[----:B------:R-:W-:Y:S06]  /*08c0*/  BRA `(.L_x_713) ;  /* 0xfffffff800e87947 */ /* 0x000fec000383ffff */
.L_x_714:
        /* <DEDUP_REMOVED lines=11> */
.L_x_1991:


//--------------------- .text._Z7reduce4IdLj128EEvPT_S1_j --------------------------
	.section	.text._Z7reduce4IdLj128EEvPT_S1_j,"ax",@progbits
	.align	128
        .global         _Z7reduce4IdLj128EEvPT_S1_j
        .type           _Z7reduce4IdLj128EEvPT_S1_j,@function
        .size           _Z7reduce4IdLj128EEvPT_S1_j,(.L_x_1992 - _Z7reduce4IdLj128EEvPT_S1_j)
        .other          _Z7reduce4IdLj128EEvPT_S1_j,@"STO_CUDA_ENTRY STV_DEFAULT"
_Z7reduce4IdLj128EEvPT_S1_j:
.text._Z7reduce4IdLj128EEvPT_S1_j:
        /* <DEDUP_REMOVED lines=35> */
.L_x_716:
        /* <DEDUP_REMOVED lines=10> */
.L_x_715:
        /* <DEDUP_REMOVED lines=26> */
.L_x_730:
[----:B-12---:R-:W-:-:S11]  /*0470*/  DADD R4, R6, R4 ;  /* 0x0000000006047229 */ /* 0x006fd60000000004 */
.L_x_718:
[----:B------:R-:W-:Y:S05]  /*0480*/  BSYNC B0 ;  /* 0x0000000000007941 */ /* 0x000fea0003800000 */
.L_x_717:
[----:B------:R-:W-:-:S13]  /*0490*/  LOP3.LUT P0, RZ, R3, R2, RZ, 0xfc, !PT ;  /* 0x0000000203ff7212 */ /* 0x000fda000780fcff */
[----:B------:R-:W-:Y:S05]  /*04a0*/  @P0 EXIT ;  /* 0x000000000000094d */ /* 0x000fea0003800000 */
[----:B------:R-:W1:Y:S02]  /*04b0*/  LDC.64 R2, c[0x0][0x388] ;  /* 0x0000e200ff027b82 */ /* 0x000e640000000a00 */
[----:B-1----:R-:W-:-:S05]  /*04c0*/  IMAD.WIDE.U32 R2, R0, 0x8, R2 ;  /* 0x0000000800027825 */ /* 0x002fca00078e0002 */
[----:B------:R-:W-:Y:S01]  /*04d0*/  STG.E.64 desc[UR6][R2.64], R4 ;  /* 0x0000000402007986 */ /* 0x000fe2000c101b06 */
[----:B------:R-:W-:Y:S05]  /*04e0*/  EXIT ;  /* 0x000000000000794d */ /* 0x000fea0003800000 */
.L_x_719:
[----:B------:R-:W-:Y:S01]  /*04f0*/  MOV R15, R7 ;  /* 0x00000007000f7202 */ /* 0x000fe20000000f00 */
[----:B------:R-:W-:Y:S01]  /*0500*/  IMAD.MOV.U32 R14, RZ, RZ, 0x10 ;  /* 0x00000010ff0e7424 */ /* 0x000fe200078e00ff */
[----:B------:R-:W-:Y:S01]  /*0510*/  MOV R17, 0x1f ;  /* 0x0000001f00117802 */ /* 0x000fe20000000f00 */
[----:B------:R-:W-:-:S07]  /*0520*/  IMAD.MOV.U32 R12, RZ, RZ, -0x1 ;  /* 0xffffffffff0c7424 */ /* 0x000fce00078e00ff */
[----:B0-----:R-:W-:Y:S05]  /*0530*/  WARPSYNC.COLLECTIVE R12, `(.L_x_720) ;  /* 0x000000000c087348 */ /* 0x001fea0003c00000 */
[----:B------:R1:W2:Y:S02]  /*0540*/  SHFL.DOWN P0, R13, R15, R14, R17 ;  /* 0x0800000e0f0d7389 */ /* 0x0002a40000000011 */
[----:B012---:R-:W-:Y:S05]  /*0550*/  ENDCOLLECTIVE ;  /* 0x000000000000791b */ /* 0x007fea0003800000 */
.L_x_720:
[----:B------:R-:W-:Y:S01]  /*0560*/  IMAD.MOV.U32 R15, RZ, RZ, R6 ;  /* 0x000000ffff0f7224 */ /* 0x000fe200078e0006 */
[----:B------:R-:W-:-:S07]  /*0570*/  MOV R5, R13 ;  /* 0x0000000d00057202 */ /* 0x000fce0000000f00 */
[----:B------:R-:W-:Y:S05]  /*0580*/  WARPSYNC.COLLECTIVE R12, `(.L_x_721) ;  /* 0x000000000c087348 */ /* 0x000fea0003c00000 */
[----:B------:R0:W1:Y:S02]  /*0590*/  SHFL.DOWN P0, R13, R15, R14, R17 ;  /* 0x0800000e0f0d7389 */ /* 0x0000640000000011 */
[----:B01----:R-:W-:Y:S05]  /*05a0*/  ENDCOLLECTIVE ;  /* 0x000000000000791b */ /* 0x003fea0003800000 */
.L_x_721:
[----:B------:R-:W-:Y:S02]  /*05b0*/  MOV R14, 0x8 ;  /* 0x00000008000e7802 */ /* 0x000fe40000000f00 */
[----:B------:R-:W-:-:S06]  /*05c0*/  MOV R4, R13 ;  /* 0x0000000d00047202 */ /* 0x000fcc0000000f00 */
[----:B------:R-:W-:-:S10]  /*05d0*/  DADD R4, R6, R4 ;  /* 0x0000000006047229 */ /* 0x000fd40000000004 */
[----:B------:R-:W-:-:S07]  /*05e0*/  IMAD.MOV.U32 R15, RZ, RZ, R5 ;  /* 0x000000ffff0f7224 */ /* 0x000fce00078e0005 */
[----:B------:R-:W-:Y:S05]  /*05f0*/  WARPSYNC.COLLECTIVE R12, `(.L_x_722) ;  /* 0x000000000c087348 */ /* 0x000fea0003c00000 */
[----:B------:R0:W1:Y:S02]  /*0600*/  SHFL.DOWN P0, R13, R15, R14, R17 ;  /* 0x0800000e0f0d7389 */ /* 0x0000640000000011 */
[----:B01----:R-:W-:Y:S05]  /*0610*/  ENDCOLLECTIVE ;  /* 0x000000000000791b */ /* 0x003fea0003800000 */
.L_x_722:
[----:B------:R-:W-:Y:S01]  /*0620*/  MOV R15, R4 ;  /* 0x00000004000f7202 */ /* 0x000fe20000000f00 */
[----:B------:R-:W-:-:S07]  /*0630*/  IMAD.MOV.U32 R9, RZ, RZ, R13 ;  /* 0x000000ffff097224 */ /* 0x000fce00078e000d */
[----:B------:R-:W-:Y:S05]  /*0640*/  WARPSYNC.COLLECTIVE R12, `(.L_x_723) ;  /* 0x000000000c087348 */ /* 0x000fea0003c00000 */
[----:B------:R0:W1:Y:S02]  /*0650*/  SHFL.DOWN P0, R13, R15, R14, R17 ;  /* 0x0800000e0f0d7389 */ /* 0x0000640000000011 */
[----:B01----:R-:W-:Y:S05]  /*0660*/  ENDCOLLECTIVE ;  /* 0x000000000000791b */ /* 0x003fea0003800000 */
.L_x_723:
[----:B------:R-:W-:Y:S02]  /*0670*/  IMAD.MOV.U32 R14, RZ, RZ, 0x4 ;  /* 0x00000004ff0e7424 */ /* 0x000fe400078e00ff */
[----:B------:R-:W-:-:S06]  /*0680*/  IMAD.MOV.U32 R8, RZ, RZ, R13 ;  /* 0x000000ffff087224 */ /* 0x000fcc00078e000d */
[----:B------:R-:W-:-:S10]  /*0690*/  DADD R8, R4, R8 ;  /* 0x0000000004087229 */ /* 0x000fd40000000008 */
[----:B------:R-:W-:-:S07]  /*06a0*/  MOV R15, R9 ;  /* 0x00000009000f7202 */ /* 0x000fce0000000f00 */
[----:B------:R-:W-:Y:S05]  /*06b0*/  WARPSYNC.COLLECTIVE R12, `(.L_x_724) ;  /* 0x000000000c087348 */ /* 0x000fea0003c00000 */
[----:B------:R0:W1:Y:S02]  /*06c0*/  SHFL.DOWN P0, R13, R15, R14, R17 ;  /* 0x0800000e0f0d7389 */ /* 0x0000640000000011 */
[----:B01----:R-:W-:Y:S05]  /*06d0*/  ENDCOLLECTIVE ;  /* 0x000000000000791b */ /* 0x003fea0003800000 */
.L_x_724:
[----:B------:R-:W-:Y:S01]  /*06e0*/  IMAD.MOV.U32 R15, RZ, RZ, R8 ;  /* 0x000000ffff0f7224 */ /* 0x000fe200078e0008 */
[----:B------:R-:W-:-:S07]  /*06f0*/  MOV R11, R13 ;  /* 0x0000000d000b7202 */ /* 0x000fce0000000f00 */
[----:B------:R-:W-:Y:S05]  /*0700*/  WARPSYNC.COLLECTIVE R12, `(.L_x_725) ;  /* 0x000000000c087348 */ /* 0x000fea0003c00000 */
[----:B------:R0:W1:Y:S02]  /*0710*/  SHFL.DOWN P0, R13, R15, R14, R17 ;  /* 0x0800000e0f0d7389 */ /* 0x0000640000000011 */
[----:B01----:R-:W-:Y:S05]  /*0720*/  ENDCOLLECTIVE ;  /* 0x000000000000791b */ /* 0x003fea0003800000 */
.L_x_725:
[----:B------:R-:W-:Y:S02]  /*0730*/  MOV R14, 0x2 ;  /* 0x00000002000e7802 */ /* 0x000fe40000000f00 */
[----:B------:R-:W-:-:S06]  /*0740*/  MOV R10, R13 ;  /* 0x0000000d000a7202 */ /* 0x000fcc0000000f00 */
[----:B------:R-:W-:-:S10]  /*0750*/  DADD R10, R8, R10 ;  /* 0x00000000080a7229 */ /* 0x000fd4000000000a */
[----:B------:R-:W-:-:S07]  /*0760*/  IMAD.MOV.U32 R15, RZ, RZ, R11 ;  /* 0x000000ffff0f7224 */ /* 0x000fce00078e000b */
[----:B------:R-:W-:Y:S05]  /*0770*/  WARPSYNC.COLLECTIVE R12, `(.L_x_726) ;  /* 0x000000000c087348 */ /* 0x000fea0003c00000 */
[----:B------:R0:W1:Y:S02]  /*0780*/  SHFL.DOWN P0, R13, R15, R14, R17 ;  /* 0x0800000e0f0d7389 */ /* 0x0000640000000011 */
[----:B01----:R-:W-:Y:S05]  /*0790*/  ENDCOLLECTIVE ;  /* 0x000000000000791b */ /* 0x003fea0003800000 */
.L_x_726:
[----:B------:R-:W-:Y:S01]  /*07a0*/  MOV R15, R10 ;  /* 0x0000000a000f7202 */ /* 0x000fe20000000f00 */
[----:B------:R-:W-:-:S07]  /*07b0*/  IMAD.MOV.U32 R7, RZ, RZ, R13 ;  /* 0x000000ffff077224 */ /* 0x000fce00078e000d */
[----:B------:R-:W-:Y:S05]  /*07c0*/  WARPSYNC.COLLECTIVE R12, `(.L_x_727) ;  /* 0x000000000c087348 */ /* 0x000fea0003c00000 */
[----:B------:R0:W1:Y:S02]  /*07d0*/  SHFL.DOWN P0, R13, R15, R14, R17 ;  /* 0x0800000e0f0d7389 */ /* 0x0000640000000011 */
[----:B01----:R-:W-:Y:S05]  /*07e0*/  ENDCOLLECTIVE ;  /* 0x000000000000791b */ /* 0x003fea0003800000 */
.L_x_727:
[----:B------:R-:W-:Y:S02]  /*07f0*/  IMAD.MOV.U32 R14, RZ, RZ, 0x1 ;  /* 0x00000001ff0e7424 */ /* 0x000fe400078e00ff */
[----:B------:R-:W-:-:S06]  /*0800*/  IMAD.MOV.U32 R6, RZ, RZ, R13 ;  /* 0x000000ffff067224 */ /* 0x000fcc00078e000d */
[----:B------:R-:W-:-:S10]  /*0810*/  DADD R6, R10, R6 ;  /* 0x000000000a067229 */ /* 0x000fd40000000006 */
[----:B------:R-:W-:-:S07]  /*0820*/  MOV R15, R7 ;  /* 0x00000007000f7202 */ /* 0x000fce0000000f00 */
[----:B------:R-:W-:Y:S05]  /*0830*/  WARPSYNC.COLLECTIVE R12, `(.L_x_728) ;  /* 0x000000000c087348 */ /* 0x000fea0003c00000 */
[----:B------:R0:W1:Y:S02]  /*0840*/  SHFL.DOWN P0, R13, R15, R14, R17 ;  /* 0x0800000e0f0d7389 */ /* 0x0000640000000011 */
[----:B01----:R-:W-:Y:S05]  /*0850*/  ENDCOLLECTIVE ;  /* 0x000000000000791b */ /* 0x003fea0003800000 */
.L_x_728:
[----:B------:R-:W-:Y:S01]  /*0860*/  IMAD.MOV.U32 R15, RZ, RZ, R6 ;  /* 0x000000ffff0f7224 */ /* 0x000fe200078e0006 */
[----:B------:R-:W-:-:S07]  /*0870*/  MOV R5, R13 ;  /* 0x0000000d00057202 */ /* 0x000fce0000000f00 */
[----:B------:R-:W-:Y:S05]  /*0880*/  WARPSYNC.COLLECTIVE R12, `(.L_x_729) ;  /* 0x000000000c087348 */ /* 0x000fea0003c00000 */
[----:B------:R0:W1:Y:S02]  /*0890*/  SHFL.DOWN P0, R13, R15, R14, R17 ;  /* 0x0800000e0f0d7389 */ /* 0x0000640000000011 */
[----:B01----:R-:W-:Y:S05]  /*08a0*/  ENDCOLLECTIVE ;  /* 0x000000000000791b */ /* 0x003fea0003800000 */
.L_x_729:
[----:B------:R-:W-:Y:S01]  /*08b0*/  MOV R4, R13 ;  /* 0x0000000d00047202 */ /* 0x000fe20000000f00 */
[----:B------:R-:W-:Y:S06]  /*08c0*/  BRA `(.L_x_730) ;  /* 0xfffffff800e87947 */ /* 0x000fec000383ffff */
.L_x_731:
        /* <DEDUP_REMOVED lines=11> */
.L_x_1992:


//--------------------- .text._Z7reduce4IdLj256EEvPT_S1_j --------------------------
	.section	.text._Z7reduce4IdLj256EEvPT_S1_j,"ax",@progbits
	.align	128
        .global         _Z7reduce4IdLj256EEvPT_S1_j
        .type           _Z7reduce4IdLj256EEvPT_S1_j,@function
        .size           _Z7reduce4IdLj256EEvPT_S1_j,(.L_x_1993 - _Z7reduce4IdLj256EEvPT_S1_j)
        .other          _Z7reduce4IdLj256EEvPT_S1_j,@"STO_CUDA_ENTRY STV_DEFAULT"
_Z7reduce4IdLj256EEvPT_S1_j:
.text._Z7reduce4IdLj256EEvPT_S1_j:
        /* <DEDUP_REMOVED lines=35> */
.L_x_733:
        /* <DEDUP_REMOVED lines=10> */
.L_x_732:
        /* <DEDUP_REMOVED lines=26> */
.L_x_747:
[----:B-12---:R-:W-:-:S11]  /*0470*/  DADD R4, R6, R4 ;  /* 0x0000000006047229 */ /* 0x006fd60000000004 */
.L_x_735:
[----:B------:R-:W-:Y:S05]  /*0480*/  BSYNC B0 ;  /* 0x0000000000007941 */ /* 0x000fea0003800000 */
.L_x_734:
[----:B------:R-:W-:-:S13]  /*0490*/  LOP3.LUT P0, RZ, R3, R2, RZ, 0xfc, !PT ;  /* 0x0000000203ff7212 */ /* 0x000fda000780fcff */
[----:B------:R-:W-:Y:S05]  /*04a0*/  @P0 EXIT ;  /* 0x000000000000094d */ /* 0x000fea0003800000 */
[----:B------:R-:W1:Y:S02]  /*04b0*/  LDC.64 R2, c[0x0][0x388] ;  /* 0x0000e200ff027b82 */ /* 0x000e640000000a00 */
[----:B-1----:R-:W-:-:S05]  /*04c0*/  IMAD.WIDE.U32 R2, R0, 0x8, R2 ;  /* 0x0000000800027825 */ /* 0x002fca00078e0002 */
[----:B------:R-:W-:Y:S01]  /*04d0*/  STG.E.64 desc[UR6][R2.64], R4 ;  /* 0x0000000402007986 */ /* 0x000fe2000c101b06 */
[----:B------:R-:W-:Y:S05]  /*04e0*/  EXIT ;  /* 0x000000000000794d */ /* 0x000fea0003800000 */
.L_x_736:
[----:B------:R-:W-:Y:S01]  /*04f0*/  MOV R15, R7 ;  /* 0x00000007000f7202 */ /* 0x000fe20000000f00 */
[----:B------:R-:W-:Y:S01]  /*0500*/  IMAD.MOV.U32 R14, RZ, RZ, 0x10 ;  /* 0x00000010ff0e7424 */ /* 0x000fe200078e00ff */
[----:B------:R-:W-:Y:S01]  /*0510*/  MOV R17, 0x1f ;  /* 0x0000001f00117802 */ /* 0x000fe20000000f00 */
[----:B------:R-:W-:-:S07]  /*0520*/  IMAD.MOV.U32 R12, RZ, RZ, -0x1 ;  /* 0xffffffffff0c7424 */ /* 0x000fce00078e00ff */
[----:B0-----:R-:W-:Y:S05]  /*0530*/  WARPSYNC.COLLECTIVE R12, `(.L_x_737) ;  /* 0x000000000c087348 */ /* 0x001fea0003c00000 */
[----:B------:R1:W2:Y:S02]  /*0540*/  SHFL.DOWN P0, R13, R15, R14, R17 ;  /* 0x0800000e0f0d7389 */ /* 0x0002a40000000011 */
[----:B012---:R-:W-:Y:S05]  /*0550*/  ENDCOLLECTIVE ;  /* 0x000000000000791b */ /* 0x007fea0003800000 */
.L_x_737:
[----:B------:R-:W-:Y:S01]  /*0560*/  IMAD.MOV.U32 R15, RZ, RZ, R6 ;  /* 0x000000ffff0f7224 */ /* 0x000fe200078e0006 */
[----:B------:R-:W-:-:S07]  /*0570*/  MOV R5, R13 ;  /* 0x0000000d00057202 */ /* 0x000fce0000000f00 */
[----:B------:R-:W-:Y:S05]  /*0580*/  WARPSYNC.COLLECTIVE R12, `(.L_x_738) ;  /* 0x000000000c087348 */ /* 0x000fea0003c00000 */
[----:B------:R0:W1:Y:S02]  /*0590*/  SHFL.DOWN P0, R13, R15, R14, R17 ;  /* 0x0800000e0f0d7389 */ /* 0x0000640000000011 */
[----:B01----:R-:W-:Y:S05]  /*05a0*/  ENDCOLLECTIVE ;  /* 0x000000000000791b */ /* 0x003fea0003800000 */
.L_x_738:
[----:B------:R-:W-:Y:S02]  /*05b0*/  MOV R14, 0x8 ;  /* 0x00000008000e7802 */ /* 0x000fe40000000f00 */
[----:B------:R-:W-:-:S06]  /*05c0*/  MOV R4, R13 ;  /* 0x0000000d00047202 */ /* 0x000fcc0000000f00 */
[----:B------:R-:W-:-:S10]  /*05d0*/  DADD R4, R6, R4 ;  /* 0x0000000006047229 */ /* 0x000fd40000000004 */
[----:B------:R-:W-:-:S07]  /*05e0*/  IMAD.MOV.U32 R15, RZ, RZ, R5 ;  /* 0x000000ffff0f7224 */ /* 0x000fce00078e0005 */
[----:B------:R-:W-:Y:S05]  /*05f0*/  WARPSYNC.COLLECTIVE R12, `(.L_x_739) ;  /* 0x000000000c087348 */ /* 0x000fea0003c00000 */
[----:B------:R0:W1:Y:S02]  /*0600*/  SHFL.DOWN P0, R13, R15, R14, R17 ;  /* 0x0800000e0f0d7389 */ /* 0x0000640000000011 */
[----:B01----:R-:W-:Y:S05]  /*0610*/  ENDCOLLECTIVE ;  /* 0x000000000000791b */ /* 0x003fea0003800000 */
.L_x_739:
[----:B------:R-:W-:Y:S01]  /*0620*/  MOV R15, R4 ;  /* 0x00000004000f7202 */ /* 0x000fe20000000f00 */
[----:B------:R-:W-:-:S07]  /*0630*/  IMAD.MOV.U32 R9, RZ, RZ, R13 ;  /* 0x000000ffff097224 */ /* 0x000fce00078e000d */
[----:B------:R-:W-:Y:S05]  /*0640*/  WARPSYNC.COLLECTIVE R12, `(.L_x_740) ;  /* 0x000000000c087348 */ /* 0x000fea0003c00000 */
[----:B------:R0:W1:Y:S02]  /*0650*/  SHFL.DOWN P0, R13, R15, R14, R17 ;  /* 0x0800000e0f0d7389 */ /* 0x0000640000000011 */
[----:B01----:R-:W-:Y:S05]  /*0660*/  ENDCOLLECTIVE ;  /* 0x000000000000791b */ /* 0x003fea0003800000 */
.L_x_740:
[----:B------:R-:W-:Y:S02]  /*0670*/  IMAD.MOV.U32 R14, RZ, RZ, 0x4 ;  /* 0x00000004ff0e7424 */ /* 0x000fe400078e00ff */
[----:B------:R-:W-:-:S06]  /*0680*/  IMAD.MOV.U32 R8, RZ, RZ, R13 ;  /* 0x000000ffff087224 */ /* 0x000fcc00078e000d */
[----:B------:R-:W-:-:S10]  /*0690*/  DADD R8, R4, R8 ;  /* 0x0000000004087229 */ /* 0x000fd40000000008 */
[----:B------:R-:W-:-:S07]  /*06a0*/  MOV R15, R9 ;  /* 0x00000009000f7202 */ /* 0x000fce0000000f00 */
[----:B------:R-:W-:Y:S05]  /*06b0*/  WARPSYNC.COLLECTIVE R12, `(.L_x_741) ;  /* 0x000000000c087348 */ /* 0x000fea0003c00000 */
[----:B------:R0:W1:Y:S02]  /*06c0*/  SHFL.DOWN P0, R13, R15, R14, R17 ;  /* 0x0800000e0f0d7389 */ /* 0x0000640000000011 */
[----:B01----:R-:W-:Y:S05]  /*06d0*/  ENDCOLLECTIVE ;  /* 0x000000000000791b */ /* 0x003fea0003800000 */
.L_x_741:
[----:B------:R-:W-:Y:S01]  /*06e0*/  IMAD.MOV.U32 R15, RZ, RZ, R8 ;  /* 0x000000ffff0f7224 */ /* 0x000fe200078e0008 */
[----:B------:R-:W-:-:S07]  /*06f0*/  MOV R11, R13 ;  /* 0x0000000d000b7202 */ /* 0x000fce0000000f00 */
[----:B------:R-:W-:Y:S05]  /*0700*/  WARPSYNC.COLLECTIVE R12, `(.L_x_742) ;  /* 0x000000000c087348 */ /* 0x000fea0003c00000 */
[----:B------:R0:W1:Y:S02]  /*0710*/  SHFL.DOWN P0, R13, R15, R14, R17 ;  /* 0x0800000e0f0d7389 */ /* 0x0000640000000011 */
[----:B01----:R-:W-:Y:S05]  /*0720*/  ENDCOLLECTIVE ;  /* 0x000000000000791b */ /* 0x003fea0003800000 */
.L_x_742:
[----:B------:R-:W-:Y:S02]  /*0730*/  MOV R14, 0x2 ;  /* 0x00000002000e7802 */ /* 0x000fe40000000f00 */
[----:B------:R-:W-:-:S06]  /*0740*/  MOV R10, R13 ;  /* 0x0000000d000a7202 */ /* 0x000fcc0000000f00 */
[----:B------:R-:W-:-:S10]  /*0750*/  DADD R10, R8, R10 ;  /* 0x00000000080a7229 */ /* 0x000fd4000000000a */
[----:B------:R-:W-:-:S07]  /*0760*/  IMAD.MOV.U32 R15, RZ, RZ, R11 ;  /* 0x000000ffff0f7224 */ /* 0x000fce00078e000b */
[----:B------:R-:W-:Y:S05]  /*0770*/  WARPSYNC.COLLECTIVE R12, `(.L_x_743) ;  /* 0x000000000c087348 */ /* 0x000fea0003c00000 */
[----:B------:R0:W1:Y:S02]  /*0780*/  SHFL.DOWN P0, R13, R15, R14, R17 ;  /* 0x0800000e0f0d7389 */ /* 0x0000640000000011 */
[----:B01----:R-:W-:Y:S05]  /*0790*/  ENDCOLLECTIVE ;  /* 0x000000000000791b */ /* 0x003fea0003800000 */
.L_x_743:
[----:B------:R-:W-:Y:S01]  /*07a0*/  MOV R15, R10 ;  /* 0x0000000a000f7202 */ /* 0x000fe20000000f00 */
[----:B------:R-:W-:-:S07]  /*07b0*/  IMAD.MOV.U32 R7, RZ, RZ, R13 ;  /* 0x000000ffff077224 */ /* 0x000fce00078e000d */
[----:B------:R-:W-:Y:S05]  /*07c0*/  WARPSYNC.COLLECTIVE R12, `(.L_x_744) ;  /* 0x000000000c087348 */ /* 0x000fea0003c00000 */
[----:B------:R0:W1:Y:S02]  /*07d0*/  SHFL.DOWN P0, R13, R15, R14, R17 ;  /* 0x0800000e0f0d7389 */ /* 0x0000640000000011 */
[----:B01----:R-:W-:Y:S05]  /*07e0*/  ENDCOLLECTIVE ;  /* 0x000000000000791b */ /* 0x003fea0003800000 */
.L_x_744:
[----:B------:R-:W-:Y:S02]  /*07f0*/  IMAD.MOV.U32 R14, RZ, RZ, 0x1 ;  /* 0x00000001ff0e7424 */ /* 0x000fe400078e00ff */
[----:B------:R-:W-:-:S06]  /*0800*/  IMAD.MOV.U32 R6, RZ, RZ, R13 ;  /* 0x000000ffff067224 */ /* 0x000fcc00078e000d */
[----:B------:R-:W-:-:S10]  /*0810*/  DADD R6, R10, R6 ;  /* 0x000000000a067229 */ /* 0x000fd40000000006 */
[----:B------:R-:W-:-:S07]  /*0820*/  MOV R15, R7 ;  /* 0x00000007000f7202 */ /* 0x000fce0000000f00 */
[----:B------:R-:W-:Y:S05]  /*0830*/  WARPSYNC.COLLECTIVE R12, `(.L_x_745) ;  /* 0x000000000c087348 */ /* 0x000fea0003c00000 */
[----:B------:R0:W1:Y:S02]  /*0840*/  SHFL.DOWN P0, R13, R15, R14, R17 ;  /* 0x0800000e0f0d7389 */ /* 0x0000640000000011 */
[----:B01----:R-:W-:Y:S05]  /*0850*/  ENDCOLLECTIVE ;  /* 0x000000000000791b */ /* 0x003fea0003800000 */
.L_x_745:
[----:B------:R-:W-:Y:S01]  /*0860*/  IMAD.MOV.U32 R15, RZ, RZ, R6 ;  /* 0x000000ffff0f7224 */ /* 0x000fe200078e0006 */
[----:B------:R-:W-:-:S07]  /*0870*/  MOV R5, R13 ;  /* 0x0000000d00057202 */ /* 0x000fce0000000f00 */
[----:B------:R-:W-:Y:S05]  /*0880*/  WARPSYNC.COLLECTIVE R12, `(.L_x_746) ;  /* 0x000000000c087348 */ /* 0x000fea0003c00000 */
[----:B------:R0:W1:Y:S02]  /*0890*/  SHFL.DOWN P0, R13, R15, R14, R17 ;  /* 0x0800000e0f0d7389 */ /* 0x0000640000000011 */
[----:B01----:R-:W-:Y:S05]  /*08a0*/  ENDCOLLECTIVE ;  /* 0x000000000000791b */ /* 0x003fea0003800000 */
.L_x_746:
[----:B------:R-:W-:Y:S01]  /*08b0*/  MOV R4, R13 ;  /* 0x0000000d00047202 */ /* 0x000fe20000000f00 */
[----:B------:R-:W-:Y:S06]  /*08c0*/  BRA `(.L_x_747) ;  /* 0xfffffff800e87947 */ /* 0x000fec000383ffff */
.L_x_748:
        /* <DEDUP_REMOVED lines=11> */
.L_x_1993:


//--------------------- .text._Z7reduce4IdLj512EEvPT_S1_j --------------------------
	.section	.text._Z7reduce4IdLj512EEvPT_S1_j,"ax",@progbits
	.align	128
        .global         _Z7reduce4IdLj512EEvPT_S1_j
        .type           _Z7reduce4IdLj512EEvPT_S1_j,@function
        .size           _Z7reduce4IdLj512EEvPT_S1_j,(.L_x_1994 - _Z7reduce4IdLj512EEvPT_S1_j)
        .other          _Z7reduce4IdLj512EEvPT_S1_j,@"STO_CUDA_ENTRY STV_DEFAULT"
_Z7reduce4IdLj512EEvPT_S1_j:
.text._Z7reduce4IdLj512EEvPT_S1_j:
        /* <DEDUP_REMOVED lines=35> */
.L_x_750:
        /* <DEDUP_REMOVED lines=10> */
.L_x_749:
        /* <DEDUP_REMOVED lines=26> */
.L_x_764:
[----:B-12---:R-:W-:-:S11]  /*0470*/  DADD R4, R6, R4 ;  /* 0x0000000006047229 */ /* 0x006fd60000000004 */
.L_x_752:
[----:B------:R-:W-:Y:S05]  /*0480*/  BSYNC B0 ;  /* 0x0000000000007941 */ /* 0x000fea0003800000 */
.L_x_751:
[----:B------:R-:W-:-:S13]  /*0490*/  LOP3.LUT P0, RZ, R3, R2, RZ, 0xfc, !PT ;  /* 0x0000000203ff7212 */ /* 0x000fda000780fcff */
[----:B------:R-:W-:Y:S05]  /*04a0*/  @P0 EXIT ;  /* 0x000000000000094d */ /* 0x000fea0003800000 */
[----:B------:R-:W1:Y:S02]  /*04b0*/  LDC.64 R2, c[0x0][0x388] ;  /* 0x0000e200ff027b82 */ /* 0x000e640000000a00 */
[----:B-1----:R-:W-:-:S05]  /*04c0*/  IMAD.WIDE.U32 R2, R0, 0x8, R2 ;  /* 0x0000000800027825 */ /* 0x002fca00078e0002 */
[----:B------:R-:W-:Y:S01]  /*04d0*/  STG.E.64 desc[UR6][R2.64], R4 ;  /* 0x0000000402007986 */ /* 0x000fe2000c101b06 */
[----:B------:R-:W-:Y:S05]  /*04e0*/  EXIT ;  /* 0x000000000000794d */ /* 0x000fea0003800000 */
.L_x_753:
[----:B------:R-:W-:Y:S01]  /*04f0*/  MOV R15, R7 ;  /* 0x00000007000f7202 */ /* 0x000fe20000000f00 */
[----:B------:R-:W-:Y:S01]  /*0500*/  IMAD.MOV.U32 R14, RZ, RZ, 0x10 ;  /* 0x00000010ff0e7424 */ /* 0x000fe200078e00ff */
[----:B------:R-:W-:Y:S01]  /*0510*/  MOV R17, 0x1f ;  /* 0x0000001f00117802 */ /* 0x000fe20000000f00 */
[----:B------:R-:W-:-:S07]  /*0520*/  IMAD.MOV.U32 R12, RZ, RZ, -0x1 ;  /* 0xffffffffff0c7424 */ /* 0x000fce00078e00ff */
[----:B0-----:R-:W-:Y:S05]  /*0530*/  WARPSYNC.COLLECTIVE R12, `(.L_x_754) ;  /* 0x000000000c087348 */ /* 0x001fea0003c00000 */
[----:B------:R1:W2:Y:S02]  /*0540*/  SHFL.DOWN P0, R13, R15, R14, R17 ;  /* 0x0800000e0f0d7389 */ /* 0x0002a40000000011 */
[----:B012---:R-:W-:Y:S05]  /*0550*/  ENDCOLLECTIVE ;  /* 0x000000000000791b */ /* 0x007fea0003800000 */
.L_x_754:
[----:B------:R-:W-:Y:S01]  /*0560*/  IMAD.MOV.U32 R15, RZ, RZ, R6 ;  /* 0x000000ffff0f7224 */ /* 0x000fe200078e0006 */
[----:B------:R-:W-:-:S07]  /*0570*/  MOV R5, R13 ;  /* 0x0000000d00057202 */ /* 0x000fce0000000f00 */
[----:B------:R-:W-:Y:S05]  /*0580*/  WARPSYNC.COLLECTIVE R12, `(.L_x_755) ;  /* 0x000000000c087348 */ /* 0x000fea0003c00000 */
[----:B------:R0:W1:Y:S02]  /*0590*/  SHFL.DOWN P0, R13, R15, R14, R17 ;  /* 0x0800000e0f0d7389 */ /* 0x0000640000000011 */
[----:B01----:R-:W-:Y:S05]  /*05a0*/  ENDCOLLECTIVE ;  /* 0x000000000000791b */ /* 0x003fea0003800000 */
.L_x_755:
[----:B------:R-:W-:Y:S02]  /*05b0*/  MOV R14, 0x8 ;  /* 0x00000008000e7802 */ /* 0x000fe40000000f00 */
[----:B------:R-:W-:-:S06]  /*05c0*/  MOV R4, R13 ;  /* 0x0000000d00047202 */ /* 0x000fcc0000000f00 */
[----:B------:R-:W-:-:S10]  /*05d0*/  DADD R4, R6, R4 ;  /* 0x0000000006047229 */ /* 0x000fd40000000004 */
[----:B------:R-:W-:-:S07]  /*05e0*/  IMAD.MOV.U32 R15, RZ, RZ, R5 ;  /* 0x000000ffff0f7224 */ /* 0x000fce00078e0005 */
[----:B------:R-:W-:Y:S05]  /*05f0*/  WARPSYNC.COLLECTIVE R12, `(.L_x_756) ;  /* 0x000000000c087348 */ /* 0x000fea0003c00000 */
[----:B------:R0:W1:Y:S02]  /*0600*/  SHFL.DOWN P0, R13, R15, R14, R17 ;  /* 0x0800000e0f0d7389 */ /* 0x0000640000000011 */
[----:B01----:R-:W-:Y:S05]  /*0610*/  ENDCOLLECTIVE ;  /* 0x000000000000791b */ /* 0x003fea0003800000 */
.L_x_756:
[----:B------:R-:W-:Y:S01]  /*0620*/  MOV R15, R4 ;  /* 0x00000004000f7202 */ /* 0x000fe20000000f00 */
[----:B------:R-:W-:-:S07]  /*0630*/  IMAD.MOV.U32 R9, RZ, RZ, R13 ;  /* 0x000000ffff097224 */ /* 0x000fce00078e000d */
[----:B------:R-:W-:Y:S05]  /*0640*/  WARPSYNC.COLLECTIVE R12, `(.L_x_757) ;  /* 0x000000000c087348 */ /* 0x000fea0003c00000 */
[----:B------:R0:W1:Y:S02]  /*0650*/  SHFL.DOWN P0, R13, R15, R14, R17 ;  /* 0x0800000e0f0d7389 */ /* 0x0000640000000011 */
[----:B01----:R-:W-:Y:S05]  /*0660*/  ENDCOLLECTIVE ;  /* 0x000000000000791b */ /* 0x003fea0003800000 */
.L_x_757:
[----:B------:R-:W-:Y:S02]  /*0670*/  IMAD.MOV.U32 R14, RZ, RZ, 0x4 ;  /* 0x00000004ff0e7424 */ /* 0x000fe400078e00ff */
[----:B------:R-:W-:-:S06]  /*0680*/  IMAD.MOV.U32 R8, RZ, RZ, R13 ;  /* 0x000000ffff087224 */ /* 0x000fcc00078e000d */
[----:B------:R-:W-:-:S10]  /*0690*/  DADD R8, R4, R8 ;  /* 0x0000000004087229 */ /* 0x000fd40000000008 */
[----:B------:R-:W-:-:S07]  /*06a0*/  MOV R15, R9 ;  /* 0x00000009000f7202 */ /* 0x000fce0000000f00 */
[----:B------:R-:W-:Y:S05]  /*06b0*/  WARPSYNC.COLLECTIVE R12, `(.L_x_758) ;  /* 0x000000000c087348 */ /* 0x000fea0003c00000 */
[----:B------:R0:W1:Y:S02]  /*06c0*/  SHFL.DOWN P0, R13, R15, R14, R17 ;  /* 0x0800000e0f0d7389 */ /* 0x0000640000000011 */
[----:B01----:R-:W-:Y:S05]  /*06d0*/  ENDCOLLECTIVE ;  /* 0x000000000000791b */ /* 0x003fea0003800000 */
.L_x_758:
[----:B------:R-:W-:Y:S01]  /*06e0*/  IMAD.MOV.U32 R15, RZ, RZ, R8 ;  /* 0x000000ffff0f7224 */ /* 0x000fe200078e0008 */
[----:B------:R-:W-:-:S07]  /*06f0*/  MOV R11, R13 ;  /* 0x0000000d000b7202 */ /* 0x000fce0000000f00 */
[----:B------:R-:W-:Y:S05]  /*0700*/  WARPSYNC.COLLECTIVE R12, `(.L_x_759) ;  /* 0x000000000c087348 */ /* 0x000fea0003c00000 */
[----:B------:R0:W1:Y:S02]  /*0710*/  SHFL.DOWN P0, R13, R15, R14, R17 ;  /* 0x0800000e0f0d7389 */ /* 0x0000640000000011 */
[----:B01----:R-:W-:Y:S05]  /*0720*/  ENDCOLLECTIVE ;  /* 0x000000000000791b */ /* 0x003fea0003800000 */
.L_x_759:
[----:B------:R-:W-:Y:S02]  /*0730*/  MOV R14, 0x2 ;  /* 0x00000002000e7802 */ /* 0x000fe40000000f00 */
[----:B------:R-:W-:-:S06]  /*0740*/  MOV R10, R13 ;  /* 0x0000000d000a7202 */ /* 0x000fcc0000000f00 */
[----:B------:R-:W-:-:S10]  /*0750*/  DADD R10, R8, R10 ;  /* 0x00000000080a7229 */ /* 0x000fd4000000000a */
[----:B------:R-:W-:-:S07]  /*0760*/  IMAD.MOV.U32 R15, RZ, RZ, R11 ;  /* 0x000000ffff0f7224 */ /* 0x000fce00078e000b */
[----:B------:R-:W-:Y:S05]  /*0770*/  WARPSYNC.COLLECTIVE R12, `(.L_x_760) ;  /* 0x000000000c087348 */ /* 0x000fea0003c00000 */
[----:B------:R0:W1:Y:S02]  /*0780*/  SHFL.DOWN P0, R13, R15, R14, R17 ;  /* 0x0800000e0f0d7389 */ /* 0x0000640000000011 */
[----:B01----:R-:W-:Y:S05]  /*0790*/  ENDCOLLECTIVE ;  /* 0x000000000000791b */ /* 0x003fea0003800000 */
.L_x_760:
[----:B------:R-:W-:Y:S01]  /*07a0*/  MOV R15, R10 ;  /* 0x0000000a000f7202 */ /* 0x000fe20000000f00 */
[----:B------:R-:W-:-:S07]  /*07b0*/  IMAD.MOV.U32 R7, RZ, RZ, R13 ;  /* 0x000000ffff077224 */ /* 0x000fce00078e000d */
[----:B------:R-:W-:Y:S05]  /*07c0*/  WARPSYNC.COLLECTIVE R12, `(.L_x_761) ;  /* 0x000000000c087348 */ /* 0x000fea0003c00000 */
[----:B------:R0:W1:Y:S02]  /*07d0*/  SHFL.DOWN P0, R13, R15, R14, R17 ;  /* 0x0800000e0f0d7389 */ /* 0x0000640000000011 */
[----:B01----:R-:W-:Y:S05]  /*07e0*/  ENDCOLLECTIVE ;  /* 0x000000000000791b */ /* 0x003fea0003800000 */
.L_x_761:
[----:B------:R-:W-:Y:S02]  /*07f0*/  IMAD.MOV.U32 R14, RZ, RZ, 0x1 ;  /* 0x00000001ff0e7424 */ /* 0x000fe400078e00ff */
[----:B------:R-:W-:-:S06]  /*0800*/  IMAD.MOV.U32 R6, RZ, RZ, R13 ;  /* 0x000000ffff067224 */ /* 0x000fcc00078e000d */
[----:B------:R-:W-:-:S10]  /*0810*/  DADD R6, R10, R6 ;  /* 0x000000000a067229 */ /* 0x000fd40000000006 */
[----:B------:R-:W-:-:S07]  /*0820*/  MOV R15, R7 ;  /* 0x00000007000f7202 */ /* 0x000fce0000000f00 */
[----:B------:R-:W-:Y:S05]  /*0830*/  WARPSYNC.COLLECTIVE R12, `(.L_x_762) ;  /* 0x000000000c087348 */ /* 0x000fea0003c00000 */
[----:B------:R0:W1:Y:S02]  /*0840*/  SHFL.DOWN P0, R13, R15, R14, R17 ;  /* 0x0800000e0f0d7389 */ /* 0x0000640000000011 */
[----:B01----:R-:W-:Y:S05]  /*0850*/  ENDCOLLECTIVE ;  /* 0x000000000000791b */ /* 0x003fea0003800000 */
.L_x_762:
[----:B------:R-:W-:Y:S01]  /*0860*/  IMAD.MOV.U32 R15, RZ, RZ, R6 ;  /* 0x000000ffff0f7224 */ /* 0x000fe200078e0006 */
[----:B------:R-:W-:-:S07]  /*0870*/  MOV R5, R13 ;  /* 0x0000000d00057202 */ /* 0x000fce0000000f00 */
[----:B------:R-:W-:Y:S05]  /*0880*/  WARPSYNC.COLLECTIVE R12, `(.L_x_763) ;  /* 0x000000000c087348 */ /* 0x000fea0003c00000 */
[----:B------:R0:W1:Y:S02]  /*0890*/  SHFL.DOWN P0, R13, R15, R14, R17 ;  /* 0x0800000e0f0d7389 */ /* 0x0000640000000011 */
[----:B01----:R-:W-:Y:S05]  /*08a0*/  ENDCOLLECTIVE ;  /* 0x000000000000791b */ /* 0x003fea0003800000 */
.L_x_763:
[----:B------:R-:W-:Y:S01]  /*08b0*/  MOV R4, R13 ;  /* 0x0000000d00047202 */ /* 0x000fe20000000f00 */
[----:B------:R-:W-:Y:S06]  /*08c0*/  BRA `(.L_x_764) ;  /* 0xfffffff800e87947 */ /* 0x000fec000383ffff */
.L_x_765:
        /* <DEDUP_REMOVED lines=11> */
.L_x_1994:


//--------------------- .text._Z7reduce3IdEvPT_S1_j --------------------------
	.section	.text._Z7reduce3IdEvPT_S1_j,"ax",@progbits
	.align	128
        .global         _Z7reduce3IdEvPT_S1_j
        .type           _Z7reduce3IdEvPT_S1_j,@function
        .size           _Z7reduce3IdEvPT_S1_j,(.L_x_1995 - _Z7reduce3IdEvPT_S1_j)
        .other          _Z7reduce3IdEvPT_S1_j,@"STO_CUDA_ENTRY STV_DEFAULT"
_Z7reduce3IdEvPT_S1_j:
.text._Z7reduce3IdEvPT_S1_j:
[----:B------:R-:W-:Y:S01]  /*0000*/  LDC R1, c[0x0][0x37c] ;  /* 0x0000df00ff017b82 */ /* 0x000fe20000000800 */
[----:B------:R-:W0:Y:S01]  /*0010*/  S2R R13, SR_CTAID.X ;  /* 0x00000000000d7919 */ /* 0x000e220000002500 */
[----:B------:R-:W1:Y:S01]  /*0020*/  LDCU UR4, c[0x0][0x360] ;  /* 0x00006c00ff0477ac */ /* 0x000e620008000800 */
[----:B------:R-:W2:Y:S01]  /*0030*/  S2R R11, SR_TID.X ;  /* 0x00000000000b7919 */ /* 0x000ea20000002100 */
[----:B------:R-:W3:Y:S01]  /*0040*/  LDCU UR5, c[0x0][0x390] ;  /* 0x00007200ff0577ac */ /* 0x000ee20008000800 */
[----:B------:R-:W4:Y:S01]  /*0050*/  LDCU.64 UR6, c[0x0][0x358] ;  /* 0x00006b00ff0677ac */ /* 0x000f220008000a00 */
[----:B-1----:R-:W-:Y:S02]  /*0060*/  IMAD.U32 R8, RZ, RZ, UR4 ;  /* 0x00000004ff087e24 */ /* 0x002fe4000f8e00ff */
[----:B0-----:R-:W-:-:S04]  /*0070*/  IMAD R0, R13, UR4, RZ ;  /* 0x000000040d007c24 */ /* 0x001fc8000f8e02ff */
[----:B--2---:R-:W-:-:S04]  /*0080*/  IMAD R3, R0, 0x2, R11 ;  /* 0x0000000200037824 */ /* 0x004fc800078e020b */
[C---:B------:R-:W-:Y:S01]  /*0090*/  IMAD.IADD R9, R3.reuse, 0x1, R8 ;  /* 0x0000000103097824 */ /* 0x040fe200078e0208 */
[----:B---3--:R-:W-:-:S04]  /*00a0*/  ISETP.GE.U32.AND P0, PT, R3, UR5, PT ;  /* 0x0000000503007c0c */ /* 0x008fc8000bf06070 */
[----:B------:R-:W-:-:S09]  /*00b0*/  ISETP.GE.U32.AND P1, PT, R9, UR5, PT ;  /* 0x0000000509007c0c */ /* 0x000fd2000bf26070 */
[----:B------:R-:W0:Y:S08]  /*00c0*/  @!P0 LDC.64 R4, c[0x0][0x380] ;  /* 0x0000e000ff048b82 */ /* 0x000e300000000a00 */
[----:B------:R-:W1:Y:S01]  /*00d0*/  @!P1 LDC.64 R6, c[0x0][0x380] ;  /* 0x0000e000ff069b82 */ /* 0x000e620000000a00 */
[----:B0-----:R-:W-:Y:S01]  /*00e0*/  @!P0 IMAD.WIDE.U32 R4, R3, 0x8, R4 ;  /* 0x0000000803048825 */ /* 0x001fe200078e0004 */
[----:B------:R-:W-:-:S06]  /*00f0*/  CS2R R2, SRZ ;  /* 0x0000000000027805 */ /* 0x000fcc000001ff00 */
[----:B----4-:R-:W2:Y:S01]  /*0100*/  @!P0 LDG.E.64 R2, desc[UR6][R4.64] ;  /* 0x0000000604028981 */ /* 0x010ea2000c1e1b00 */
[----:B-1----:R-:W-:-:S06]  /*0110*/  @!P1 IMAD.WIDE.U32 R6, R9, 0x8, R6 ;  /* 0x0000000809069825 */ /* 0x002fcc00078e0006 */
[----:B------:R-:W2:Y:S01]  /*0120*/  @!P1 LDG.E.64 R6, desc[UR6][R6.64] ;  /* 0x0000000606069981 */ /* 0x000ea2000c1e1b00 */
[----:B------:R-:W0:Y:S01]  /*0130*/  S2UR UR5, SR_CgaCtaId ;  /* 0x00000000000579c3 */ /* 0x000e220000008800 */
[----:B------:R-:W-:Y:S01]  /*0140*/  UMOV UR4, 0x400 ;  /* 0x0000040000047882 */ /* 0x000fe20000000000 */
[----:B------:R-:W-:Y:S01]  /*0150*/  ISETP.NE.AND P0, PT, R11, RZ, PT ;  /* 0x000000ff0b00720c */ /* 0x000fe20003f05270 */
[----:B0-----:R-:W-:-:S06]  /*0160*/  ULEA UR4, UR5, UR4, 0x18 ;  /* 0x0000000405047291 */ /* 0x001fcc000f8ec0ff */
[----:B------:R-:W-:Y:S01]  /*0170*/  LEA R9, R11, UR4, 0x3 ;  /* 0x000000040b097c11 */ /* 0x000fe2000f8e18ff */
[----:B--2---:R-:W-:Y:S01]  /*0180*/  @!P1 DADD R2, R2, R6 ;  /* 0x0000000002029229 */ /* 0x004fe20000000006 */
[----:B------:R-:W-:-:S06]  /*0190*/  ISETP.GE.U32.AND P1, PT, R8, 0x2, PT ;  /* 0x000000020800780c */ /* 0x000fcc0003f26070 */
[----:B------:R0:W-:Y:S01]  /*01a0*/  STS.64 [R9], R2 ;  /* 0x0000000209007388 */ /* 0x0001e20000000a00 */
[----:B------:R-:W-:Y:S06]  /*01b0*/  BAR.SYNC.DEFER_BLOCKING 0x0 ;  /* 0x0000000000007b1d */ /* 0x000fec0000010000 */
[----:B------:R-:W-:Y:S05]  /*01c0*/  @!P1 BRA `(.L_x_766) ;  /* 0x0000000000289947 */ /* 0x000fea0003800000 */
.L_x_767:
[----:B------:R-:W-:-:S04]  /*01d0*/  SHF.R.U32.HI R0, RZ, 0x1, R8 ;  /* 0x00000001ff007819 */ /* 0x000fc80000011608 */
[----:B------:R-:W-:-:S13]  /*01e0*/  ISETP.GE.U32.AND P1, PT, R11, R0, PT ;  /* 0x000000000b00720c */ /* 0x000fda0003f26070 */
[----:B------:R-:W-:-:S06]  /*01f0*/  @!P1 IMAD R4, R0, 0x8, R9 ;  /* 0x0000000800049824 */ /* 0x000fcc00078e0209 */
[----:B------:R-:W0:Y:S02]  /*0200*/  @!P1 LDS.64 R4, [R4] ;  /* 0x0000000004049984 */ /* 0x000e240000000a00 */
[----:B0-----:R-:W-:-:S07]  /*0210*/  @!P1 DADD R2, R2, R4 ;  /* 0x0000000002029229 */ /* 0x001fce0000000004 */
[----:B------:R1:W-:Y:S01]  /*0220*/  @!P1 STS.64 [R9], R2 ;  /* 0x0000000209009388 */ /* 0x0003e20000000a00 */
[----:B------:R-:W-:Y:S01]  /*0230*/  BAR.SYNC.DEFER_BLOCKING 0x0 ;  /* 0x0000000000007b1d */ /* 0x000fe20000010000 */
[----:B------:R-:W-:Y:S01]  /*0240*/  ISETP.GT.U32.AND P1, PT, R8, 0x3, PT ;  /* 0x000000030800780c */ /* 0x000fe20003f24070 */
[----:B------:R-:W-:-:S12]  /*0250*/  IMAD.MOV.U32 R8, RZ, RZ, R0 ;  /* 0x000000ffff087224 */ /* 0x000fd800078e0000 */
[----:B-1----:R-:W-:Y:S05]  /*0260*/  @P1 BRA `(.L_x_767) ;  /* 0xfffffffc00d81947 */ /* 0x002fea000383ffff */
.L_x_766:
[----:B------:R-:W-:Y:S05]  /*0270*/  @P0 EXIT ;  /* 0x000000000000094d */ /* 0x000fea0003800000 */
[----:B------:R-:W1:Y:S02]  /*0280*/  LDC.64 R4, c[0x0][0x388] ;  /* 0x0000e200ff047b82 */ /* 0x000e640000000a00 */
[----:B-1----:R-:W-:-:S05]  /*0290*/  IMAD.WIDE.U32 R4, R13, 0x8, R4 ;  /* 0x000000080d047825 */ /* 0x002fca00078e0004 */
[----:B------:R-:W-:Y:S01]  /*02a0*/  STG.E.64 desc[UR6][R4.64], R2 ;  /* 0x0000000204007986 */ /* 0x000fe2000c101b06 */
[----:B------:R-:W-:Y:S05]  /*02b0*/  EXIT ;  /* 0x000000000000794d */ /* 0x000fea0003800000 */
.L_x_768:
        /* <DEDUP_REMOVED lines=12> */
.L_x_1995:


//--------------------- .text._Z7reduce2IdEvPT_S1_j --------------------------
	.section	.text._Z7reduce2IdEvPT_S1_j,"ax",@progbits
	.align	128
        .global         _Z7reduce2IdEvPT_S1_j
        .type           _Z7reduce2IdEvPT_S1_j,@function
        .size           _Z7reduce2IdEvPT_S1_j,(.L_x_1996 - _Z7reduce2IdEvPT_S1_j)
        .other          _Z7reduce2IdEvPT_S1_j,@"STO_CUDA_ENTRY STV_DEFAULT"
_Z7reduce2IdEvPT_S1_j:
.text._Z7reduce2IdEvPT_S1_j:
[----:B------:R-:W-:Y:S01]  /*0000*/  LDC R1, c[0x0][0x37c] ;  /* 0x0000df00ff017b82 */ /* 0x000fe20000000800 */
[----:B------:R-:W0:Y:S01]  /*0010*/  S2R R8, SR_TID.X ;  /* 0x0000000000087919 */ /* 0x000e220000002100 */
[----:B------:R-:W0:Y:S01]  /*0020*/  LDCU UR8, c[0x0][0x360] ;  /* 0x00006c00ff0877ac */ /* 0x000e220008000800 */
[----:B------:R-:W-:Y:S01]  /*0030*/  CS2R R2, SRZ ;  /* 0x0000000000027805 */ /* 0x000fe2000001ff00 */
[----:B------:R-:W0:Y:S01]  /*0040*/  S2R R9, SR_CTAID.X ;  /* 0x0000000000097919 */ /* 0x000e220000002500 */
[----:B------:R-:W1:Y:S01]  /*0050*/  LDCU UR4, c[0x0][0x390] ;  /* 0x00007200ff0477ac */ /* 0x000e620008000800 */
[----:B------:R-:W2:Y:S01]  /*0060*/  LDCU.64 UR6, c[0x0][0x358] ;  /* 0x00006b00ff0677ac */ /* 0x000ea20008000a00 */
[----:B0-----:R-:W-:-:S05]  /*0070*/  IMAD R7, R9, UR8, R8 ;  /* 0x0000000809077c24 */ /* 0x001fca000f8e0208 */
[----:B-1----:R-:W-:-:S13]  /*0080*/  ISETP.GE.U32.AND P0, PT, R7, UR4, PT ;  /* 0x0000000407007c0c */ /* 0x002fda000bf06070 */
[----:B------:R-:W0:Y:S02]  /*0090*/  @!P0 LDC.64 R4, c[0x0][0x380] ;  /* 0x0000e000ff048b82 */ /* 0x000e240000000a00 */
[----:B0-----:R-:W-:-:S05]  /*00a0*/  @!P0 IMAD.WIDE.U32 R4, R7, 0x8, R4 ;  /* 0x0000000807048825 */ /* 0x001fca00078e0004 */
[----:B--2---:R-:W2:Y:S01]  /*00b0*/  @!P0 LDG.E.64 R2, desc[UR6][R4.64] ;  /* 0x0000000604028981 */ /* 0x004ea2000c1e1b00 */
[----:B------:R-:W0:Y:S01]  /*00c0*/  S2UR UR5, SR_CgaCtaId ;  /* 0x00000000000579c3 */ /* 0x000e220000008800 */
[----:B------:R-:W-:Y:S01]  /*00d0*/  IMAD.U32 R0, RZ, RZ, UR8 ;  /* 0x00000008ff007e24 */ /* 0x000fe2000f8e00ff */
[----:B------:R-:W-:Y:S01]  /*00e0*/  UMOV UR4, 0x400 ;  /* 0x0000040000047882 */ /* 0x000fe20000000000 */
[----:B------:R-:W-:-:S03]  /*00f0*/  ISETP.NE.AND P0, PT, R8, RZ, PT ;  /* 0x000000ff0800720c */ /* 0x000fc60003f05270 */
[----:B------:R-:W-:Y:S01]  /*0100*/  ISETP.GE.U32.AND P1, PT, R0, 0x2, PT ;  /* 0x000000020000780c */ /* 0x000fe20003f26070 */
[----:B0-----:R-:W-:-:S06]  /*0110*/  ULEA UR4, UR5, UR4, 0x18 ;  /* 0x0000000405047291 */ /* 0x001fcc000f8ec0ff */
[----:B------:R-:W-:-:S05]  /*0120*/  LEA R7, R8, UR4, 0x3 ;  /* 0x0000000408077c11 */ /* 0x000fca000f8e18ff */
[----:B--2---:R0:W-:Y:S01]  /*0130*/  STS.64 [R7], R2 ;  /* 0x0000000207007388 */ /* 0x0041e20000000a00 */
[----:B------:R-:W-:Y:S06]  /*0140*/  BAR.SYNC.DEFER_BLOCKING 0x0 ;  /* 0x0000000000007b1d */ /* 0x000fec0000010000 */
[----:B------:R-:W-:Y:S05]  /*0150*/  @!P1 BRA `(.L_x_769) ;  /* 0x00000000002c9947 */ /* 0x000fea0003800000 */
.L_x_770:
[----:B------:R-:W-:-:S04]  /*0160*/  SHF.R.U32.HI R10, RZ, 0x1, R0 ;  /* 0x00000001ff0a7819 */ /* 0x000fc80000011600 */
[----:B------:R-:W-:-:S13]  /*0170*/  ISETP.GE.U32.AND P1, PT, R8, R10, PT ;  /* 0x0000000a0800720c */ /* 0x000fda0003f26070 */
[----:B------:R-:W-:Y:S01]  /*0180*/  @!P1 IMAD R6, R10, 0x8, R7 ;  /* 0x000000080a069824 */ /* 0x000fe200078e0207 */
[----:B------:R-:W-:Y:S04]  /*0190*/  @!P1 LDS.64 R4, [R7] ;  /* 0x0000000007049984 */ /* 0x000fe80000000a00 */
[----:B0-----:R-:W0:Y:S02]  /*01a0*/  @!P1 LDS.64 R2, [R6] ;  /* 0x0000000006029984 */ /* 0x001e240000000a00 */
[----:B0-----:R-:W-:-:S07]  /*01b0*/  @!P1 DADD R2, R2, R4 ;  /* 0x0000000002029229 */ /* 0x001fce0000000004 */
[----:B------:R1:W-:Y:S01]  /*01c0*/  @!P1 STS.64 [R7], R2 ;  /* 0x0000000207009388 */ /* 0x0003e20000000a00 */
[----:B------:R-:W-:Y:S01]  /*01d0*/  BAR.SYNC.DEFER_BLOCKING 0x0 ;  /* 0x0000000000007b1d */ /* 0x000fe20000010000 */
[----:B------:R-:W-:Y:S01]  /*01e0*/  ISETP.GT.U32.AND P1, PT, R0, 0x3, PT ;  /* 0x000000030000780c */ /* 0x000fe20003f24070 */
[----:B------:R-:W-:-:S12]  /*01f0*/  IMAD.MOV.U32 R0, RZ, RZ, R10 ;  /* 0x000000ffff007224 */ /* 0x000fd800078e000a */
[----:B-1----:R-:W-:Y:S05]  /*0200*/  @P1 BRA `(.L_x_770) ;  /* 0xfffffffc00d41947 */ /* 0x002fea000383ffff */
.L_x_769:
[----:B------:R-:W-:Y:S05]  /*0210*/  @P0 EXIT ;  /* 0x000000000000094d */ /* 0x000fea0003800000 */
[----:B------:R-:W1:Y:S01]  /*0220*/  S2UR UR5, SR_CgaCtaId ;  /* 0x00000000000579c3 */ /* 0x000e620000008800 */
[----:B------:R-:W-:-:S07]  /*0230*/  UMOV UR4, 0x400 ;  /* 0x0000040000047882 */ /* 0x000fce0000000000 */
[----:B------:R-:W2:Y:S01]  /*0240*/  LDC.64 R4, c[0x0][0x388] ;  /* 0x0000e200ff047b82 */ /* 0x000ea20000000a00 */
[----:B-1----:R-:W-:Y:S01]  /*0250*/  ULEA UR4, UR5, UR4, 0x18 ;  /* 0x0000000405047291 */ /* 0x002fe2000f8ec0ff */
[----:B--2---:R-:W-:-:S08]  /*0260*/  IMAD.WIDE.U32 R4, R9, 0x8, R4 ;  /* 0x0000000809047825 */ /* 0x004fd000078e0004 */
[----:B0-----:R-:W0:Y:S04]  /*0270*/  LDS.64 R2, [UR4] ;  /* 0x00000004ff027984 */ /* 0x001e280008000a00 */
[----:B0-----:R-:W-:Y:S01]  /*0280*/  STG.E.64 desc[UR6][R4.64], R2 ;  /* 0x0000000204007986 */ /* 0x001fe2000c101b06 */
[----:B------:R-:W-:Y:S05]  /*0290*/  EXIT ;  /* 0x000000000000794d */ /* 0x000fea0003800000 */
.L_x_771:
        /* <DEDUP_REMOVED lines=14> */
.L_x_1996:


//--------------------- .text._Z7reduce1IdEvPT_S1_j --------------------------
	.section	.text._Z7reduce1IdEvPT_S1_j,"ax",@progbits
	.align	128
        .global         _Z7reduce1IdEvPT_S1_j
        .type           _Z7reduce1IdEvPT_S1_j,@function
        .size           _Z7reduce1IdEvPT_S1_j,(.L_x_1997 - _Z7reduce1IdEvPT_S1_j)
        .other          _Z7reduce1IdEvPT_S1_j,@"STO_CUDA_ENTRY STV_DEFAULT"
_Z7reduce1IdEvPT_S1_j:
.text._Z7reduce1IdEvPT_S1_j:
        /* <DEDUP_REMOVED lines=13> */
[----:B------:R-:W-:Y:S01]  /*00d0*/  UMOV UR4, 0x400 ;  /* 0x0000040000047882 */ /* 0x000fe20000000000 */
[----:B------:R-:W-:Y:S01]  /*00e0*/  UISETP.GE.U32.AND UP0, UPT, UR7, 0x2, UPT ;  /* 0x000000020700788c */ /* 0x000fe2000bf06070 */
[----:B------:R-:W-:Y:S01]  /*00f0*/  ISETP.NE.AND P1, PT, R6, RZ, PT ;  /* 0x000000ff0600720c */ /* 0x000fe20003f25270 */
[----:B0-----:R-:W-:-:S06]  /*0100*/  ULEA UR4, UR5, UR4, 0x18 ;  /* 0x0000000405047291 */ /* 0x001fcc000f8ec0ff */
[----:B------:R-:W-:-:S05]  /*0110*/  LEA R7, R6, UR4, 0x3 ;  /* 0x0000000406077c11 */ /* 0x000fca000f8e18ff */
[----:B--2---:R0:W-:Y:S01]  /*0120*/  STS.64 [R7], R2 ;  /* 0x0000000207007388 */ /* 0x0041e20000000a00 */
[----:B------:R-:W-:Y:S06]  /*0130*/  BAR.SYNC.DEFER_BLOCKING 0x0 ;  /* 0x0000000000007b1d */ /* 0x000fec0000010000 */
[----:B------:R-:W-:Y:S05]  /*0140*/  BRA.U !UP0, `(.L_x_772) ;  /* 0x00000001083c7547 */ /* 0x000fea000b800000 */
[----:B------:R-:W-:-:S05]  /*0150*/  UMOV UR5, 0x1 ;  /* 0x0000000100057882 */ /* 0x000fca0000000000 */
.L_x_773:
[----:B------:R-:W-:-:S04]  /*0160*/  USHF.L.U32 UR6, UR5, 0x1, URZ ;  /* 0x0000000105067899 */ /* 0x000fc800080006ff */
[----:B------:R-:W-:Y:S02]  /*0170*/  UISETP.GE.U32.AND UP0, UPT, UR6, UR7, UPT ;  /* 0x000000070600728c */ /* 0x000fe4000bf06070 */
[----:B01----:R-:W-:-:S05]  /*0180*/  IMAD R7, R6, UR6, RZ ;  /* 0x0000000606077c24 */ /* 0x003fca000f8e02ff */
[----:B------:R-:W-:-:S13]  /*0190*/  ISETP.GE.U32.AND P0, PT, R7, UR7, PT ;  /* 0x0000000707007c0c */ /* 0x000fda000bf06070 */
[C---:B------:R-:W-:Y:S01]  /*01a0*/  @!P0 VIADD R0, R7.reuse, UR5 ;  /* 0x0000000507008c36 */ /* 0x040fe20008000000 */
[----:B------:R-:W-:Y:S01]  /*01b0*/  @!P0 LEA R7, R7, UR4, 0x3 ;  /* 0x0000000407078c11 */ /* 0x000fe2000f8e18ff */
[----:B------:R-:W-:-:S03]  /*01c0*/  UMOV UR5, UR6 ;  /* 0x0000000600057c82 */ /* 0x000fc60008000000 */
[----:B------:R-:W-:Y:S01]  /*01d0*/  @!P0 LEA R0, R0, UR4, 0x3 ;  /* 0x0000000400008c11 */ /* 0x000fe2000f8e18ff */
[----:B------:R-:W-:Y:S04]  /*01e0*/  @!P0 LDS.64 R4, [R7] ;  /* 0x0000000007048984 */ /* 0x000fe80000000a00 */
[----:B------:R-:W0:Y:S02]  /*01f0*/  @!P0 LDS.64 R2, [R0] ;  /* 0x0000000000028984 */ /* 0x000e240000000a00 */
[----:B0-----:R-:W-:-:S07]  /*0200*/  @!P0 DADD R2, R2, R4 ;  /* 0x0000000002028229 */ /* 0x001fce0000000004 */
[----:B------:R1:W-:Y:S01]  /*0210*/  @!P0 STS.64 [R7], R2 ;  /* 0x0000000207008388 */ /* 0x0003e20000000a00 */
[----:B------:R-:W-:Y:S06]  /*0220*/  BAR.SYNC.DEFER_BLOCKING 0x0 ;  /* 0x0000000000007b1d */ /* 0x000fec0000010000 */
[----:B------:R-:W-:Y:S05]  /*0230*/  BRA.U !UP0, `(.L_x_773) ;  /* 0xfffffffd08c87547 */ /* 0x000fea000b83ffff */
.L_x_772:
[----:B------:R-:W-:Y:S05]  /*0240*/  @P1 EXIT ;  /* 0x000000000000194d */ /* 0x000fea0003800000 */
[----:B------:R-:W2:Y:S01]  /*0250*/  S2UR UR5, SR_CgaCtaId ;  /* 0x00000000000579c3 */ /* 0x000ea20000008800 */
[----:B------:R-:W-:-:S07]  /*0260*/  UMOV UR4, 0x400 ;  /* 0x0000040000047882 */ /* 0x000fce0000000000 */
[----:B------:R-:W3:Y:S01]  /*0270*/  LDC.64 R4, c[0x0][0x388] ;  /* 0x0000e200ff047b82 */ /* 0x000ee20000000a00 */
[----:B--2---:R-:W-:Y:S01]  /*0280*/  ULEA UR4, UR5, UR4, 0x18 ;  /* 0x0000000405047291 */ /* 0x004fe2000f8ec0ff */
[----:B---3--:R-:W-:-:S08]  /*0290*/  IMAD.WIDE.U32 R4, R9, 0x8, R4 ;  /* 0x0000000809047825 */ /* 0x008fd000078e0004 */
[----:B01----:R-:W0:Y:S04]  /*02a0*/  LDS.64 R2, [UR4] ;  /* 0x00000004ff027984 */ /* 0x003e280008000a00 */
[----:B0-----:R-:W-:Y:S01]  /*02b0*/  STG.E.64 desc[UR8][R4.64], R2 ;  /* 0x0000000204007986 */ /* 0x001fe2000c101b08 */
[----:B------:R-:W-:Y:S05]  /*02c0*/  EXIT ;  /* 0x000000000000794d */ /* 0x000fea0003800000 */
.L_x_774:
        /* <DEDUP_REMOVED lines=11> */
.L_x_1997:


//--------------------- .text._Z7reduce0IdEvPT_S1_j --------------------------
	.section	.text._Z7reduce0IdEvPT_S1_j,"ax",@progbits
	.align	128
        .global         _Z7reduce0IdEvPT_S1_j
        .type           _Z7reduce0IdEvPT_S1_j,@function
        .size           _Z7reduce0IdEvPT_S1_j,(.L_x_1998 - _Z7reduce0IdEvPT_S1_j)
        .other          _Z7reduce0IdEvPT_S1_j,@"STO_CUDA_ENTRY STV_DEFAULT"
_Z7reduce0IdEvPT_S1_j:
.text._Z7reduce0IdEvPT_S1_j:
        /* <DEDUP_REMOVED lines=21> */
[----:B------:R-:W-:-:S07]  /*0150*/  IMAD.MOV.U32 R0, RZ, RZ, 0x1 ;  /* 0x00000001ff007424 */ /* 0x000fce00078e00ff */
.L_x_776:
[----:B------:R-:W-:-:S05]  /*0160*/  IMAD.SHL.U32 R10, R0, 0x2, RZ ;  /* 0x00000002000a7824 */ /* 0x000fca00078e00ff */
[----:B0-----:R-:W-:-:S04]  /*0170*/  IADD3 R2, PT, PT, R10, -0x1, RZ ;  /* 0xffffffff0a027810 */ /* 0x001fc80007ffe0ff */
[----:B------:R-:W-:-:S13]  /*0180*/  LOP3.LUT P1, RZ, R2, R9, RZ, 0xc0, !PT ;  /* 0x0000000902ff7212 */ /* 0x000fda000782c0ff */
[----:B------:R-:W-:Y:S01]  /*0190*/  @!P1 IMAD R6, R0, 0x8, R7 ;  /* 0x0000000800069824 */ /* 0x000fe200078e0207 */
[----:B------:R-:W-:Y:S01]  /*01a0*/  @!P1 LDS.64 R4, [R7] ;  /* 0x0000000007049984 */ /* 0x000fe20000000a00 */
[----:B------:R-:W-:-:S03]  /*01b0*/  MOV R0, R10 ;  /* 0x0000000a00007202 */ /* 0x000fc60000000f00 */
[----:B------:R-:W0:Y:S02]  /*01c0*/  @!P1 LDS.64 R2, [R6] ;  /* 0x0000000006029984 */ /* 0x000e240000000a00 */
[----:B0-----:R-:W-:-:S07]  /*01d0*/  @!P1 DADD R2, R2, R4 ;  /* 0x0000000002029229 */ /* 0x001fce0000000004 */
[----:B------:R1:W-:Y:S01]  /*01e0*/  @!P1 STS.64 [R7], R2 ;  /* 0x0000000207009388 */ /* 0x0003e20000000a00 */
[----:B------:R-:W-:Y:S01]  /*01f0*/  BAR.SYNC.DEFER_BLOCKING 0x0 ;  /* 0x0000000000007b1d */ /* 0x000fe20000010000 */
[----:B------:R-:W-:-:S13]  /*0200*/  ISETP.GE.U32.AND P1, PT, R10, UR8, PT ;  /* 0x000000080a007c0c */ /* 0x000fda000bf26070 */
[----:B-1----:R-:W-:Y:S05]  /*0210*/  @!P1 BRA `(.L_x_776) ;  /* 0xfffffffc00d09947 */ /* 0x002fea000383ffff */
.L_x_775:
        /* <DEDUP_REMOVED lines=9> */
.L_x_777:
        /* <DEDUP_REMOVED lines=13> */
.L_x_1998:


//--------------------- .text._Z9cg_reduceIfEvPT_S1_j --------------------------
	.section	.text._Z9cg_reduceIfEvPT_S1_j,"ax",@progbits
	.align	128
        .global         _Z9cg_reduceIfEvPT_S1_j
        .type           _Z9cg_reduceIfEvPT_S1_j,@function
        .size           _Z9cg_reduceIfEvPT_S1_j,(.L_x_1999 - _Z9cg_reduceIfEvPT_S1_j)
        .other          _Z9cg_reduceIfEvPT_S1_j,@"STO_CUDA_ENTRY STV_DEFAULT"
_Z9cg_reduceIfEvPT_S1_j:
.text._Z9cg_reduceIfEvPT_S1_j:
[----:B------:R-:W-:Y:S01]  /*0000*/  LDC R1, c[0x0][0x37c] ;  /* 0x0000df00ff017b82 */ /* 0x000fe20000000800 */
[----:B------:R-:W0:Y:S01]  /*0010*/  S2R R2, SR_TID.Y ;  /* 0x0000000000027919 */ /* 0x000e220000002200 */
[----:B------:R-:W1:Y:S01]  /*0020*/  LDCU UR6, c[0x0][0x360] ;  /* 0x00006c00ff0677ac */ /* 0x000e620008000800 */
[----:B------:R-:W-:Y:S01]  /*0030*/  BSSY.RECONVERGENT B0, `(.L_x_778) ;  /* 0x000001c000007945 */ /* 0x000fe20003800200 */
[----:B------:R-:W-:Y:S01]  /*0040*/  HFMA2 R8, -RZ, RZ, 0, 0 ;  /* 0x00000000ff087431 */ /* 0x000fe200000001ff */
        /* <DEDUP_REMOVED lines=8> */
[----:B------:R-:W-:Y:S01]  /*00d0*/  MOV R6, UR4 ;  /* 0x0000000400067c02 */ /* 0x000fe20008000f00 */
[----:B0-----:R-:W-:-:S04]  /*00e0*/  IMAD R2, R3, UR7, R2 ;  /* 0x0000000703027c24 */ /* 0x001fc8000f8e0202 */
[----:B--2---:R-:W-:Y:S01]  /*00f0*/  IMAD R7, R2, UR6, R7 ;  /* 0x0000000602077c24 */ /* 0x004fe2000f8e0207 */
[----:B------:R-:W0:Y:S03]  /*0100*/  LDCU.64 UR6, c[0x0][0x358] ;  /* 0x00006b00ff0677ac */ /* 0x000e260008000a00 */
[----:B----4-:R-:W-:-:S05]  /*0110*/  IMAD R2, R0, UR4, R7 ;  /* 0x0000000400027c24 */ /* 0x010fca000f8e0207 */
[----:B-----5:R-:W-:-:S13]  /*0120*/  ISETP.GE.U32.AND P0, PT, R2, UR8, PT ;  /* 0x0000000802007c0c */ /* 0x020fda000bf06070 */
[----:B0-----:R-:W-:Y:S05]  /*0130*/  @P0 BRA `(.L_x_779) ;  /* 0x00000000002c0947 */ /* 0x001fea0003800000 */
[----:B------:R-:W0:Y:S01]  /*0140*/  LDC.64 R4, c[0x0][0x380] ;  /* 0x0000e000ff047b82 */ /* 0x000e220000000a00 */
[----:B------:R-:W1:Y:S01]  /*0150*/  LDCU UR4, c[0x0][0x370] ;  /* 0x00006e00ff0477ac */ /* 0x000e620008000800 */
[----:B------:R-:W-:Y:S02]  /*0160*/  MOV R9, R2 ;  /* 0x0000000200097202 */ /* 0x000fe40000000f00 */
[----:B------:R-:W-:Y:S01]  /*0170*/  MOV R8, RZ ;  /* 0x000000ff00087202 */ /* 0x000fe20000000f00 */
[----:B-1----:R-:W-:-:S07]  /*0180*/  IMAD R10, R6, UR4, RZ ;  /* 0x00000004060a7c24 */ /* 0x002fce000f8e02ff */
.L_x_780:
[----:B0-----:R-:W-:-:S06]  /*0190*/  IMAD.WIDE.U32 R2, R9, 0x4, R4 ;  /* 0x0000000409027825 */ /* 0x001fcc00078e0004 */
[----:B------:R-:W2:Y:S01]  /*01a0*/  LDG.E R3, desc[UR6][R2.64] ;  /* 0x0000000602037981 */ /* 0x000ea2000c1e1900 */
[----:B------:R-:W-:-:S04]  /*01b0*/  IADD3 R9, PT, PT, R10, R9, RZ ;  /* 0x000000090a097210 */ /* 0x000fc80007ffe0ff */
[----:B------:R-:W-:Y:S01]  /*01c0*/  ISETP.GE.U32.AND P0, PT, R9, UR8, PT ;  /* 0x0000000809007c0c */ /* 0x000fe2000bf06070 */
[----:B--2---:R-:W-:-:S12]  /*01d0*/  FADD R8, R3, R8 ;  /* 0x0000000803087221 */ /* 0x004fd80000000000 */
[----:B------:R-:W-:Y:S05]  /*01e0*/  @!P0 BRA `(.L_x_780) ;  /* 0xfffffffc00e88947 */ /* 0x000fea000383ffff */
.L_x_779:
[----:B------:R-:W-:Y:S05]  /*01f0*/  BSYNC.RECONVERGENT B0 ;  /* 0x0000000000007941 */ /* 0x000fea0003800200 */
.L_x_778:
[----:B------:R-:W0:Y:S01]  /*0200*/  S2UR UR5, SR_CgaCtaId ;  /* 0x00000000000579c3 */ /* 0x000e220000008800 */
[----:B------:R-:W-:Y:S01]  /*0210*/  UMOV UR4, 0x400 ;  /* 0x0000040000047882 */ /* 0x000fe20000000000 */
[----:B------:R-:W-:Y:S02]  /*0220*/  ISETP.GE.U32.AND P1, PT, R6, 0x40, PT ;  /* 0x000000400600780c */ /* 0x000fe40003f26070 */
[----:B------:R-:W-:Y:S01]  /*0230*/  LOP3.LUT P0, RZ, R7, 0x1fffe0, RZ, 0xc0, !PT ;  /* 0x001fffe007ff7812 */ /* 0x000fe2000780c0ff */
[----:B0-----:R-:W-:-:S06]  /*0240*/  ULEA UR4, UR5, UR4, 0x18 ;  /* 0x0000000405047291 */ /* 0x001fcc000f8ec0ff */
[----:B------:R-:W-:-:S05]  /*0250*/  LEA R3, R7, UR4, 0x2 ;  /* 0x0000000407037c11 */ /* 0x000fca000f8e10ff */
[----:B------:R0:W-:Y:S01]  /*0260*/  STS [R3], R8 ;  /* 0x0000000803007388 */ /* 0x0001e20000000800 */
[----:B------:R-:W-:Y:S05]  /*0270*/  @!P1 BRA `(.L_x_781) ;  /* 0x0000000000289947 */ /* 0x000fea0003800000 */
.L_x_782:
[----:B------:R-:W-:Y:S01]  /*0280*/  SHF.R.U32.HI R4, RZ, 0x1, R6 ;  /* 0x00000001ff047819 */ /* 0x000fe20000011606 */
[----:B------:R-:W-:Y:S03]  /*0290*/  BAR.SYNC.DEFER_BLOCKING 0x0 ;  /* 0x0000000000007b1d */ /* 0x000fe60000010000 */
[----:B------:R-:W-:-:S13]  /*02a0*/  ISETP.GE.U32.AND P1, PT, R7, R4, PT ;  /* 0x000000040700720c */ /* 0x000fda0003f26070 */
[----:B------:R-:W-:-:S05]  /*02b0*/  @!P1 LEA R2, R4, R3, 0x2 ;  /* 0x0000000304029211 */ /* 0x000fca00078e10ff */
[----:B------:R-:W0:Y:S02]  /*02c0*/  @!P1 LDS R5, [R2] ;  /* 0x0000000002059984 */ /* 0x000e240000000800 */
[----:B0-----:R-:W-:-:S05]  /*02d0*/  @!P1 FADD R8, R8, R5 ;  /* 0x0000000508089221 */ /* 0x001fca0000000000 */
[----:B------:R1:W-:Y:S01]  /*02e0*/  @!P1 STS [R3], R8 ;  /* 0x0000000803009388 */ /* 0x0003e20000000800 */
[----:B------:R-:W-:Y:S02]  /*02f0*/  ISETP.GT.U32.AND P1, PT, R6, 0x7f, PT ;  /* 0x0000007f0600780c */ /* 0x000fe40003f24070 */
[----:B------:R-:W-:-:S11]  /*0300*/  MOV R6, R4 ;  /* 0x0000000400067202 */ /* 0x000fd60000000f00 */
[----:B-1----:R-:W-:Y:S05]  /*0310*/  @P1 BRA `(.L_x_782) ;  /* 0xfffffffc00d81947 */ /* 0x002fea000383ffff */
.L_x_781:
[----:B------:R-:W-:Y:S06]  /*0320*/  BAR.SYNC.DEFER_BLOCKING 0x0 ;  /* 0x0000000000007b1d */ /* 0x000fec0000010000 */
[----:B------:R-:W-:Y:S05]  /*0330*/  @P0 EXIT ;  /* 0x000000000000094d */ /* 0x000fea0003800000 */
[----:B0-----:R-:W0:Y:S01]  /*0340*/  SHFL.BFLY PT, R3, R8, 0x10, 0x1f ;  /* 0x0e001f0008037f89 */ /* 0x001e2200000e0000 */
[----:B------:R-:W-:Y:S01]  /*0350*/  ISETP.NE.AND P0, PT, R7, RZ, PT ;  /* 0x000000ff0700720c */ /* 0x000fe20003f05270 */
[----:B0-----:R-:W-:-:S05]  /*0360*/  FADD R3, R3, R8 ;  /* 0x0000000803037221 */ /* 0x001fca0000000000 */
[----:B------:R-:W0:Y:S02]  /*0370*/  SHFL.BFLY PT, R2, R3, 0x8, 0x1f ;  /* 0x0d001f0003027f89 */ /* 0x000e2400000e0000 */
[----:B0-----:R-:W-:-:S05]  /*0380*/  FADD R2, R3, R2 ;  /* 0x0000000203027221 */ /* 0x001fca0000000000 */
[----:B------:R-:W0:Y:S02]  /*0390*/  SHFL.BFLY PT, R5, R2, 0x4, 0x1f ;  /* 0x0c801f0002057f89 */ /* 0x000e2400000e0000 */
[----:B0-----:R-:W-:-:S05]  /*03a0*/  FADD R5, R2, R5 ;  /* 0x0000000502057221 */ /* 0x001fca0000000000 */
[----:B------:R-:W0:Y:S02]  /*03b0*/  SHFL.BFLY PT, R4, R5, 0x2, 0x1f ;  /* 0x0c401f0005047f89 */ /* 0x000e2400000e0000 */
[----:B0-----:R-:W-:-:S05]  /*03c0*/  FADD R4, R5, R4 ;  /* 0x0000000405047221 */ /* 0x001fca0000000000 */
[----:B------:R0:W1:Y:S01]  /*03d0*/  SHFL.BFLY PT, R7, R4, 0x1, 0x1f ;  /* 0x0c201f0004077f89 */ /* 0x00006200000e0000 */
[----:B------:R-:W-:Y:S05]  /*03e0*/  @P0 EXIT ;  /* 0x000000000000094d */ /* 0x000fea0003800000 */
[----:B------:R-:W2:Y:S01]  /*03f0*/  LDC.64 R2, c[0x0][0x388] ;  /* 0x0000e200ff027b82 */ /* 0x000ea20000000a00 */
[----:B-1----:R-:W-:Y:S01]  /*0400*/  FADD R7, R4, R7 ;  /* 0x0000000704077221 */ /* 0x002fe20000000000 */
[----:B--2---:R-:W-:-:S05]  /*0410*/  IMAD.WIDE.U32 R2, R0, 0x4, R2 ;  /* 0x0000000400027825 */ /* 0x004fca00078e0002 */
[----:B------:R-:W-:Y:S01]  /*0420*/  STG.E desc[UR6][R2.64], R7 ;  /* 0x0000000702007986 */ /* 0x000fe2000c101906 */
[----:B------:R-:W-:Y:S05]  /*0430*/  EXIT ;  /* 0x000000000000794d */ /* 0x000fea0003800000 */
.L_x_783:
        /* <DEDUP_REMOVED lines=12> */
.L_x_1999:


//--------------------- .text._Z7reduce7IfLj1ELb0EEvPKT_PS0_j --------------------------
	.section	.text._Z7reduce7IfLj1ELb0EEvPKT_PS0_j,"ax",@progbits
	.align	128
        .global         _Z7reduce7IfLj1ELb0EEvPKT_PS0_j
        .type           _Z7reduce7IfLj1ELb0EEvPKT_PS0_j,@function
        .size           _Z7reduce7IfLj1ELb0EEvPKT_PS0_j,(.L_x_2000 - _Z7reduce7IfLj1ELb0EEvPKT_PS0_j)
        .other          _Z7reduce7IfLj1ELb0EEvPKT_PS0_j,@"STO_CUDA_ENTRY STV_DEFAULT"
_Z7reduce7IfLj1ELb0EEvPKT_PS0_j:
.text._Z7reduce7IfLj1ELb0EEvPKT_PS0_j:
[----:B------:R-:W-:Y:S01]  /*0000*/  LDC R1, c[0x0][0x37c] ;  /* 0x0000df00ff017b82 */ /* 0x000fe20000000800 */
[----:B------:R-:W0:Y:S01]  /*0010*/  S2R R11, SR_TID.X ;  /* 0x00000000000b7919 */ /* 0x000e220000002100 */
[----:B------:R-:W1:Y:S01]  /*0020*/  LDCU UR4, c[0x0][0x390] ;  /* 0x00007200ff0477ac */ /* 0x000e620008000800 */
[----:B------:R-:W-:Y:S01]  /*0030*/  BSSY.RECONVERGENT B0, `(.L_x_784) ;  /* 0x0000012000007945 */ /* 0x000fe20003800200 */
[----:B------:R-:W-:Y:S01]  /*0040*/  HFMA2 R13, -RZ, RZ, 0, 5.9604644775390625e-08 ;  /* 0x00000001ff0d7431 */ /* 0x000fe200000001ff */
[----:B------:R-:W0:Y:S01]  /*0050*/  S2R R0, SR_CTAID.X ;  /* 0x0000000000007919 */ /* 0x000e220000002500 */
[----:B------:R-:W2:Y:S01]  /*0060*/  LDCU.64 UR6, c[0x0][0x358] ;  /* 0x00006b00ff0677ac */ /* 0x000ea20008000a00 */
[----:B------:R-:W-:Y:S02]  /*0070*/  MOV R6, RZ ;  /* 0x000000ff00067202 */ /* 0x000fe40000000f00 */
[----:B0-----:R-:W-:-:S04]  /*0080*/  IADD3 R2, PT, PT, R11, R0, RZ ;  /* 0x000000000b027210 */ /* 0x001fc80007ffe0ff */
[----:B-1----:R-:W-:-:S13]  /*0090*/  ISETP.GE.U32.AND P0, PT, R2, UR4, PT ;  /* 0x0000000402007c0c */ /* 0x002fda000bf06070 */
[----:B--2---:R-:W-:Y:S05]  /*00a0*/  @P0 BRA `(.L_x_785) ;  /* 0x0000000000280947 */ /* 0x004fea0003800000 */
[----:B------:R-:W0:Y:S01]  /*00b0*/  LDC R8, c[0x0][0x370] ;  /* 0x0000dc00ff087b82 */ /* 0x000e220000000800 */
[----:B------:R-:W-:Y:S02]  /*00c0*/  MOV R7, R2 ;  /* 0x0000000200077202 */ /* 0x000fe40000000f00 */
[----:B------:R-:W-:-:S05]  /*00d0*/  MOV R6, RZ ;  /* 0x000000ff00067202 */ /* 0x000fca0000000f00 */
[----:B------:R-:W1:Y:S02]  /*00e0*/  LDC.64 R4, c[0x0][0x380] ;  /* 0x0000e000ff047b82 */ /* 0x000e640000000a00 */
.L_x_786:
[----:B-1----:R-:W-:-:S06]  /*00f0*/  IMAD.WIDE.U32 R2, R7, 0x4, R4 ;  /* 0x0000000407027825 */ /* 0x002fcc00078e0004 */
[----:B------:R-:W2:Y:S01]  /*0100*/  LDG.E.CONSTANT R3, desc[UR6][R2.64] ;  /* 0x0000000602037981 */ /* 0x000ea2000c1e9900 */
[----:B0-----:R-:W-:-:S04]  /*0110*/  IADD3 R7, PT, PT, R8, R7, RZ ;  /* 0x0000000708077210 */ /* 0x001fc80007ffe0ff */
[----:B------:R-:W-:Y:S01]  /*0120*/  ISETP.GE.U32.AND P0, PT, R7, UR4, PT ;  /* 0x0000000407007c0c */ /* 0x000fe2000bf06070 */
[----:B--2---:R-:W-:-:S12]  /*0130*/  FADD R6, R3, R6 ;  /* 0x0000000603067221 */ /* 0x004fd80000000000 */
[----:B------:R-:W-:Y:S05]  /*0140*/  @!P0 BRA `(.L_x_786) ;  /* 0xfffffffc00e88947 */ /* 0x000fea000383ffff */
.L_x_785:
[----:B------:R-:W-:Y:S05]  /*0150*/  BSYNC.RECONVERGENT B0 ;  /* 0x0000000000007941 */ /* 0x000fea0003800200 */
.L_x_784:
[----:B------:R-:W0:Y:S01]  /*0160*/  SHFL.DOWN PT, R3, R6, 0x10, 0x1f ;  /* 0x0a001f0006037f89 */ /* 0x000e2200000e0000 */
[C---:B------:R-:W-:Y:S02]  /*0170*/  LOP3.LUT P0, RZ, R11.reuse, 0x1f, RZ, 0xc0, !PT ;  /* 0x0000001f0bff7812 */ /* 0x040fe4000780c0ff */
[----:B------:R-:W-:-:S11]  /*0180*/  ISETP.NE.AND P1, PT, R11, RZ, PT ;  /* 0x000000ff0b00720c */ /* 0x000fd60003f25270 */
[----:B------:R-:W1:Y:S01]  /*0190*/  @!P0 S2R R9, SR_CgaCtaId ;  /* 0x0000000000098919 */ /* 0x000e620000008800 */
[----:B0-----:R-:W-:Y:S01]  /*01a0*/  FADD R3, R3, R6 ;  /* 0x0000000603037221 */ /* 0x001fe20000000000 */
[----:B------:R-:W-:-:S04]  /*01b0*/  @!P0 MOV R6, 0x400 ;  /* 0x0000040000068802 */ /* 0x000fc80000000f00 */
[----:B------:R-:W0:Y:S01]  /*01c0*/  SHFL.DOWN PT, R2, R3, 0x8, 0x1f ;  /* 0x09001f0003027f89 */ /* 0x000e2200000e0000 */
[----:B-1----:R-:W-:-:S04]  /*01d0*/  @!P0 LEA R6, R9, R6, 0x18 ;  /* 0x0000000609068211 */ /* 0x002fc800078ec0ff */
[----:B------:R-:W-:Y:S01]  /*01e0*/  @!P0 LEA.HI R6, R11, R6, RZ, 0x1d ;  /* 0x000000060b068211 */ /* 0x000fe200078fe8ff */
[----:B0-----:R-:W-:-:S05]  /*01f0*/  FADD R2, R3, R2 ;  /* 0x0000000203027221 */ /* 0x001fca0000000000 */
[----:B------:R-:W0:Y:S02]  /*0200*/  SHFL.DOWN PT, R5, R2, 0x4, 0x1f ;  /* 0x08801f0002057f89 */ /* 0x000e2400000e0000 */
[----:B0-----:R-:W-:-:S05]  /*0210*/  FADD R5, R2, R5 ;  /* 0x0000000502057221 */ /* 0x001fca0000000000 */
[----:B------:R-:W0:Y:S02]  /*0220*/  SHFL.DOWN PT, R4, R5, 0x2, 0x1f ;  /* 0x08401f0005047f89 */ /* 0x000e2400000e0000 */
[----:B0-----:R-:W-:-:S05]  /*0230*/  FADD R4, R5, R4 ;  /* 0x0000000405047221 */ /* 0x001fca0000000000 */
[----:B------:R-:W0:Y:S02]  /*0240*/  SHFL.DOWN PT, R7, R4, 0x1, 0x1f ;  /* 0x08201f0004077f89 */ /* 0x000e2400000e0000 */
[----:B0-----:R-:W-:-:S05]  /*0250*/  FADD R7, R4, R7 ;  /* 0x0000000704077221 */ /* 0x001fca0000000000 */
[----:B------:R0:W-:Y:S01]  /*0260*/  @!P0 STS [R6], R7 ;  /* 0x0000000706008388 */ /* 0x0001e20000000800 */
[----:B------:R-:W-:Y:S06]  /*0270*/  BAR.SYNC.DEFER_BLOCKING 0x0 ;  /* 0x0000000000007b1d */ /* 0x000fec0000010000 */
[----:B------:R-:W-:Y:S05]  /*0280*/  @P1 EXIT ;  /* 0x000000000000194d */ /* 0x000fea0003800000 */
[----:B------:R-:W1:Y:S01]  /*0290*/  S2UR UR5, SR_CgaCtaId ;  /* 0x00000000000579c3 */ /* 0x000e620000008800 */
[----:B------:R-:W-:-:S07]  /*02a0*/  UMOV UR4, 0x400 ;  /* 0x0000040000047882 */ /* 0x000fce0000000000 */
[----:B------:R-:W2:Y:S01]  /*02b0*/  LDC.64 R2, c[0x0][0x388] ;  /* 0x0000e200ff027b82 */ /* 0x000ea20000000a00 */
[----:B-1----:R-:W-:Y:S01]  /*02c0*/  ULEA UR4, UR5, UR4, 0x18 ;  /* 0x0000000405047291 */ /* 0x002fe2000f8ec0ff */
[----:B--2---:R-:W-:-:S08]  /*02d0*/  IMAD.WIDE.U32 R2, R0, 0x4, R2 ;  /* 0x0000000400027825 */ /* 0x004fd000078e0002 */
[----:B------:R-:W1:Y:S02]  /*02e0*/  LDS R4, [UR4] ;  /* 0x00000004ff047984 */ /* 0x000e640008000800 */
[----:B-1----:R-:W-:-:S04]  /*02f0*/  FADD R4, R4, R4 ;  /* 0x0000000404047221 */ /* 0x002fc80000000000 */
[----:B------:R-:W-:-:S04]  /*0300*/  FADD R4, R4, R4 ;  /* 0x0000000404047221 */ /* 0x000fc80000000000 */
[----:B------:R-:W-:-:S04]  /*0310*/  FADD R4, R4, R4 ;  /* 0x0000000404047221 */ /* 0x000fc80000000000 */
[----:B------:R-:W-:-:S04]  /*0320*/  FADD R4, R4, R4 ;  /* 0x0000000404047221 */ /* 0x000fc80000000000 */
[----:B------:R-:W-:-:S05]  /*0330*/  FADD R5, R4, R4 ;  /* 0x0000000404057221 */ /* 0x000fca0000000000 */
[----:B------:R-:W-:Y:S01]  /*0340*/  STG.E desc[UR6][R2.64], R5 ;  /* 0x0000000502007986 */ /* 0x000fe2000c101906 */
[----:B------:R-:W-:Y:S05]  /*0350*/  EXIT ;  /* 0x000000000000794d */ /* 0x000fea0003800000 */
.L_x_787:
        /* <DEDUP_REMOVED lines=10> */
.L_x_2000:


//--------------------- .text._Z7reduce7IfLj2ELb0EEvPKT_PS0_j --------------------------
	.section	.text._Z7reduce7IfLj2ELb0EEvPKT_PS0_j,"ax",@progbits
	.align	128
        .global         _Z7reduce7IfLj2ELb0EEvPKT_PS0_j
        .type           _Z7reduce7IfLj2ELb0EEvPKT_PS0_j,@function
        .size           _Z7reduce7IfLj2ELb0EEvPKT_PS0_j,(.L_x_2001 - _Z7reduce7IfLj2ELb0EEvPKT_PS0_j)
        .other          _Z7reduce7IfLj2ELb0EEvPKT_PS0_j,@"STO_CUDA_ENTRY STV_DEFAULT"
_Z7reduce7IfLj2ELb0EEvPKT_PS0_j:
.text._Z7reduce7IfLj2ELb0EEvPKT_PS0_j:
[----:B------:R-:W-:Y:S01]  /*0000*/  LDC R1, c[0x0][0x37c] ;  /* 0x0000df00ff017b82 */ /* 0x000fe20000000800 */
[----:B------:R-:W0:Y:S01]  /*0010*/  S2R R11, SR_TID.X ;  /* 0x00000000000b7919 */ /* 0x000e220000002100 */
[----:B------:R-:W1:Y:S01]  /*0020*/  LDCU UR4, c[0x0][0x390] ;  /* 0x00007200ff0477ac */ /* 0x000e620008000800 */
[----:B------:R-:W-:Y:S01]  /*0030*/  BSSY.RECONVERGENT B0, `(.L_x_788) ;  /* 0x0000012000007945 */ /* 0x000fe20003800200 */
[----:B------:R-:W-:Y:S01]  /*0040*/  HFMA2 R13, -RZ, RZ, 0, 1.78813934326171875e-07 ;  /* 0x00000003ff0d7431 */ /* 0x000fe200000001ff */
[----:B------:R-:W0:Y:S01]  /*0050*/  S2R R0, SR_CTAID.X ;  /* 0x0000000000007919 */ /* 0x000e220000002500 */
[----:B------:R-:W2:Y:S01]  /*0060*/  LDCU.64 UR6, c[0x0][0x358] ;  /* 0x00006b00ff0677ac */ /* 0x000ea20008000a00 */
[----:B------:R-:W-:Y:S02]  /*0070*/  MOV R6, RZ ;  /* 0x000000ff00067202 */ /* 0x000fe40000000f00 */
[----:B0-----:R-:W-:-:S04]  /*0080*/  LEA R2, R0, R11, 0x1 ;  /* 0x0000000b00027211 */ /* 0x001fc800078e08ff */
[----:B-1----:R-:W-:-:S13]  /*0090*/  ISETP.GE.U32.AND P0, PT, R2, UR4, PT ;  /* 0x0000000402007c0c */ /* 0x002fda000bf06070 */
[----:B--2---:R-:W-:Y:S05]  /*00a0*/  @P0 BRA `(.L_x_789) ;  /* 0x0000000000280947 */ /* 0x004fea0003800000 */
[----:B------:R-:W0:Y:S01]  /*00b0*/  LDC R8, c[0x0][0x370] ;  /* 0x0000dc00ff087b82 */ /* 0x000e220000000800 */
[----:B------:R-:W-:Y:S02]  /*00c0*/  MOV R7, R2 ;  /* 0x0000000200077202 */ /* 0x000fe40000000f00 */
[----:B------:R-:W-:-:S05]  /*00d0*/  MOV R6, RZ ;  /* 0x000000ff00067202 */ /* 0x000fca0000000f00 */
[----:B------:R-:W1:Y:S02]  /*00e0*/  LDC.64 R4, c[0x0][0x380] ;  /* 0x0000e000ff047b82 */ /* 0x000e640000000a00 */
.L_x_790:
[----:B-1----:R-:W-:-:S06]  /*00f0*/  IMAD.WIDE.U32 R2, R7, 0x4, R4 ;  /* 0x0000000407027825 */ /* 0x002fcc00078e0004 */
[----:B------:R-:W2:Y:S01]  /*0100*/  LDG.E.CONSTANT R3, desc[UR6][R2.64] ;  /* 0x0000000602037981 */ /* 0x000ea2000c1e9900 */
[----:B0-----:R-:W-:-:S04]  /*0110*/  LEA R7, R8, R7, 0x1 ;  /* 0x0000000708077211 */ /* 0x001fc800078e08ff */
[----:B------:R-:W-:Y:S01]  /*0120*/  ISETP.GE.U32.AND P0, PT, R7, UR4, PT ;  /* 0x0000000407007c0c */ /* 0x000fe2000bf06070 */
[----:B--2---:R-:W-:-:S12]  /*0130*/  FADD R6, R3, R6 ;  /* 0x0000000603067221 */ /* 0x004fd80000000000 */
[----:B------:R-:W-:Y:S05]  /*0140*/  @!P0 BRA `(.L_x_790) ;  /* 0xfffffffc00e88947 */ /* 0x000fea000383ffff */
.L_x_789:
[----:B------:R-:W-:Y:S05]  /*0150*/  BSYNC.RECONVERGENT B0 ;  /* 0x0000000000007941 */ /* 0x000fea0003800200 */
.L_x_788:
        /* <DEDUP_REMOVED lines=32> */
.L_x_791:
        /* <DEDUP_REMOVED lines=10> */
.L_x_2001:


//--------------------- .text._Z7reduce7IfLj4ELb0EEvPKT_PS0_j --------------------------
	.section	.text._Z7reduce7IfLj4ELb0EEvPKT_PS0_j,"ax",@progbits
	.align	128
        .global         _Z7reduce7IfLj4ELb0EEvPKT_PS0_j
        .type           _Z7reduce7IfLj4ELb0EEvPKT_PS0_j,@function
        .size           _Z7reduce7IfLj4ELb0EEvPKT_PS0_j,(.L_x_2002 - _Z7reduce7IfLj4ELb0EEvPKT_PS0_j)
        .other          _Z7reduce7IfLj4ELb0EEvPKT_PS0_j,@"STO_CUDA_ENTRY STV_DEFAULT"
_Z7reduce7IfLj4ELb0EEvPKT_PS0_j:
.text._Z7reduce7IfLj4ELb0EEvPKT_PS0_j:
[----:B------:R-:W-:Y:S01]  /*0000*/  LDC R1, c[0x0][0x37c] ;  /* 0x0000df00ff017b82 */ /* 0x000fe20000000800 */
[----:B------:R-:W0:Y:S01]  /*0010*/  S2R R11, SR_TID.X ;  /* 0x00000000000b7919 */ /* 0x000e220000002100 */
[----:B------:R-:W1:Y:S01]  /*0020*/  LDCU UR4, c[0x0][0x390] ;  /* 0x00007200ff0477ac */ /* 0x000e620008000800 */
[----:B------:R-:W-:Y:S01]  /*0030*/  BSSY.RECONVERGENT B0, `(.L_x_792) ;  /* 0x0000012000007945 */ /* 0x000fe20003800200 */
[----:B------:R-:W-:Y:S01]  /*0040*/  HFMA2 R13, -RZ, RZ, 0, 8.94069671630859375e-07 ;  /* 0x0000000fff0d7431 */ /* 0x000fe200000001ff */
        /* <DEDUP_REMOVED lines=10> */
.L_x_794:
[----:B-1----:R-:W-:-:S06]  /*00f0*/  IMAD.WIDE.U32 R2, R7, 0x4, R4 ;  /* 0x0000000407027825 */ /* 0x002fcc00078e0004 */
[----:B------:R-:W2:Y:S01]  /*0100*/  LDG.E.CONSTANT R3, desc[UR6][R2.64] ;  /* 0x0000000602037981 */ /* 0x000ea2000c1e9900 */
[----:B0-----:R-:W-:-:S04]  /*0110*/  LEA R7, R8, R7, 0x2 ;  /* 0x0000000708077211 */ /* 0x001fc800078e10ff */
[----:B------:R-:W-:Y:S01]  /*0120*/  ISETP.GE.U32.AND P0, PT, R7, UR4, PT ;  /* 0x0000000407007c0c */ /* 0x000fe2000bf06070 */
[----:B--2---:R-:W-:-:S12]  /*0130*/  FADD R6, R3, R6 ;  /* 0x0000000603067221 */ /* 0x004fd80000000000 */
[----:B------:R-:W-:Y:S05]  /*0140*/  @!P0 BRA `(.L_x_794) ;  /* 0xfffffffc00e88947 */ /* 0x000fea000383ffff */
.L_x_793:
[----:B------:R-:W-:Y:S05]  /*0150*/  BSYNC.RECONVERGENT B0 ;  /* 0x0000000000007941 */ /* 0x000fea0003800200 */
.L_x_792:
        /* <DEDUP_REMOVED lines=32> */
.L_x_795:
        /* <DEDUP_REMOVED lines=10> */
.L_x_2002:


//--------------------- .text._Z7reduce7IfLj8ELb0EEvPKT_PS0_j --------------------------
	.section	.text._Z7reduce7IfLj8ELb0EEvPKT_PS0_j,"ax",@progbits
	.align	128
        .global         _Z7reduce7IfLj8ELb0EEvPKT_PS0_j
        .type           _Z7reduce7IfLj8ELb0EEvPKT_PS0_j,@function
        .size           _Z7reduce7IfLj8ELb0EEvPKT_PS0_j,(.L_x_2003 - _Z7reduce7IfLj8ELb0EEvPKT_PS0_j)
        .other          _Z7reduce7IfLj8ELb0EEvPKT_PS0_j,@"STO_CUDA_ENTRY STV_DEFAULT"
_Z7reduce7IfLj8ELb0EEvPKT_PS0_j:
.text._Z7reduce7IfLj8ELb0EEvPKT_PS0_j:
[----:B------:R-:W-:Y:S01]  /*0000*/  LDC R1, c[0x0][0x37c] ;  /* 0x0000df00ff017b82 */ /* 0x000fe20000000800 */
[----:B------:R-:W0:Y:S01]  /*0010*/  S2R R11, SR_TID.X ;  /* 0x00000000000b7919 */ /* 0x000e220000002100 */
[----:B------:R-:W1:Y:S01]  /*0020*/  LDCU UR4, c[0x0][0x390] ;  /* 0x00007200ff0477ac */ /* 0x000e620008000800 */
[----:B------:R-:W-:Y:S01]  /*0030*/  BSSY.RECONVERGENT B0, `(.L_x_796) ;  /* 0x0000012000007945 */ /* 0x000fe20003800200 */
[----:B------:R-:W-:Y:S01]  /*0040*/  HFMA2 R13, -RZ, RZ, 0, 1.5199184417724609375e-05 ;  /* 0x000000ffff0d7431 */ /* 0x000fe200000001ff */
        /* <DEDUP_REMOVED lines=10> */
.L_x_798:
[----:B-1----:R-:W-:-:S06]  /*00f0*/  IMAD.WIDE.U32 R2, R7, 0x4, R4 ;  /* 0x0000000407027825 */ /* 0x002fcc00078e0004 */
[----:B------:R-:W2:Y:S01]  /*0100*/  LDG.E.CONSTANT R3, desc[UR6][R2.64] ;  /* 0x0000000602037981 */ /* 0x000ea2000c1e9900 */
[----:B0-----:R-:W-:-:S04]  /*0110*/  LEA R7, R8, R7, 0x3 ;  /* 0x0000000708077211 */ /* 0x001fc800078e18ff */
[----:B------:R-:W-:Y:S01]  /*0120*/  ISETP.GE.U32.AND P0, PT, R7, UR4, PT ;  /* 0x0000000407007c0c */ /* 0x000fe2000bf06070 */
[----:B--2---:R-:W-:-:S12]  /*0130*/  FADD R6, R3, R6 ;  /* 0x0000000603067221 */ /* 0x004fd80000000000 */
[----:B------:R-:W-:Y:S05]  /*0140*/  @!P0 BRA `(.L_x_798) ;  /* 0xfffffffc00e88947 */ /* 0x000fea000383ffff */
.L_x_797:
[----:B------:R-:W-:Y:S05]  /*0150*/  BSYNC.RECONVERGENT B0 ;  /* 0x0000000000007941 */ /* 0x000fea0003800200 */
.L_x_796:
        /* <DEDUP_REMOVED lines=32> */
.L_x_799:
        /* <DEDUP_REMOVED lines=10> */
.L_x_2003:


//--------------------- .text._Z7reduce7IfLj16ELb0EEvPKT_PS0_j --------------------------
	.section	.text._Z7reduce7IfLj16ELb0EEvPKT_PS0_j,"ax",@progbits
	.align	128
        .global         _Z7reduce7IfLj16ELb0EEvPKT_PS0_j
        .type           _Z7reduce7IfLj16ELb0EEvPKT_PS0_j,@function
        .size           _Z7reduce7IfLj16ELb0EEvPKT_PS0_j,(.L_x_2004 - _Z7reduce7IfLj16ELb0EEvPKT_PS0_j)
        .other          _Z7reduce7IfLj16ELb0EEvPKT_PS0_j,@"STO_CUDA_ENTRY STV_DEFAULT"
_Z7reduce7IfLj16ELb0EEvPKT_PS0_j:
.text._Z7reduce7IfLj16ELb0EEvPKT_PS0_j:
[----:B------:R-:W-:Y:S01]  /*0000*/  LDC R1, c[0x0][0x37c] ;  /* 0x0000df00ff017b82 */ /* 0x000fe20000000800 */
[----:B------:R-:W0:Y:S01]  /*0010*/  S2R R11, SR_TID.X ;  /* 0x00000000000b7919 */ /* 0x000e220000002100 */
[----:B------:R-:W1:Y:S01]  /*0020*/  LDCU UR4, c[0x0][0x390] ;  /* 0x00007200ff0477ac */ /* 0x000e620008000800 */
[----:B------:R-:W-:Y:S01]  /*0030*/  BSSY.RECONVERGENT B0, `(.L_x_800) ;  /* 0x0000012000007945 */ /* 0x000fe20003800200 */
[----:B------:R-:W-:Y:S01]  /*0040*/  HFMA2 R6, -RZ, RZ, 0, 0 ;  /* 0x00000000ff067431 */ /* 0x000fe200000001ff */
[----:B------:R-:W0:Y:S01]  /*0050*/  S2R R0, SR_CTAID.X ;  /* 0x0000000000007919 */ /* 0x000e220000002500 */
[----:B------:R-:W2:Y:S01]  /*0060*/  LDCU.64 UR6, c[0x0][0x358] ;  /* 0x00006b00ff0677ac */ /* 0x000ea20008000a00 */
[----:B------:R-:W-:Y:S02]  /*0070*/  MOV R13, 0xffff ;  /* 0x0000ffff000d7802 */ /* 0x000fe40000000f00 */
[----:B0-----:R-:W-:-:S04]  /*0080*/  LEA R2, R0, R11, 0x4 ;  /* 0x0000000b00027211 */ /* 0x001fc800078e20ff */
[----:B-1----:R-:W-:-:S13]  /*0090*/  ISETP.GE.U32.AND P0, PT, R2, UR4, PT ;  /* 0x0000000402007c0c */ /* 0x002fda000bf06070 */
[----:B--2---:R-:W-:Y:S05]  /*00a0*/  @P0 BRA `(.L_x_801) ;  /* 0x0000000000280947 */ /* 0x004fea0003800000 */
[----:B------:R-:W0:Y:S01]  /*00b0*/  LDC R8, c[0x0][0x370] ;  /* 0x0000dc00ff087b82 */ /* 0x000e220000000800 */
[----:B------:R-:W-:Y:S02]  /*00c0*/  MOV R7, R2 ;  /* 0x0000000200077202 */ /* 0x000fe40000000f00 */
[----:B------:R-:W-:-:S05]  /*00d0*/  MOV R6, RZ ;  /* 0x000000ff00067202 */ /* 0x000fca0000000f00 */
[----:B------:R-:W1:Y:S02]  /*00e0*/  LDC.64 R4, c[0x0][0x380] ;  /* 0x0000e000ff047b82 */ /* 0x000e640000000a00 */
.L_x_802:
[----:B-1----:R-:W-:-:S06]  /*00f0*/  IMAD.WIDE.U32 R2, R7, 0x4, R4 ;  /* 0x0000000407027825 */ /* 0x002fcc00078e0004 */
[----:B------:R-:W2:Y:S01]  /*0100*/  LDG.E.CONSTANT R3, desc[UR6][R2.64] ;  /* 0x0000000602037981 */ /* 0x000ea2000c1e9900 */
[----:B0-----:R-:W-:-:S04]  /*0110*/  LEA R7, R8, R7, 0x4 ;  /* 0x0000000708077211 */ /* 0x001fc800078e20ff */
[----:B------:R-:W-:Y:S01]  /*0120*/  ISETP.GE.U32.AND P0, PT, R7, UR4, PT ;  /* 0x0000000407007c0c */ /* 0x000fe2000bf06070 */
[----:B--2---:R-:W-:-:S12]  /*0130*/  FADD R6, R3, R6 ;  /* 0x0000000603067221 */ /* 0x004fd80000000000 */
[----:B------:R-:W-:Y:S05]  /*0140*/  @!P0 BRA `(.L_x_802) ;  /* 0xfffffffc00e88947 */ /* 0x000fea000383ffff */
.L_x_801:
[----:B------:R-:W-:Y:S05]  /*0150*/  BSYNC.RECONVERGENT B0 ;  /* 0x0000000000007941 */ /* 0x000fea0003800200 */
.L_x_800:
        /* <DEDUP_REMOVED lines=32> */
.L_x_803:
        /* <DEDUP_REMOVED lines=10> */
.L_x_2004:


//--------------------- .text._Z7reduce7IfLj32ELb0EEvPKT_PS0_j --------------------------
	.section	.text._Z7reduce7IfLj32ELb0EEvPKT_PS0_j,"ax",@progbits
	.align	128
        .global         _Z7reduce7IfLj32ELb0EEvPKT_PS0_j
        .type           _Z7reduce7IfLj32ELb0EEvPKT_PS0_j,@function
        .size           _Z7reduce7IfLj32ELb0EEvPKT_PS0_j,(.L_x_2005 - _Z7reduce7IfLj32ELb0EEvPKT_PS0_j)
        .other          _Z7reduce7IfLj32ELb0EEvPKT_PS0_j,@"STO_CUDA_ENTRY STV_DEFAULT"
_Z7reduce7IfLj32ELb0EEvPKT_PS0_j:
.text._Z7reduce7IfLj32ELb0EEvPKT_PS0_j:
[----:B------:R-:W-:Y:S01]  /*0000*/  LDC R1, c[0x0][0x37c] ;  /* 0x0000df00ff017b82 */ /* 0x000fe20000000800 */
[----:B------:R-:W0:Y:S01]  /*0010*/  S2R R11, SR_TID.X ;  /* 0x00000000000b7919 */ /* 0x000e220000002100 */
[----:B------:R-:W1:Y:S01]  /*0020*/  LDCU UR4, c[0x0][0x390] ;  /* 0x00007200ff0477ac */ /* 0x000e620008000800 */
[----:B------:R-:W-:Y:S01]  /*0030*/  BSSY.RECONVERGENT B0, `(.L_x_804) ;  /* 0x0000011000007945 */ /* 0x000fe20003800200 */
[----:B------:R-:W-:Y:S01]  /*0040*/  HFMA2 R6, -RZ, RZ, 0, 0 ;  /* 0x00000000ff067431 */ /* 0x000fe200000001ff */
[----:B------:R-:W0:Y:S01]  /*0050*/  S2R R0, SR_CTAID.X ;  /* 0x0000000000007919 */ /* 0x000e220000002500 */
[----:B------:R-:W2:Y:S01]  /*0060*/  LDCU.64 UR6, c[0x0][0x358] ;  /* 0x00006b00ff0677ac */ /* 0x000ea20008000a00 */
[----:B0-----:R-:W-:-:S04]  /*0070*/  LEA R2, R0, R11, 0x5 ;  /* 0x0000000b00027211 */ /* 0x001fc800078e28ff */
[----:B-1----:R-:W-:-:S13]  /*0080*/  ISETP.GE.U32.AND P0, PT, R2, UR4, PT ;  /* 0x0000000402007c0c */ /* 0x002fda000bf06070 */
[----:B--2---:R-:W-:Y:S05]  /*0090*/  @P0 BRA `(.L_x_805) ;  /* 0x0000000000280947 */ /* 0x004fea0003800000 */
[----:B------:R-:W0:Y:S01]  /*00a0*/  LDC R8, c[0x0][0x370] ;  /* 0x0000dc00ff087b82 */ /* 0x000e220000000800 */
[----:B------:R-:W-:Y:S02]  /*00b0*/  MOV R7, R2 ;  /* 0x0000000200077202 */ /* 0x000fe40000000f00 */
[----:B------:R-:W-:-:S05]  /*00c0*/  MOV R6, RZ ;  /* 0x000000ff00067202 */ /* 0x000fca0000000f00 */
[----:B------:R-:W1:Y:S02]  /*00d0*/  LDC.64 R4, c[0x0][0x380] ;  /* 0x0000e000ff047b82 */ /* 0x000e640000000a00 */
.L_x_806:
[----:B-1----:R-:W-:-:S06]  /*00e0*/  IMAD.WIDE.U32 R2, R7, 0x4, R4 ;  /* 0x0000000407027825 */ /* 0x002fcc00078e0004 */
[----:B------:R-:W2:Y:S01]  /*00f0*/  LDG.E.CONSTANT R3, desc[UR6][R2.64] ;  /* 0x0000000602037981 */ /* 0x000ea2000c1e9900 */
[----:B0-----:R-:W-:-:S04]  /*0100*/  LEA R7, R8, R7, 0x5 ;  /* 0x0000000708077211 */ /* 0x001fc800078e28ff */
[----:B------:R-:W-:Y:S01]  /*0110*/  ISETP.GE.U32.AND P0, PT, R7, UR4, PT ;  /* 0x0000000407007c0c */ /* 0x000fe2000bf06070 */
[----:B--2---:R-:W-:-:S12]  /*0120*/  FADD R6, R3, R6 ;  /* 0x0000000603067221 */ /* 0x004fd80000000000 */
[----:B------:R-:W-:Y:S05]  /*0130*/  @!P0 BRA `(.L_x_806) ;  /* 0xfffffffc00e88947 */ /* 0x000fea000383ffff */
.L_x_805:
[----:B------:R-:W-:Y:S05]  /*0140*/  BSYNC.RECONVERGENT B0 ;  /* 0x0000000000007941 */ /* 0x000fea0003800200 */
.L_x_804:
        /* <DEDUP_REMOVED lines=32> */
.L_x_807:
        /* <DEDUP_REMOVED lines=11> */
.L_x_2005:


//--------------------- .text._Z7reduce7IfLj64ELb0EEvPKT_PS0_j --------------------------
	.section	.text._Z7reduce7IfLj64ELb0EEvPKT_PS0_j,"ax",@progbits
	.align	128
        .global         _Z7reduce7IfLj64ELb0EEvPKT_PS0_j
        .type           _Z7reduce7IfLj64ELb0EEvPKT_PS0_j,@function
        .size           _Z7reduce7IfLj64ELb0EEvPKT_PS0_j,(.L_x_2006 - _Z7reduce7IfLj64ELb0EEvPKT_PS0_j)
        .other          _Z7reduce7IfLj64ELb0EEvPKT_PS0_j,@"STO_CUDA_ENTRY STV_DEFAULT"
_Z7reduce7IfLj64ELb0EEvPKT_PS0_j:
.text._Z7reduce7IfLj64ELb0EEvPKT_PS0_j:
        /* <DEDUP_REMOVED lines=11> */
[----:B------:R-:W-:-:S07]  /*00b0*/  MOV R8, RZ ;  /* 0x000000ff00087202 */ /* 0x000fce0000000f00 */
[----:B------:R-:W1:Y:S02]  /*00c0*/  LDC.64 R6, c[0x0][0x380] ;  /* 0x0000e000ff067b82 */ /* 0x000e640000000a00 */
.L_x_810:
[----:B-1----:R-:W-:-:S06]  /*00d0*/  IMAD.WIDE.U32 R4, R2, 0x4, R6 ;  /* 0x0000000402047825 */ /* 0x002fcc00078e0006 */
[----:B------:R-:W2:Y:S01]  /*00e0*/  LDG.E.CONSTANT R5, desc[UR6][R4.64] ;  /* 0x0000000604057981 */ /* 0x000ea2000c1e9900 */
[----:B0-----:R-:W-:-:S04]  /*00f0*/  LEA R2, R9, R2, 0x6 ;  /* 0x0000000209027211 */ /* 0x001fc800078e30ff */
[----:B------:R-:W-:Y:S01]  /*0100*/  ISETP.GE.U32.AND P0, PT, R2, UR4, PT ;  /* 0x0000000402007c0c */ /* 0x000fe2000bf06070 */
[----:B--2---:R-:W-:-:S12]  /*0110*/  FADD R8, R5, R8 ;  /* 0x0000000805087221 */ /* 0x004fd80000000000 */
[----:B------:R-:W-:Y:S05]  /*0120*/  @!P0 BRA `(.L_x_810) ;  /* 0xfffffffc00e88947 */ /* 0x000fea000383ffff */
.L_x_809:
[----:B------:R-:W-:Y:S05]  /*0130*/  BSYNC.RECONVERGENT B0 ;  /* 0x0000000000007941 */ /* 0x000fea0003800200 */
.L_x_808:
[----:B------:R-:W0:Y:S01]  /*0140*/  SHFL.DOWN PT, R5, R8, 0x10, 0x1f ;  /* 0x0a001f0008057f89 */ /* 0x000e2200000e0000 */
[C---:B------:R-:W-:Y:S02]  /*0150*/  LOP3.LUT P0, RZ, R3.reuse, 0x1f, RZ, 0xc0, !PT ;  /* 0x0000001f03ff7812 */ /* 0x040fe4000780c0ff */
[C---:B------:R-:W-:Y:S02]  /*0160*/  ISETP.GE.U32.AND P1, PT, R3.reuse, 0x2, PT ;  /* 0x000000020300780c */ /* 0x040fe40003f26070 */
[----:B------:R-:W-:-:S09]  /*0170*/  ISETP.GT.U32.AND P2, PT, R3, 0x1, PT ;  /* 0x000000010300780c */ /* 0x000fd20003f44070 */
[----:B------:R-:W1:Y:S01]  /*0180*/  @!P0 S2R R11, SR_CgaCtaId ;  /* 0x00000000000b8919 */ /* 0x000e620000008800 */
[----:B------:R-:W-:Y:S01]  /*0190*/  @!P0 MOV R6, 0x400 ;  /* 0x0000040000068802 */ /* 0x000fe20000000f00 */
[----:B0-----:R-:W-:-:S05]  /*01a0*/  FADD R5, R5, R8 ;  /* 0x0000000805057221 */ /* 0x001fca0000000000 */
[----:B------:R-:W0:Y:S01]  /*01b0*/  SHFL.DOWN PT, R2, R5, 0x8, 0x1f ;  /* 0x09001f0005027f89 */ /* 0x000e2200000e0000 */
[----:B-1----:R-:W-:-:S04]  /*01c0*/  @!P0 LEA R6, R11, R6, 0x18 ;  /* 0x000000060b068211 */ /* 0x002fc800078ec0ff */
[----:B------:R-:W-:Y:S01]  /*01d0*/  @!P0 LEA.HI R6, R3, R6, RZ, 0x1d ;  /* 0x0000000603068211 */ /* 0x000fe200078fe8ff */
[----:B0-----:R-:W-:-:S05]  /*01e0*/  FADD R2, R5, R2 ;  /* 0x0000000205027221 */ /* 0x001fca0000000000 */
[----:B------:R-:W0:Y:S02]  /*01f0*/  SHFL.DOWN PT, R7, R2, 0x4, 0x1f ;  /* 0x08801f0002077f89 */ /* 0x000e2400000e0000 */
[----:B0-----:R-:W-:Y:S01]  /*0200*/  FADD R7, R2, R7 ;  /* 0x0000000702077221 */ /* 0x001fe20000000000 */
[----:B------:R-:W-:-:S04]  /*0210*/  VOTE.ANY R2, PT, !P1 ;  /* 0x0000000000027806 */ /* 0x000fc800048e0100 */
        /* <DEDUP_REMOVED lines=8> */
[----:B------:R-:W-:Y:S01]  /*02a0*/  UMOV UR4, 0x400 ;  /* 0x0000040000047882 */ /* 0x000fe20000000000 */
[----:B------:R-:W-:Y:S01]  /*02b0*/  ISETP.NE.AND P0, PT, R3, RZ, PT ;  /* 0x000000ff0300720c */ /* 0x000fe20003f05270 */
[----:B-1----:R-:W-:-:S06]  /*02c0*/  ULEA UR4, UR5, UR4, 0x18 ;  /* 0x0000000405047291 */ /* 0x002fcc000f8ec0ff */
[----:B------:R-:W-:-:S05]  /*02d0*/  LEA R4, R3, UR4, 0x2 ;  /* 0x0000000403047c11 */ /* 0x000fca000f8e10ff */
[----:B------:R-:W0:Y:S04]  /*02e0*/  LDS R5, [R4] ;  /* 0x0000000004057984 */ /* 0x000e280000000800 */
[----:B0-----:R-:W0:Y:S02]  /*02f0*/  SHFL.DOWN PT, R6, R5, 0x10, 0x1f ;  /* 0x0a001f0005067f89 */ /* 0x001e2400000e0000 */
[----:B0-----:R-:W-:-:S05]  /*0300*/  FADD R7, R5, R6 ;  /* 0x0000000605077221 */ /* 0x001fca0000000000 */
[----:B------:R-:W0:Y:S02]  /*0310*/  SHFL.DOWN PT, R6, R7, 0x8, 0x1f ;  /* 0x09001f0007067f89 */ /* 0x000e2400000e0000 */
[----:B0-----:R-:W-:-:S05]  /*0320*/  FADD R9, R7, R6 ;  /* 0x0000000607097221 */ /* 0x001fca0000000000 */
[----:B------:R-:W0:Y:S02]  /*0330*/  SHFL.DOWN PT, R6, R9, 0x4, 0x1f ;  /* 0x08801f0009067f89 */ /* 0x000e2400000e0000 */
[----:B0-----:R-:W-:-:S05]  /*0340*/  FADD R11, R9, R6 ;  /* 0x00000006090b7221 */ /* 0x001fca0000000000 */
[----:B------:R-:W0:Y:S02]  /*0350*/  SHFL.DOWN PT, R6, R11, 0x2, 0x1f ;  /* 0x08401f000b067f89 */ /* 0x000e2400000e0000 */
[----:B0-----:R-:W-:-:S05]  /*0360*/  FADD R13, R11, R6 ;  /* 0x000000060b0d7221 */ /* 0x001fca0000000000 */
[----:B------:R0:W1:Y:S01]  /*0370*/  SHFL.DOWN PT, R6, R13, 0x1, 0x1f ;  /* 0x08201f000d067f89 */ /* 0x00006200000e0000 */
[----:B------:R-:W-:Y:S05]  /*0380*/  @P0 EXIT ;  /* 0x000000000000094d */ /* 0x000fea0003800000 */
[----:B------:R-:W2:Y:S01]  /*0390*/  LDC.64 R2, c[0x0][0x388] ;  /* 0x0000e200ff027b82 */ /* 0x000ea20000000a00 */
[----:B01----:R-:W-:Y:S01]  /*03a0*/  FADD R13, R13, R6 ;  /* 0x000000060d0d7221 */ /* 0x003fe20000000000 */
[----:B--2---:R-:W-:-:S05]  /*03b0*/  IMAD.WIDE.U32 R2, R0, 0x4, R2 ;  /* 0x0000000400027825 */ /* 0x004fca00078e0002 */
[----:B------:R-:W-:Y:S01]  /*03c0*/  STG.E desc[UR6][R2.64], R13 ;  /* 0x0000000d02007986 */ /* 0x000fe2000c101906 */
[----:B------:R-:W-:Y:S05]  /*03d0*/  EXIT ;  /* 0x000000000000794d */ /* 0x000fea0003800000 */
.L_x_811:
        /* <DEDUP_REMOVED lines=10> */
.L_x_2006:


//--------------------- .text._Z7reduce7IfLj128ELb0EEvPKT_PS0_j --------------------------
	.section	.text._Z7reduce7IfLj128ELb0EEvPKT_PS0_j,"ax",@progbits
	.align	128
        .global         _Z7reduce7IfLj128ELb0EEvPKT_PS0_j
        .type           _Z7reduce7IfLj128ELb0EEvPKT_PS0_j,@function
        .size           _Z7reduce7IfLj128ELb0EEvPKT_PS0_j,(.L_x_2007 - _Z7reduce7IfLj128ELb0EEvPKT_PS0_j)
        .other          _Z7reduce7IfLj128ELb0EEvPKT_PS0_j,@"STO_CUDA_ENTRY STV_DEFAULT"
_Z7reduce7IfLj128ELb0EEvPKT_PS0_j:
.text._Z7reduce7IfLj128ELb0EEvPKT_PS0_j:
        /* <DEDUP_REMOVED lines=13> */
.L_x_814:
[----:B-1----:R-:W-:-:S06]  /*00d0*/  IMAD.WIDE.U32 R4, R2, 0x4, R6 ;  /* 0x0000000402047825 */ /* 0x002fcc00078e0006 */
[----:B------:R-:W2:Y:S01]  /*00e0*/  LDG.E.CONSTANT R5, desc[UR6][R4.64] ;  /* 0x0000000604057981 */ /* 0x000ea2000c1e9900 */
[----:B0-----:R-:W-:-:S04]  /*00f0*/  LEA R2, R9, R2, 0x7 ;  /* 0x0000000209027211 */ /* 0x001fc800078e38ff */
[----:B------:R-:W-:Y:S01]  /*0100*/  ISETP.GE.U32.AND P0, PT, R2, UR4, PT ;  /* 0x0000000402007c0c */ /* 0x000fe2000bf06070 */
[----:B--2---:R-:W-:-:S12]  /*0110*/  FADD R8, R5, R8 ;  /* 0x0000000805087221 */ /* 0x004fd80000000000 */
[----:B------:R-:W-:Y:S05]  /*0120*/  @!P0 BRA `(.L_x_814) ;  /* 0xfffffffc00e88947 */ /* 0x000fea000383ffff */
.L_x_813:
[----:B------:R-:W-:Y:S05]  /*0130*/  BSYNC.RECONVERGENT B0 ;  /* 0x0000000000007941 */ /* 0x000fea0003800200 */
.L_x_812:
        /* <DEDUP_REMOVED lines=42> */
.L_x_815:
        /* <DEDUP_REMOVED lines=10> */
.L_x_2007:


//--------------------- .text._Z7reduce7IfLj256ELb0EEvPKT_PS0_j --------------------------
	.section	.text._Z7reduce7IfLj256ELb0EEvPKT_PS0_j,"ax",@progbits
	.align	128
        .global         _Z7reduce7IfLj256ELb0EEvPKT_PS0_j
        .type           _Z7reduce7IfLj256ELb0EEvPKT_PS0_j,@function
        .size           _Z7reduce7IfLj256ELb0EEvPKT_PS0_j,(.L_x_2008 - _Z7reduce7IfLj256ELb0EEvPKT_PS0_j)
        .other          _Z7reduce7IfLj256ELb0EEvPKT_PS0_j,@"STO_CUDA_ENTRY STV_DEFAULT"
_Z7reduce7IfLj256ELb0EEvPKT_PS0_j:
.text._Z7reduce7IfLj256ELb0EEvPKT_PS0_j:
        /* <DEDUP_REMOVED lines=13> */
.L_x_818:
[----:B-1----:R-:W-:-:S06]  /*00d0*/  IMAD.WIDE.U32 R4, R2, 0x4, R6 ;  /* 0x0000000402047825 */ /* 0x002fcc00078e0006 */
[----:B------:R-:W2:Y:S01]  /*00e0*/  LDG.E.CONSTANT R5, desc[UR6][R4.64] ;  /* 0x0000000604057981 */ /* 0x000ea2000c1e9900 */
[----:B0-----:R-:W-:-:S04]  /*00f0*/  LEA R2, R9, R2, 0x8 ;  /* 0x0000000209027211 */ /* 0x001fc800078e40ff */
[----:B------:R-:W-:Y:S01]  /*0100*/  ISETP.GE.U32.AND P0, PT, R2, UR4, PT ;  /* 0x0000000402007c0c */ /* 0x000fe2000bf06070 */
[----:B--2---:R-:W-:-:S12]  /*0110*/  FADD R8, R5, R8 ;  /* 0x0000000805087221 */ /* 0x004fd80000000000 */
[----:B------:R-:W-:Y:S05]  /*0120*/  @!P0 BRA `(.L_x_818) ;  /* 0xfffffffc00e88947 */ /* 0x000fea000383ffff */
.L_x_817:
[----:B------:R-:W-:Y:S05]  /*0130*/  BSYNC.RECONVERGENT B0 ;  /* 0x0000000000007941 */ /* 0x000fea0003800200 */
.L_x_816:
        /* <DEDUP_REMOVED lines=42> */
.L_x_819:
        /* <DEDUP_REMOVED lines=10> */
.L_x_2008:


//--------------------- .text._Z7reduce7IfLj512ELb0EEvPKT_PS0_j --------------------------
	.section	.text._Z7reduce7IfLj512ELb0EEvPKT_PS0_j,"ax",@progbits
	.align	128
        .global         _Z7reduce7IfLj512ELb0EEvPKT_PS0_j
        .type           _Z7reduce7IfLj512ELb0EEvPKT_PS0_j,@function
        .size           _Z7reduce7IfLj512ELb0EEvPKT_PS0_j,(.L_x_2009 - _Z7reduce7IfLj512ELb0EEvPKT_PS0_j)
        .other          _Z7reduce7IfLj512ELb0EEvPKT_PS0_j,@"STO_CUDA_ENTRY STV_DEFAULT"
_Z7reduce7IfLj512ELb0EEvPKT_PS0_j:
.text._Z7reduce7IfLj512ELb0EEvPKT_PS0_j:
        /* <DEDUP_REMOVED lines=13> */
.L_x_822:
[----:B-1----:R-:W-:-:S06]  /*00d0*/  IMAD.WIDE.U32 R4, R2, 0x4, R6 ;  /* 0x0000000402047825 */ /* 0x002fcc00078e0006 */
[----:B------:R-:W2:Y:S01]  /*00e0*/  LDG.E.CONSTANT R5, desc[UR6][R4.64] ;  /* 0x0000000604057981 */ /* 0x000ea2000c1e9900 */
[----:B0-----:R-:W-:-:S04]  /*00f0*/  LEA R2, R9, R2, 0x9 ;  /* 0x0000000209027211 */ /* 0x001fc800078e48ff */
[----:B------:R-:W-:Y:S01]  /*0100*/  ISETP.GE.U32.AND P0, PT, R2, UR4, PT ;  /* 0x0000000402007c0c */ /* 0x000fe2000bf06070 */
[----:B--2---:R-:W-:-:S12]  /*0110*/  FADD R8, R5, R8 ;  /* 0x0000000805087221 */ /* 0x004fd80000000000 */
[----:B------:R-:W-:Y:S05]  /*0120*/  @!P0 BRA `(.L_x_822) ;  /* 0xfffffffc00e88947 */ /* 0x000fea000383ffff */
.L_x_821:
[----:B------:R-:W-:Y:S05]  /*0130*/  BSYNC.RECONVERGENT B0 ;  /* 0x0000000000007941 */ /* 0x000fea0003800200 */
.L_x_820:
        /* <DEDUP_REMOVED lines=42> */
.L_x_823:
        /* <DEDUP_REMOVED lines=10> */
.L_x_2009:


//--------------------- .text._Z7reduce7IfLj1ELb1EEvPKT_PS0_j --------------------------
	.section	.text._Z7reduce7IfLj1ELb1EEvPKT_PS0_j,"ax",@progbits
	.align	128
        .global         _Z7reduce7IfLj1ELb1EEvPKT_PS0_j
        .type           _Z7reduce7IfLj1ELb1EEvPKT_PS0_j,@function
        .size           _Z7reduce7IfLj1ELb1EEvPKT_PS0_j,(.L_x_2010 - _Z7reduce7IfLj1ELb1EEvPKT_PS0_j)
        .other          _Z7reduce7IfLj1ELb1EEvPKT_PS0_j,@"STO_CUDA_ENTRY STV_DEFAULT"
_Z7reduce7IfLj1ELb1EEvPKT_PS0_j:
.text._Z7reduce7IfLj1ELb1EEvPKT_PS0_j:
        /* <DEDUP_REMOVED lines=8> */
[----:B0-----:R-:W-:-:S04]  /*0080*/  LEA R4, R0, R13, 0x1 ;  /* 0x0000000d00047211 */ /* 0x001fc800078e08ff */
[----:B-1----:R-:W-:Y:S01]  /*0090*/  ISETP.GE.U32.AND P0, PT, R4, UR4, PT ;  /* 0x0000000404007c0c */ /* 0x002fe2000bf06070 */
[----:B------:R-:W0:-:S12]  /*00a0*/  LDCU UR4, c[0x0][0x390] ;  /* 0x00007200ff0477ac */ /* 0x000e180008000800 */
[----:B--2---:R-:W-:Y:S05]  /*00b0*/  @P0 BRA `(.L_x_825) ;  /* 0x0000000000380947 */ /* 0x004fea0003800000 */
[----:B------:R-:W1:Y:S01]  /*00c0*/  LDC R8, c[0x0][0x370] ;  /* 0x0000dc00ff087b82 */ /* 0x000e620000000800 */
[----:B------:R-:W-:Y:S02]  /*00d0*/  MOV R7, R4 ;  /* 0x0000000400077202 */ /* 0x000fe40000000f00 */
[----:B------:R-:W-:-:S05]  /*00e0*/  MOV R6, RZ ;  /* 0x000000ff00067202 */ /* 0x000fca0000000f00 */
[----:B------:R-:W2:Y:S02]  /*00f0*/  LDC.64 R2, c[0x0][0x380] ;  /* 0x0000e000ff027b82 */ /* 0x000ea40000000a00 */
.L_x_826:
[----:B------:R-:W-:-:S04]  /*0100*/  IADD3 R4, PT, PT, R7, 0x1, RZ ;  /* 0x0000000107047810 */ /* 0x000fc80007ffe0ff */
[----:B0-----:R-:W-:Y:S01]  /*0110*/  ISETP.GE.U32.AND P0, PT, R4, UR4, PT ;  /* 0x0000000404007c0c */ /* 0x001fe2000bf06070 */
[----:B--2---:R-:W-:-:S05]  /*0120*/  IMAD.WIDE.U32 R4, R7, 0x4, R2 ;  /* 0x0000000407047825 */ /* 0x004fca00078e0002 */
[----:B------:R-:W2:Y:S07]  /*0130*/  LDG.E.CONSTANT R9, desc[UR6][R4.64] ;  /* 0x0000000604097981 */ /* 0x000eae000c1e9900 */
[----:B------:R-:W3:Y:S01]  /*0140*/  @!P0 LDG.E.CONSTANT R11, desc[UR6][R4.64+0x4] ;  /* 0x00000406040b8981 */ /* 0x000ee2000c1e9900 */
[----:B-1----:R-:W-:-:S04]  /*0150*/  LEA R7, R8, R7, 0x1 ;  /* 0x0000000708077211 */ /* 0x002fc800078e08ff */
[----:B------:R-:W-:Y:S01]  /*0160*/  ISETP.GE.U32.AND P1, PT, R7, UR4, PT ;  /* 0x0000000407007c0c */ /* 0x000fe2000bf26070 */
[----:B--2---:R-:W-:-:S04]  /*0170*/  FADD R6, R9, R6 ;  /* 0x0000000609067221 */ /* 0x004fc80000000000 */
[----:B---3--:R-:W-:-:S08]  /*0180*/  @!P0 FADD R6, R6, R11 ;  /* 0x0000000b06068221 */ /* 0x008fd00000000000 */
[----:B------:R-:W-:Y:S05]  /*0190*/  @!P1 BRA `(.L_x_826) ;  /* 0xfffffffc00d89947 */ /* 0x000fea000383ffff */
.L_x_825:
[----:B0-----:R-:W-:Y:S05]  /*01a0*/  BSYNC.RECONVERGENT B0 ;  /* 0x0000000000007941 */ /* 0x001fea0003800200 */
.L_x_824:
        /* <DEDUP_REMOVED lines=32> */
.L_x_827:
        /* <DEDUP_REMOVED lines=13> */
.L_x_2010:


//--------------------- .text._Z7reduce7IfLj2ELb1EEvPKT_PS0_j --------------------------
	.section	.text._Z7reduce7IfLj2ELb1EEvPKT_PS0_j,"ax",@progbits
	.align	128
        .global         _Z7reduce7IfLj2ELb1EEvPKT_PS0_j
        .type           _Z7reduce7IfLj2ELb1EEvPKT_PS0_j,@function
        .size           _Z7reduce7IfLj2ELb1EEvPKT_PS0_j,(.L_x_2011 - _Z7reduce7IfLj2ELb1EEvPKT_PS0_j)
        .other          _Z7reduce7IfLj2ELb1EEvPKT_PS0_j,@"STO_CUDA_ENTRY STV_DEFAULT"
_Z7reduce7IfLj2ELb1EEvPKT_PS0_j:
.text._Z7reduce7IfLj2ELb1EEvPKT_PS0_j:
        /* <DEDUP_REMOVED lines=16> */
.L_x_830:
[C---:B------:R-:W-:Y:S01]  /*0100*/  IADD3 R5, PT, PT, R9.reuse, 0x2, RZ ;  /* 0x0000000209057810 */ /* 0x040fe20007ffe0ff */
[----:B--2---:R-:W-:-:S03]  /*0110*/  IMAD.WIDE.U32 R2, R9, 0x4, R6 ;  /* 0x0000000409027825 */ /* 0x004fc600078e0006 */
[----:B0-----:R-:W-:-:S03]  /*0120*/  ISETP.GE.U32.AND P0, PT, R5, UR4, PT ;  /* 0x0000000405007c0c */ /* 0x001fc6000bf06070 */
[----:B------:R-:W2:Y:S10]  /*0130*/  LDG.E.CONSTANT R3, desc[UR6][R2.64] ;  /* 0x0000000602037981 */ /* 0x000eb4000c1e9900 */
[----:B------:R-:W-:-:S06]  /*0140*/  @!P0 IMAD.WIDE.U32 R4, R5, 0x4, R6 ;  /* 0x0000000405048825 */ /* 0x000fcc00078e0006 */
[----:B------:R-:W3:Y:S01]  /*0150*/  @!P0 LDG.E.CONSTANT R5, desc[UR6][R4.64] ;  /* 0x0000000604058981 */ /* 0x000ee2000c1e9900 */
[----:B-1----:R-:W-:-:S04]  /*0160*/  LEA R9, R10, R9, 0x2 ;  /* 0x000000090a097211 */ /* 0x002fc800078e10ff */
[----:B------:R-:W-:Y:S01]  /*0170*/  ISETP.GE.U32.AND P1, PT, R9, UR4, PT ;  /* 0x0000000409007c0c */ /* 0x000fe2000bf26070 */
[----:B--2---:R-:W-:-:S04]  /*0180*/  FADD R8, R3, R8 ;  /* 0x0000000803087221 */ /* 0x004fc80000000000 */
[----:B---3--:R-:W-:-:S08]  /*0190*/  @!P0 FADD R8, R8, R5 ;  /* 0x0000000508088221 */ /* 0x008fd00000000000 */
[----:B------:R-:W-:Y:S05]  /*01a0*/  @!P1 BRA `(.L_x_830) ;  /* 0xfffffffc00d49947 */ /* 0x000fea000383ffff */
.L_x_829:
[----:B0-----:R-:W-:Y:S05]  /*01b0*/  BSYNC.RECONVERGENT B0 ;  /* 0x0000000000007941 */ /* 0x001fea0003800200 */
.L_x_828:
[----:B------:R-:W0:Y:S01]  /*01c0*/  SHFL.DOWN PT, R3, R8, 0x10, 0x1f ;  /* 0x0a001f0008037f89 */ /* 0x000e2200000e0000 */
[C---:B------:R-:W-:Y:S02]  /*01d0*/  LOP3.LUT P0, RZ, R11.reuse, 0x1f, RZ, 0xc0, !PT ;  /* 0x0000001f0bff7812 */ /* 0x040fe4000780c0ff */
[----:B------:R-:W-:-:S11]  /*01e0*/  ISETP.NE.AND P1, PT, R11, RZ, PT ;  /* 0x000000ff0b00720c */ /* 0x000fd60003f25270 */
        /* <DEDUP_REMOVED lines=29> */
.L_x_831:
        /* <DEDUP_REMOVED lines=12> */
.L_x_2011:


//--------------------- .text._Z7reduce7IfLj4ELb1EEvPKT_PS0_j --------------------------
	.section	.text._Z7reduce7IfLj4ELb1EEvPKT_PS0_j,"ax",@progbits
	.align	128
        .global         _Z7reduce7IfLj4ELb1EEvPKT_PS0_j
        .type           _Z7reduce7IfLj4ELb1EEvPKT_PS0_j,@function
        .size           _Z7reduce7IfLj4ELb1EEvPKT_PS0_j,(.L_x_2012 - _Z7reduce7IfLj4ELb1EEvPKT_PS0_j)
        .other          _Z7reduce7IfLj4ELb1EEvPKT_PS0_j,@"STO_CUDA_ENTRY STV_DEFAULT"
_Z7reduce7IfLj4ELb1EEvPKT_PS0_j:
.text._Z7reduce7IfLj4ELb1EEvPKT_PS0_j:
        /* <DEDUP_REMOVED lines=16> */
.L_x_834:
        /* <DEDUP_REMOVED lines=11> */
.L_x_833:
[----:B0-----:R-:W-:Y:S05]  /*01b0*/  BSYNC.RECONVERGENT B0 ;  /* 0x0000000000007941 */ /* 0x001fea0003800200 */
.L_x_832:
        /* <DEDUP_REMOVED lines=32> */
.L_x_835:
        /* <DEDUP_REMOVED lines=12> */
.L_x_2012:


//--------------------- .text._Z7reduce7IfLj8ELb1EEvPKT_PS0_j --------------------------
	.section	.text._Z7reduce7IfLj8ELb1EEvPKT_PS0_j,"ax",@progbits
	.align	128
        .global         _Z7reduce7IfLj8ELb1EEvPKT_PS0_j
        .type           _Z7reduce7IfLj8ELb1EEvPKT_PS0_j,@function
        .size           _Z7reduce7IfLj8ELb1EEvPKT_PS0_j,(.L_x_2013 - _Z7reduce7IfLj8ELb1EEvPKT_PS0_j)
        .other          _Z7reduce7IfLj8ELb1EEvPKT_PS0_j,@"STO_CUDA_ENTRY STV_DEFAULT"
_Z7reduce7IfLj8ELb1EEvPKT_PS0_j:
.text._Z7reduce7IfLj8ELb1EEvPKT_PS0_j:
        /* <DEDUP_REMOVED lines=16> */
.L_x_838:
        /* <DEDUP_REMOVED lines=11> */
.L_x_837:
[----:B0-----:R-:W-:Y:S05]  /*01b0*/  BSYNC.RECONVERGENT B0 ;  /* 0x0000000000007941 */ /* 0x001fea0003800200 */
.L_x_836:
        /* <DEDUP_REMOVED lines=32> */
.L_x_839:
        /* <DEDUP_REMOVED lines=12> */
.L_x_2013:


//--------------------- .text._Z7reduce7IfLj16ELb1EEvPKT_PS0_j --------------------------
	.section	.text._Z7reduce7IfLj16ELb1EEvPKT_PS0_j,"ax",@progbits
	.align	128
        .global         _Z7reduce7IfLj16ELb1EEvPKT_PS0_j
        .type           _Z7reduce7IfLj16ELb1EEvPKT_PS0_j,@function
        .size           _Z7reduce7IfLj16ELb1EEvPKT_PS0_j,(.L_x_2014 - _Z7reduce7IfLj16ELb1EEvPKT_PS0_j)
        .other          _Z7reduce7IfLj16ELb1EEvPKT_PS0_j,@"STO_CUDA_ENTRY STV_DEFAULT"
_Z7reduce7IfLj16ELb1EEvPKT_PS0_j:
.text._Z7reduce7IfLj16ELb1EEvPKT_PS0_j:
        /* <DEDUP_REMOVED lines=16> */
.L_x_842:
        /* <DEDUP_REMOVED lines=11> */
.L_x_841:
[----:B0-----:R-:W-:Y:S05]  /*01b0*/  BSYNC.RECONVERGENT B0 ;  /* 0x0000000000007941 */ /* 0x001fea0003800200 */
.L_x_840:
        /* <DEDUP_REMOVED lines=32> */
.L_x_843:
        /* <DEDUP_REMOVED lines=12> */
.L_x_2014:


//--------------------- .text._Z7reduce7IfLj32ELb1EEvPKT_PS0_j --------------------------
	.section	.text._Z7reduce7IfLj32ELb1EEvPKT_PS0_j,"ax",@progbits
	.align	128
        .global         _Z7reduce7IfLj32ELb1EEvPKT_PS0_j
        .type           _Z7reduce7IfLj32ELb1EEvPKT_PS0_j,@function
        .size           _Z7reduce7IfLj32ELb1EEvPKT_PS0_j,(.L_x_2015 - _Z7reduce7IfLj32ELb1EEvPKT_PS0_j)
        .other          _Z7reduce7IfLj32ELb1EEvPKT_PS0_j,@"STO_CUDA_ENTRY STV_DEFAULT"
_Z7reduce7IfLj32ELb1EEvPKT_PS0_j:
.text._Z7reduce7IfLj32ELb1EEvPKT_PS0_j:
        /* <DEDUP_REMOVED lines=15> */
.L_x_846:
        /* <DEDUP_REMOVED lines=11> */
.L_x_845:
[----:B0-----:R-:W-:Y:S05]  /*01a0*/  BSYNC.RECONVERGENT B0 ;  /* 0x0000000000007941 */ /* 0x001fea0003800200 */
.L_x_844:
        /* <DEDUP_REMOVED lines=32> */
.L_x_847:
        /* <DEDUP_REMOVED lines=13> */
.L_x_2015:


//--------------------- .text._Z7reduce7IfLj64ELb1EEvPKT_PS0_j --------------------------
	.section	.text._Z7reduce7IfLj64ELb1EEvPKT_PS0_j,"ax",@progbits
	.align	128
        .global         _Z7reduce7IfLj64ELb1EEvPKT_PS0_j
        .type           _Z7reduce7IfLj64ELb1EEvPKT_PS0_j,@function
        .size           _Z7reduce7IfLj64ELb1EEvPKT_PS0_j,(.L_x_2016 - _Z7reduce7IfLj64ELb1EEvPKT_PS0_j)
        .other          _Z7reduce7IfLj64ELb1EEvPKT_PS0_j,@"STO_CUDA_ENTRY STV_DEFAULT"
_Z7reduce7IfLj64ELb1EEvPKT_PS0_j:
.text._Z7reduce7IfLj64ELb1EEvPKT_PS0_j:
        /* <DEDUP_REMOVED lines=12> */
[----:B------:R-:W-:-:S07]  /*00c0*/  MOV R10, RZ ;  /* 0x000000ff000a7202 */ /* 0x000fce0000000f00 */
[----:B------:R-:W2:Y:S02]  /*00d0*/  LDC.64 R8, c[0x0][0x380] ;  /* 0x0000e000ff087b82 */ /* 0x000ea40000000a00 */
.L_x_850:
        /* <DEDUP_REMOVED lines=11> */
.L_x_849:
[----:B0-----:R-:W-:Y:S05]  /*0190*/  BSYNC.RECONVERGENT B0 ;  /* 0x0000000000007941 */ /* 0x001fea0003800200 */
.L_x_848:
        /* <DEDUP_REMOVED lines=42> */
.L_x_851:
        /* <DEDUP_REMOVED lines=12> */
.L_x_2016:


//--------------------- .text._Z7reduce7IfLj128ELb1EEvPKT_PS0_j --------------------------
	.section	.text._Z7reduce7IfLj128ELb1EEvPKT_PS0_j,"ax",@progbits
	.align	128
        .global         _Z7reduce7IfLj128ELb1EEvPKT_PS0_j
        .type           _Z7reduce7IfLj128ELb1EEvPKT_PS0_j,@function
        .size           _Z7reduce7IfLj128ELb1EEvPKT_PS0_j,(.L_x_2017 - _Z7reduce7IfLj128ELb1EEvPKT_PS0_j)
        .other          _Z7reduce7IfLj128ELb1EEvPKT_PS0_j,@"STO_CUDA_ENTRY STV_DEFAULT"
_Z7reduce7IfLj128ELb1EEvPKT_PS0_j:
.text._Z7reduce7IfLj128ELb1EEvPKT_PS0_j:
        /* <DEDUP_REMOVED lines=14> */
.L_x_854:
        /* <DEDUP_REMOVED lines=11> */
.L_x_853:
[----:B0-----:R-:W-:Y:S05]  /*0190*/  BSYNC.RECONVERGENT B0 ;  /* 0x0000000000007941 */ /* 0x001fea0003800200 */
.L_x_852:
        /* <DEDUP_REMOVED lines=42> */
.L_x_855:
        /* <DEDUP_REMOVED lines=12> */
.L_x_2017:


//--------------------- .text._Z7reduce7IfLj256ELb1EEvPKT_PS0_j --------------------------
	.section	.text._Z7reduce7IfLj256ELb1EEvPKT_PS0_j,"ax",@progbits
	.align	128
        .global         _Z7reduce7IfLj256ELb1EEvPKT_PS0_j
        .type           _Z7reduce7IfLj256ELb1EEvPKT_PS0_j,@function
        .size           _Z7reduce7IfLj256ELb1EEvPKT_PS0_j,(.L_x_2018 - _Z7reduce7IfLj256ELb1EEvPKT_PS0_j)
        .other          _Z7reduce7IfLj256ELb1EEvPKT_PS0_j,@"STO_CUDA_ENTRY STV_DEFAULT"
_Z7reduce7IfLj256ELb1EEvPKT_PS0_j:
.text._Z7reduce7IfLj256ELb1EEvPKT_PS0_j:
        /* <DEDUP_REMOVED lines=14> */
.L_x_858:
        /* <DEDUP_REMOVED lines=11> */
.L_x_857:
[----:B0-----:R-:W-:Y:S05]  /*0190*/  BSYNC.RECONVERGENT B0 ;  /* 0x0000000000007941 */ /* 0x001fea0003800200 */
.L_x_856:
        /* <DEDUP_REMOVED lines=42> */
.L_x_859:
        /* <DEDUP_REMOVED lines=12> */
.L_x_2018:


//--------------------- .text._Z7reduce7IfLj512ELb1EEvPKT_PS0_j --------------------------
	.section	.text._Z7reduce7IfLj512ELb1EEvPKT_PS0_j,"ax",@progbits
	.align	128
        .global         _Z7reduce7IfLj512ELb1EEvPKT_PS0_j
        .type           _Z7reduce7IfLj512ELb1EEvPKT_PS0_j,@function
        .size           _Z7reduce7IfLj512ELb1EEvPKT_PS0_j,(.L_x_2019 - _Z7reduce7IfLj512ELb1EEvPKT_PS0_j)
        .other          _Z7reduce7IfLj512ELb1EEvPKT_PS0_j,@"STO_CUDA_ENTRY STV_DEFAULT"
_Z7reduce7IfLj512ELb1EEvPKT_PS0_j:
.text._Z7reduce7IfLj512ELb1EEvPKT_PS0_j:
[----:B------:R-:W-:Y:S01]  /*0000*/  LDC R1, c[0x0][0x37c] ;  /* 0x0000df00ff017b82 */ /* 0x000fe20000000800 */
[----:B------:R-:W0:Y:S01]  /*0010*/  S2R R0, SR_CTAID.X ;  /* 0x0000000000007919 */ /* 0x000e220000002500 */
[----:B------:R-:W1:Y:S01]  /*0020*/  LDCU UR4, c[0x0][0x390] ;  /* 0x00007200ff0477ac */ /* 0x000e620008000800 */
[----:B------:R-:W-:Y:S01]  /*0030*/  BSSY.RECONVERGENT B0, `(.L_x_860) ;  /* 0x0000017000007945 */ /* 0x000fe20003800200 */
[----:B------:R-:W-:Y:S01]  /*0040*/  HFMA2 R10, -RZ, RZ, 0, 0 ;  /* 0x00000000ff0a7431 */ /* 0x000fe200000001ff */
[----:B------:R-:W2:Y:S01]  /*0050*/  S2R R2, SR_TID.X ;  /* 0x0000000000027919 */ /* 0x000ea20000002100 */
[----:B------:R-:W3:Y:S01]  /*0060*/  LDCU.64 UR6, c[0x0][0x358] ;  /* 0x00006b00ff0677ac */ /* 0x000ee20008000a00 */
[----:B0-----:R-:W-:-:S04]  /*0070*/  SHF.L.U32 R3, R0, 0xa, RZ ;  /* 0x0000000a00037819 */ /* 0x001fc800000006ff */
[----:B--2---:R-:W-:-:S04]  /*0080*/  LOP3.LUT R3, R3, R2, RZ, 0xfc, !PT ;  /* 0x0000000203037212 */ /* 0x004fc800078efcff */
[----:B-1----:R-:W-:Y:S01]  /*0090*/  ISETP.GE.U32.AND P0, PT, R3, UR4, PT ;  /* 0x0000000403007c0c */ /* 0x002fe2000bf06070 */
[----:B------:R-:W0:-:S12]  /*00a0*/  LDCU UR4, c[0x0][0x390] ;  /* 0x00007200ff0477ac */ /* 0x000e180008000800 */
[----:B---3--:R-:W-:Y:S05]  /*00b0*/  @P0 BRA `(.L_x_861) ;  /* 0x0000000000380947 */ /* 0x008fea0003800000 */
[----:B------:R-:W1:Y:S01]  /*00c0*/  LDC R12, c[0x0][0x370] ;  /* 0x0000dc00ff0c7b82 */ /* 0x000e620000000800 */
[----:B------:R-:W-:-:S07]  /*00d0*/  MOV R10, RZ ;  /* 0x000000ff000a7202 */ /* 0x000fce0000000f00 */
[----:B------:R-:W2:Y:S02]  /*00e0*/  LDC.64 R8, c[0x0][0x380] ;  /* 0x0000e000ff087b82 */ /* 0x000ea40000000a00 */
.L_x_862:
        /* <DEDUP_REMOVED lines=11> */
.L_x_861:
[----:B0-----:R-:W-:Y:S05]  /*01a0*/  BSYNC.RECONVERGENT B0 ;  /* 0x0000000000007941 */ /* 0x001fea0003800200 */
.L_x_860:
[----:B------:R-:W0:Y:S01]  /*01b0*/  SHFL.DOWN PT, R3, R10, 0x10, 0x1f ;  /* 0x0a001f000a037f89 */ /* 0x000e2200000e0000 */
[C---:B------:R-:W-:Y:S02]  /*01c0*/  LOP3.LUT P0, RZ, R2.reuse, 0x1f, RZ, 0xc0, !PT ;  /* 0x0000001f02ff7812 */ /* 0x040fe4000780c0ff */
[C---:B------:R-:W-:Y:S02]  /*01d0*/  ISETP.GE.U32.AND P1, PT, R2.reuse, 0x10, PT ;  /* 0x000000100200780c */ /* 0x040fe40003f26070 */
[----:B------:R-:W-:-:S09]  /*01e0*/  ISETP.GT.U32.AND P2, PT, R2, 0xf, PT ;  /* 0x0000000f0200780c */ /* 0x000fd20003f44070 */
[----:B------:R-:W1:Y:S01]  /*01f0*/  @!P0 S2R R9, SR_CgaCtaId ;  /* 0x0000000000098919 */ /* 0x000e620000008800 */
[----:B------:R-:W-:Y:S01]  /*0200*/  @!P0 MOV R8, 0x400 ;  /* 0x0000040000088802 */ /* 0x000fe20000000f00 */
[----:B0-----:R-:W-:-:S05]  /*0210*/  FADD R3, R3, R10 ;  /* 0x0000000a03037221 */ /* 0x001fca0000000000 */
[----:B------:R-:W0:Y:S02]  /*0220*/  SHFL.DOWN PT, R4, R3, 0x8, 0x1f ;  /* 0x09001f0003047f89 */ /* 0x000e2400000e0000 */
[----:B0-----:R-:W-:Y:S01]  /*0230*/  FADD R4, R3, R4 ;  /* 0x0000000403047221 */ /* 0x001fe20000000000 */
[----:B-1----:R-:W-:-:S04]  /*0240*/  @!P0 LEA R3, R9, R8, 0x18 ;  /* 0x0000000809038211 */ /* 0x002fc800078ec0ff */
[----:B------:R-:W0:Y:S01]  /*0250*/  SHFL.DOWN PT, R5, R4, 0x4, 0x1f ;  /* 0x08801f0004057f89 */ /* 0x000e2200000e0000 */
[----:B------:R-:W-:Y:S01]  /*0260*/  @!P0 LEA.HI R3, R2, R3, RZ, 0x1d ;  /* 0x0000000302038211 */ /* 0x000fe200078fe8ff */
        /* <DEDUP_REMOVED lines=13> */
[----:B0-----:R-:W-:-:S06]  /*0340*/  LEA R3, R2, UR4, 0x2 ;  /* 0x0000000402037c11 */ /* 0x001fcc000f8e10ff */
        /* <DEDUP_REMOVED lines=16> */
.L_x_863:
        /* <DEDUP_REMOVED lines=11> */
.L_x_2019:


//--------------------- .text._Z7reduce6IfLj1ELb0EEvPT_S1_j --------------------------
	.section	.text._Z7reduce6IfLj1ELb0EEvPT_S1_j,"ax",@progbits
	.align	128
        .global         _Z7reduce6IfLj1ELb0EEvPT_S1_j
        .type           _Z7reduce6IfLj1ELb0EEvPT_S1_j,@function
        .size           _Z7reduce6IfLj1ELb0EEvPT_S1_j,(.L_x_2020 - _Z7reduce6IfLj1ELb0EEvPT_S1_j)
        .other          _Z7reduce6IfLj1ELb0EEvPT_S1_j,@"STO_CUDA_ENTRY STV_DEFAULT"
_Z7reduce6IfLj1ELb0EEvPT_S1_j:
.text._Z7reduce6IfLj1ELb0EEvPT_S1_j:
[----:B------:R-:W-:Y:S01]  /*0000*/  LDC R1, c[0x0][0x37c] ;  /* 0x0000df00ff017b82 */ /* 0x000fe20000000800 */
[----:B------:R-:W0:Y:S01]  /*0010*/  S2R R3, SR_TID.X ;  /* 0x0000000000037919 */ /* 0x000e220000002100 */
[----:B------:R-:W1:Y:S01]  /*0020*/  LDCU UR4, c[0x0][0x390] ;  /* 0x00007200ff0477ac */ /* 0x000e620008000800 */
[----:B------:R-:W-:Y:S01]  /*0030*/  BSSY.RECONVERGENT B0, `(.L_x_864) ;  /* 0x0000010000007945 */ /* 0x000fe20003800200 */
[----:B------:R-:W-:Y:S01]  /*0040*/  HFMA2 R9, -RZ, RZ, 0, 0 ;  /* 0x00000000ff097431 */ /* 0x000fe200000001ff */
[----:B------:R-:W0:Y:S01]  /*0050*/  S2R R0, SR_CTAID.X ;  /* 0x0000000000007919 */ /* 0x000e220000002500 */
[----:B------:R-:W2:Y:S01]  /*0060*/  LDCU.64 UR6, c[0x0][0x358] ;  /* 0x00006b00ff0677ac */ /* 0x000ea20008000a00 */
[----:B0-----:R-:W-:-:S04]  /*0070*/  IADD3 R2, PT, PT, R3, R0, RZ ;  /* 0x0000000003027210 */ /* 0x001fc80007ffe0ff */
[----:B-1----:R-:W-:-:S13]  /*0080*/  ISETP.GE.U32.AND P0, PT, R2, UR4, PT ;  /* 0x0000000402007c0c */ /* 0x002fda000bf06070 */
[----:B--2---:R-:W-:Y:S05]  /*0090*/  @P0 BRA `(.L_x_865) ;  /* 0x0000000000240947 */ /* 0x004fea0003800000 */
[----:B------:R-:W0:Y:S01]  /*00a0*/  LDC R11, c[0x0][0x370] ;  /* 0x0000dc00ff0b7b82 */ /* 0x000e220000000800 */
[----:B------:R-:W-:-:S07]  /*00b0*/  MOV R9, RZ ;  /* 0x000000ff00097202 */ /* 0x000fce0000000f00 */
[----:B------:R-:W1:Y:S02]  /*00c0*/  LDC.64 R6, c[0x0][0x380] ;  /* 0x0000e000ff067b82 */ /* 0x000e640000000a00 */
.L_x_866:
[----:B-1----:R-:W-:-:S06]  /*00d0*/  IMAD.WIDE.U32 R4, R2, 0x4, R6 ;  /* 0x0000000402047825 */ /* 0x002fcc00078e0006 */
[----:B------:R-:W2:Y:S01]  /*00e0*/  LDG.E R4, desc[UR6][R4.64] ;  /* 0x0000000604047981 */ /* 0x000ea2000c1e1900 */
[----:B0-----:R-:W-:-:S05]  /*00f0*/  IMAD.IADD R2, R11, 0x1, R2 ;  /* 0x000000010b027824 */ /* 0x001fca00078e0202 */
[----:B------:R-:W-:Y:S01]  /*0100*/  ISETP.GE.U32.AND P0, PT, R2, UR4, PT ;  /* 0x0000000402007c0c */ /* 0x000fe2000bf06070 */
[----:B--2---:R-:W-:-:S12]  /*0110*/  FADD R9, R4, R9 ;  /* 0x0000000904097221 */ /* 0x004fd80000000000 */
[----:B------:R-:W-:Y:S05]  /*0120*/  @!P0 BRA `(.L_x_866) ;  /* 0xfffffffc00e88947 */ /* 0x000fea000383ffff */
.L_x_865:
[----:B------:R-:W-:Y:S05]  /*0130*/  BSYNC.RECONVERGENT B0 ;  /* 0x0000000000007941 */ /* 0x000fea0003800200 */
.L_x_864:
        /* <DEDUP_REMOVED lines=10> */
[----:B------:R0:W-:Y:S01]  /*01e0*/  STS [R2], R9 ;  /* 0x0000000902007388 */ /* 0x0001e20000000800 */
        /* <DEDUP_REMOVED lines=10> */
[----:B------:R-:W0:Y:S02]  /*0290*/  SHFL.DOWN PT, R2, R9, 0x10, 0x1f ;  /* 0x0a001f0009027f89 */ /* 0x000e2400000e0000 */
[----:B0-----:R-:W-:-:S05]  /*02a0*/  FADD R2, R9, R2 ;  /* 0x0000000209027221 */ /* 0x001fca0000000000 */
[----:B------:R-:W0:Y:S02]  /*02b0*/  SHFL.DOWN PT, R5, R2, 0x8, 0x1f ;  /* 0x09001f0002057f89 */ /* 0x000e2400000e0000 */
[----:B0-----:R-:W-:-:S05]  /*02c0*/  FADD R5, R2, R5 ;  /* 0x0000000502057221 */ /* 0x001fca0000000000 */
[----:B------:R-:W0:Y:S02]  /*02d0*/  SHFL.DOWN PT, R6, R5, 0x4, 0x1f ;  /* 0x08801f0005067f89 */ /* 0x000e2400000e0000 */
[----:B0-----:R-:W-:-:S05]  /*02e0*/  FADD R6, R5, R6 ;  /* 0x0000000605067221 */ /* 0x001fca0000000000 */
[----:B------:R-:W0:Y:S02]  /*02f0*/  SHFL.DOWN PT, R7, R6, 0x2, 0x1f ;  /* 0x08401f0006077f89 */ /* 0x000e2400000e0000 */
[----:B0-----:R-:W-:-:S05]  /*0300*/  FADD R7, R6, R7 ;  /* 0x0000000706077221 */ /* 0x001fca0000000000 */
[----:B------:R0:W1:Y:S02]  /*0310*/  SHFL.DOWN PT, R8, R7, 0x1, 0x1f ;  /* 0x08201f0007087f89 */ /* 0x00006400000e0000 */
.L_x_875:
[----:B-1----:R-:W-:-:S07]  /*0320*/  FADD R9, R7, R8 ;  /* 0x0000000807097221 */ /* 0x002fce0000000000 */
.L_x_868:
[----:B------:R-:W-:Y:S05]  /*0330*/  BSYNC B0 ;  /* 0x0000000000007941 */ /* 0x000fea0003800000 */
.L_x_867:
[----:B------:R-:W-:-:S13]  /*0340*/  LOP3.LUT P0, RZ, R4, R3, RZ, 0xfc, !PT ;  /* 0x0000000304ff7212 */ /* 0x000fda000780fcff */
[----:B------:R-:W-:Y:S05]  /*0350*/  @P0 EXIT ;  /* 0x000000000000094d */ /* 0x000fea0003800000 */
[----:B------:R-:W1:Y:S02]  /*0360*/  LDC.64 R2, c[0x0][0x388] ;  /* 0x0000e200ff027b82 */ /* 0x000e640000000a00 */
[----:B-1----:R-:W-:-:S05]  /*0370*/  IMAD.WIDE.U32 R2, R0, 0x4, R2 ;  /* 0x0000000400027825 */ /* 0x002fca00078e0002 */
[----:B------:R-:W-:Y:S01]  /*0380*/  STG.E desc[UR6][R2.64], R9 ;  /* 0x0000000902007986 */ /* 0x000fe2000c101906 */
[----:B------:R-:W-:Y:S05]  /*0390*/  EXIT ;  /* 0x000000000000794d */ /* 0x000fea0003800000 */
.L_x_869:
[----:B------:R-:W-:Y:S02]  /*03a0*/  HFMA2 R11, -RZ, RZ, 0, 9.5367431640625e-07 ;  /* 0x00000010ff0b7431 */ /* 0x000fe400000001ff */
[----:B------:R-:W-:Y:S01]  /*03b0*/  IMAD.MOV.U32 R12, RZ, RZ, 0x1f ;  /* 0x0000001fff0c7424 */ /* 0x000fe200078e00ff */
[----:B------:R-:W-:-:S07]  /*03c0*/  MOV R10, 0xffffffff ;  /* 0xffffffff000a7802 */ /* 0x000fce0000000f00 */
[----:B------:R-:W-:Y:S05]  /*03d0*/  WARPSYNC.COLLECTIVE R10, `(.L_x_870) ;  /* 0x000000000a087348 */ /* 0x000fea0003c00000 */
[----:B------:R0:W1:Y:S02]  /*03e0*/  SHFL.DOWN P0, R8, R9, R11, R12 ;  /* 0x0800000b09087389 */ /* 0x000064000000000c */
[----:B01----:R-:W-:Y:S05]  /*03f0*/  ENDCOLLECTIVE ;  /* 0x000000000000791b */ /* 0x003fea0003800000 */
.L_x_870:
[----:B------:R-:W-:Y:S01]  /*0400*/  HFMA2 R11, -RZ, RZ, 0, 4.76837158203125e-07 ;  /* 0x00000008ff0b7431 */ /* 0x000fe200000001ff */
[----:B------:R-:W-:-:S05]  /*0410*/  MOV R2, R8 ;  /* 0x0000000800027202 */ /* 0x000fca0000000f00 */
[----:B------:R-:W-:-:S04]  /*0420*/  FADD R2, R9, R2 ;  /* 0x0000000209027221 */ /* 0x000fc80000000000 */
[----:B------:R-:W-:-:S07]  /*0430*/  IMAD.MOV.U32 R9, RZ, RZ, R2 ;  /* 0x000000ffff097224 */ /* 0x000fce00078e0002 */
[----:B------:R-:W-:Y:S05]  /*0440*/  WARPSYNC.COLLECTIVE R10, `(.L_x_871) ;  /* 0x000000000a087348 */ /* 0x000fea0003c00000 */
[----:B------:R0:W1:Y:S02]  /*0450*/  SHFL.DOWN P0, R8, R9, R11, R12 ;  /* 0x0800000b09087389 */ /* 0x000064000000000c */
[----:B01----:R-:W-:Y:S05]  /*0460*/  ENDCOLLECTIVE ;  /* 0x000000000000791b */ /* 0x003fea0003800000 */
.L_x_871:
[----:B------:R-:W-:Y:S01]  /*0470*/  HFMA2 R11, -RZ, RZ, 0, 2.384185791015625e-07 ;  /* 0x00000004ff0b7431 */ /* 0x000fe200000001ff */
[----:B------:R-:W-:-:S05]  /*0480*/  MOV R5, R8 ;  /* 0x0000000800057202 */ /* 0x000fca0000000f00 */
[----:B------:R-:W-:-:S04]  /*0490*/  FADD R5, R2, R5 ;  /* 0x0000000502057221 */ /* 0x000fc80000000000 */
[----:B------:R-:W-:-:S07]  /*04a0*/  IMAD.MOV.U32 R9, RZ, RZ, R5 ;  /* 0x000000ffff097224 */ /* 0x000fce00078e0005 */
[----:B------:R-:W-:Y:S05]  /*04b0*/  WARPSYNC.COLLECTIVE R10, `(.L_x_872) ;  /* 0x000000000a087348 */ /* 0x000fea0003c00000 */
[----:B------:R0:W1:Y:S02]  /*04c0*/  SHFL.DOWN P0, R8, R9, R11, R12 ;  /* 0x0800000b09087389 */ /* 0x000064000000000c */
[----:B01----:R-:W-:Y:S05]  /*04d0*/  ENDCOLLECTIVE ;  /* 0x000000000000791b */ /* 0x003fea0003800000 */
.L_x_872:
[----:B------:R-:W-:Y:S01]  /*04e0*/  IMAD.MOV.U32 R11, RZ, RZ, 0x2 ;  /* 0x00000002ff0b7424 */ /* 0x000fe200078e00ff */
[----:B------:R-:W-:-:S05]  /*04f0*/  MOV R6, R8 ;  /* 0x0000000800067202 */ /* 0x000fca0000000f00 */
[----:B------:R-:W-:-:S05]  /*0500*/  FADD R6, R5, R6 ;  /* 0x0000000605067221 */ /* 0x000fca0000000000 */
[----:B------:R-:W-:-:S07]  /*0510*/  MOV R9, R6 ;  /* 0x0000000600097202 */ /* 0x000fce0000000f00 */
[----:B------:R-:W-:Y:S05]  /*0520*/  WARPSYNC.COLLECTIVE R10, `(.L_x_873) ;  /* 0x000000000a087348 */ /* 0x000fea0003c00000 */
[----:B------:R0:W1:Y:S02]  /*0530*/  SHFL.DOWN P0, R8, R9, R11, R12 ;  /* 0x0800000b09087389 */ /* 0x000064000000000c */
[----:B01----:R-:W-:Y:S05]  /*0540*/  ENDCOLLECTIVE ;  /* 0x000000000000791b */ /* 0x003fea0003800000 */
.L_x_873:
[----:B------:R-:W-:Y:S01]  /*0550*/  HFMA2 R11, -RZ, RZ, 0, 5.9604644775390625e-08 ;  /* 0x00000001ff0b7431 */ /* 0x000fe200000001ff */
[----:B------:R-:W-:-:S05]  /*0560*/  MOV R7, R8 ;  /* 0x0000000800077202 */ /* 0x000fca0000000f00 */
[----:B------:R-:W-:-:S05]  /*0570*/  FADD R7, R6, R7 ;  /* 0x0000000706077221 */ /* 0x000fca0000000000 */
[----:B------:R-:W-:-:S07]  /*0580*/  MOV R9, R7 ;  /* 0x0000000700097202 */ /* 0x000fce0000000f00 */
[----:B------:R-:W-:Y:S05]  /*0590*/  WARPSYNC.COLLECTIVE R10, `(.L_x_874) ;  /* 0x000000000a087348 */ /* 0x000fea0003c00000 */
[----:B------:R0:W1:Y:S02]  /*05a0*/  SHFL.DOWN P0, R8, R9, R11, R12 ;  /* 0x0800000b09087389 */ /* 0x000064000000000c */
[----:B01----:R-:W-:Y:S05]  /*05b0*/  ENDCOLLECTIVE ;  /* 0x000000000000791b */ /* 0x003fea0003800000 */
.L_x_874:
[----:B------:R-:W-:Y:S05]  /*05c0*/  BRA `(.L_x_875) ;  /* 0xfffffffc00547947 */ /* 0x000fea000383ffff */
.L_x_876:
        /* <DEDUP_REMOVED lines=11> */
.L_x_2020:


//--------------------- .text._Z7reduce6IfLj2ELb0EEvPT_S1_j --------------------------
	.section	.text._Z7reduce6IfLj2ELb0EEvPT_S1_j,"ax",@progbits
	.align	128
        .global         _Z7reduce6IfLj2ELb0EEvPT_S1_j
        .type           _Z7reduce6IfLj2ELb0EEvPT_S1_j,@function
        .size           _Z7reduce6IfLj2ELb0EEvPT_S1_j,(.L_x_2021 - _Z7reduce6IfLj2ELb0EEvPT_S1_j)
        .other          _Z7reduce6IfLj2ELb0EEvPT_S1_j,@"STO_CUDA_ENTRY STV_DEFAULT"
_Z7reduce6IfLj2ELb0EEvPT_S1_j:
.text._Z7reduce6IfLj2ELb0EEvPT_S1_j:
        /* <DEDUP_REMOVED lines=13> */
.L_x_879:
[----:B-1----:R-:W-:-:S06]  /*00d0*/  IMAD.WIDE.U32 R4, R2, 0x4, R6 ;  /* 0x0000000402047825 */ /* 0x002fcc00078e0006 */
[----:B------:R-:W2:Y:S01]  /*00e0*/  LDG.E R4, desc[UR6][R4.64] ;  /* 0x0000000604047981 */ /* 0x000ea2000c1e1900 */
[----:B0-----:R-:W-:-:S05]  /*00f0*/  IMAD R2, R11, 0x2, R2 ;  /* 0x000000020b027824 */ /* 0x001fca00078e0202 */
[----:B------:R-:W-:Y:S01]  /*0100*/  ISETP.GE.U32.AND P0, PT, R2, UR4, PT ;  /* 0x0000000402007c0c */ /* 0x000fe2000bf06070 */
[----:B--2---:R-:W-:-:S12]  /*0110*/  FADD R9, R4, R9 ;  /* 0x0000000904097221 */ /* 0x004fd80000000000 */
[----:B------:R-:W-:Y:S05]  /*0120*/  @!P0 BRA `(.L_x_879) ;  /* 0xfffffffc00e88947 */ /* 0x000fea000383ffff */
.L_x_878:
[----:B------:R-:W-:Y:S05]  /*0130*/  BSYNC.RECONVERGENT B0 ;  /* 0x0000000000007941 */ /* 0x000fea0003800200 */
.L_x_877:
        /* <DEDUP_REMOVED lines=30> */
.L_x_888:
[----:B-1----:R-:W-:-:S07]  /*0320*/  FADD R9, R7, R8 ;  /* 0x0000000807097221 */ /* 0x002fce0000000000 */
.L_x_881:
[----:B------:R-:W-:Y:S05]  /*0330*/  BSYNC B0 ;  /* 0x0000000000007941 */ /* 0x000fea0003800000 */
.L_x_880:
[----:B------:R-:W-:-:S13]  /*0340*/  LOP3.LUT P0, RZ, R4, R3, RZ, 0xfc, !PT ;  /* 0x0000000304ff7212 */ /* 0x000fda000780fcff */
[----:B------:R-:W-:Y:S05]  /*0350*/  @P0 EXIT ;  /* 0x000000000000094d */ /* 0x000fea0003800000 */
[----:B------:R-:W1:Y:S02]  /*0360*/  LDC.64 R2, c[0x0][0x388] ;  /* 0x0000e200ff027b82 */ /* 0x000e640000000a00 */
[----:B-1----:R-:W-:-:S05]  /*0370*/  IMAD.WIDE.U32 R2, R0, 0x4, R2 ;  /* 0x0000000400027825 */ /* 0x002fca00078e0002 */
[----:B------:R-:W-:Y:S01]  /*0380*/  STG.E desc[UR6][R2.64], R9 ;  /* 0x0000000902007986 */ /* 0x000fe2000c101906 */
[----:B------:R-:W-:Y:S05]  /*0390*/  EXIT ;  /* 0x000000000000794d */ /* 0x000fea0003800000 */
.L_x_882:
[----:B------:R-:W-:Y:S02]  /*03a0*/  HFMA2 R11, -RZ, RZ, 0, 9.5367431640625e-07 ;  /* 0x00000010ff0b7431 */ /* 0x000fe400000001ff */
[----:B------:R-:W-:Y:S01]  /*03b0*/  IMAD.MOV.U32 R12, RZ, RZ, 0x1f ;  /* 0x0000001fff0c7424 */ /* 0x000fe200078e00ff */
[----:B------:R-:W-:-:S07]  /*03c0*/  MOV R10, 0xffffffff ;  /* 0xffffffff000a7802 */ /* 0x000fce0000000f00 */
[----:B------:R-:W-:Y:S05]  /*03d0*/  WARPSYNC.COLLECTIVE R10, `(.L_x_883) ;  /* 0x000000000a087348 */ /* 0x000fea0003c00000 */
[----:B------:R0:W1:Y:S02]  /*03e0*/  SHFL.DOWN P0, R8, R9, R11, R12 ;  /* 0x0800000b09087389 */ /* 0x000064000000000c */
[----:B01----:R-:W-:Y:S05]  /*03f0*/  ENDCOLLECTIVE ;  /* 0x000000000000791b */ /* 0x003fea0003800000 */
.L_x_883:
[----:B------:R-:W-:Y:S01]  /*0400*/  HFMA2 R11, -RZ, RZ, 0, 4.76837158203125e-07 ;  /* 0x00000008ff0b7431 */ /* 0x000fe200000001ff */
[----:B------:R-:W-:-:S05]  /*0410*/  MOV R2, R8 ;  /* 0x0000000800027202 */ /* 0x000fca0000000f00 */
[----:B------:R-:W-:-:S04]  /*0420*/  FADD R2, R9, R2 ;  /* 0x0000000209027221 */ /* 0x000fc80000000000 */
[----:B------:R-:W-:-:S07]  /*0430*/  IMAD.MOV.U32 R9, RZ, RZ, R2 ;  /* 0x000000ffff097224 */ /* 0x000fce00078e0002 */
[----:B------:R-:W-:Y:S05]  /*0440*/  WARPSYNC.COLLECTIVE R10, `(.L_x_884) ;  /* 0x000000000a087348 */ /* 0x000fea0003c00000 */
[----:B------:R0:W1:Y:S02]  /*0450*/  SHFL.DOWN P0, R8, R9, R11, R12 ;  /* 0x0800000b09087389 */ /* 0x000064000000000c */
[----:B01----:R-:W-:Y:S05]  /*0460*/  ENDCOLLECTIVE ;  /* 0x000000000000791b */ /* 0x003fea0003800000 */
.L_x_884:
[----:B------:R-:W-:Y:S01]  /*0470*/  HFMA2 R11, -RZ, RZ, 0, 2.384185791015625e-07 ;  /* 0x00000004ff0b7431 */ /* 0x000fe200000001ff */
[----:B------:R-:W-:-:S05]  /*0480*/  MOV R5, R8 ;  /* 0x0000000800057202 */ /* 0x000fca0000000f00 */
[----:B------:R-:W-:-:S04]  /*0490*/  FADD R5, R2, R5 ;  /* 0x0000000502057221 */ /* 0x000fc80000000000 */
[----:B------:R-:W-:-:S07]  /*04a0*/  IMAD.MOV.U32 R9, RZ, RZ, R5 ;  /* 0x000000ffff097224 */ /* 0x000fce00078e0005 */
[----:B------:R-:W-:Y:S05]  /*04b0*/  WARPSYNC.COLLECTIVE R10, `(.L_x_885) ;  /* 0x000000000a087348 */ /* 0x000fea0003c00000 */
[----:B------:R0:W1:Y:S02]  /*04c0*/  SHFL.DOWN P0, R8, R9, R11, R12 ;  /* 0x0800000b09087389 */ /* 0x000064000000000c */
[----:B01----:R-:W-:Y:S05]  /*04d0*/  ENDCOLLECTIVE ;  /* 0x000000000000791b */ /* 0x003fea0003800000 */
.L_x_885:
[----:B------:R-:W-:Y:S01]  /*04e0*/  IMAD.MOV.U32 R11, RZ, RZ, 0x2 ;  /* 0x00000002ff0b7424 */ /* 0x000fe200078e00ff */
[----:B------:R-:W-:-:S05]  /*04f0*/  MOV R6, R8 ;  /* 0x0000000800067202 */ /* 0x000fca0000000f00 */
[----:B------:R-:W-:-:S05]  /*0500*/  FADD R6, R5, R6 ;  /* 0x0000000605067221 */ /* 0x000fca0000000000 */
[----:B------:R-:W-:-:S07]  /*0510*/  MOV R9, R6 ;  /* 0x0000000600097202 */ /* 0x000fce0000000f00 */
[----:B------:R-:W-:Y:S05]  /*0520*/  WARPSYNC.COLLECTIVE R10, `(.L_x_886) ;  /* 0x000000000a087348 */ /* 0x000fea0003c00000 */
[----:B------:R0:W1:Y:S02]  /*0530*/  SHFL.DOWN P0, R8, R9, R11, R12 ;  /* 0x0800000b09087389 */ /* 0x000064000000000c */
[----:B01----:R-:W-:Y:S05]  /*0540*/  ENDCOLLECTIVE ;  /* 0x000000000000791b */ /* 0x003fea0003800000 */
.L_x_886:
[----:B------:R-:W-:Y:S01]  /*0550*/  HFMA2 R11, -RZ, RZ, 0, 5.9604644775390625e-08 ;  /* 0x00000001ff0b7431 */ /* 0x000fe200000001ff */
[----:B------:R-:W-:-:S05]  /*0560*/  MOV R7, R8 ;  /* 0x0000000800077202 */ /* 0x000fca0000000f00 */
[----:B------:R-:W-:-:S05]  /*0570*/  FADD R7, R6, R7 ;  /* 0x0000000706077221 */ /* 0x000fca0000000000 */
[----:B------:R-:W-:-:S07]  /*0580*/  MOV R9, R7 ;  /* 0x0000000700097202 */ /* 0x000fce0000000f00 */
[----:B------:R-:W-:Y:S05]  /*0590*/  WARPSYNC.COLLECTIVE R10, `(.L_x_887) ;  /* 0x000000000a087348 */ /* 0x000fea0003c00000 */
[----:B------:R0:W1:Y:S02]  /*05a0*/  SHFL.DOWN P0, R8, R9, R11, R12 ;  /* 0x0800000b09087389 */ /* 0x000064000000000c */
[----:B01----:R-:W-:Y:S05]  /*05b0*/  ENDCOLLECTIVE ;  /* 0x000000000000791b */ /* 0x003fea0003800000 */
.L_x_887:
[----:B------:R-:W-:Y:S05]  /*05c0*/  BRA `(.L_x_888) ;  /* 0xfffffffc00547947 */ /* 0x000fea000383ffff */
.L_x_889:
        /* <DEDUP_REMOVED lines=11> */
.L_x_2021:


//--------------------- .text._Z7reduce6IfLj4ELb0EEvPT_S1_j --------------------------
	.section	.text._Z7reduce6IfLj4ELb0EEvPT_S1_j,"ax",@progbits
	.align	128
        .global         _Z7reduce6IfLj4ELb0EEvPT_S1_j
        .type           _Z7reduce6IfLj4ELb0EEvPT_S1_j,@function
        .size           _Z7reduce6IfLj4ELb0EEvPT_S1_j,(.L_x_2022 - _Z7reduce6IfLj4ELb0EEvPT_S1_j)
        .other          _Z7reduce6IfLj4ELb0EEvPT_S1_j,@"STO_CUDA_ENTRY STV_DEFAULT"
_Z7reduce6IfLj4ELb0EEvPT_S1_j:
.text._Z7reduce6IfLj4ELb0EEvPT_S1_j:
        /* <DEDUP_REMOVED lines=13> */
.L_x_892:
[----:B-1----:R-:W-:-:S06]  /*00d0*/  IMAD.WIDE.U32 R4, R2, 0x4, R6 ;  /* 0x0000000402047825 */ /* 0x002fcc00078e0006 */
[----:B------:R-:W2:Y:S01]  /*00e0*/  LDG.E R4, desc[UR6][R4.64] ;  /* 0x0000000604047981 */ /* 0x000ea2000c1e1900 */
[----:B0-----:R-:W-:-:S05]  /*00f0*/  IMAD R2, R11, 0x4, R2 ;  /* 0x000000040b027824 */ /* 0x001fca00078e0202 */
[----:B------:R-:W-:Y:S01]  /*0100*/  ISETP.GE.U32.AND P0, PT, R2, UR4, PT ;  /* 0x0000000402007c0c */ /* 0x000fe2000bf06070 */
[----:B--2---:R-:W-:-:S12]  /*0110*/  FADD R9, R4, R9 ;  /* 0x0000000904097221 */ /* 0x004fd80000000000 */
[----:B------:R-:W-:Y:S05]  /*0120*/  @!P0 BRA `(.L_x_892) ;  /* 0xfffffffc00e88947 */ /* 0x000fea000383ffff */
.L_x_891:
[----:B------:R-:W-:Y:S05]  /*0130*/  BSYNC.RECONVERGENT B0 ;  /* 0x0000000000007941 */ /* 0x000fea0003800200 */
.L_x_890:
        /* <DEDUP_REMOVED lines=30> */
.L_x_901:
[----:B-1----:R-:W-:-:S07]  /*0320*/  FADD R9, R7, R8 ;  /* 0x0000000807097221 */ /* 0x002fce0000000000 */
.L_x_894:
[----:B------:R-:W-:Y:S05]  /*0330*/  BSYNC B0 ;  /* 0x0000000000007941 */ /* 0x000fea0003800000 */
.L_x_893:
[----:B------:R-:W-:-:S13]  /*0340*/  LOP3.LUT P0, RZ, R4, R3, RZ, 0xfc, !PT ;  /* 0x0000000304ff7212 */ /* 0x000fda000780fcff */
[----:B------:R-:W-:Y:S05]  /*0350*/  @P0 EXIT ;  /* 0x000000000000094d */ /* 0x000fea0003800000 */
[----:B------:R-:W1:Y:S02]  /*0360*/  LDC.64 R2, c[0x0][0x388] ;  /* 0x0000e200ff027b82 */ /* 0x000e640000000a00 */
[----:B-1----:R-:W-:-:S05]  /*0370*/  IMAD.WIDE.U32 R2, R0, 0x4, R2 ;  /* 0x0000000400027825 */ /* 0x002fca00078e0002 */
[----:B------:R-:W-:Y:S01]  /*0380*/  STG.E desc[UR6][R2.64], R9 ;  /* 0x0000000902007986 */ /* 0x000fe2000c101906 */
[----:B------:R-:W-:Y:S05]  /*0390*/  EXIT ;  /* 0x000000000000794d */ /* 0x000fea0003800000 */
.L_x_895:
[----:B------:R-:W-:Y:S02]  /*03a0*/  HFMA2 R11, -RZ, RZ, 0, 9.5367431640625e-07 ;  /* 0x00000010ff0b7431 */ /* 0x000fe400000001ff */
[----:B------:R-:W-:Y:S01]  /*03b0*/  IMAD.MOV.U32 R12, RZ, RZ, 0x1f ;  /* 0x0000001fff0c7424 */ /* 0x000fe200078e00ff */
[----:B------:R-:W-:-:S07]  /*03c0*/  MOV R10, 0xffffffff ;  /* 0xffffffff000a7802 */ /* 0x000fce0000000f00 */
[----:B------:R-:W-:Y:S05]  /*03d0*/  WARPSYNC.COLLECTIVE R10, `(.L_x_896) ;  /* 0x000000000a087348 */ /* 0x000fea0003c00000 */
[----:B------:R0:W1:Y:S02]  /*03e0*/  SHFL.DOWN P0, R8, R9, R11, R12 ;  /* 0x0800000b09087389 */ /* 0x000064000000000c */
[----:B01----:R-:W-:Y:S05]  /*03f0*/  ENDCOLLECTIVE ;  /* 0x000000000000791b */ /* 0x003fea0003800000 */
.L_x_896:
[----:B------:R-:W-:Y:S01]  /*0400*/  HFMA2 R11, -RZ, RZ, 0, 4.76837158203125e-07 ;  /* 0x00000008ff0b7431 */ /* 0x000fe200000001ff */
[----:B------:R-:W-:-:S05]  /*0410*/  MOV R2, R8 ;  /* 0x0000000800027202 */ /* 0x000fca0000000f00 */
[----:B------:R-:W-:-:S04]  /*0420*/  FADD R2, R9, R2 ;  /* 0x0000000209027221 */ /* 0x000fc80000000000 */
[----:B------:R-:W-:-:S07]  /*0430*/  IMAD.MOV.U32 R9, RZ, RZ, R2 ;  /* 0x000000ffff097224 */ /* 0x000fce00078e0002 */
[----:B------:R-:W-:Y:S05]  /*0440*/  WARPSYNC.COLLECTIVE R10, `(.L_x_897) ;  /* 0x000000000a087348 */ /* 0x000fea0003c00000 */
[----:B------:R0:W1:Y:S02]  /*0450*/  SHFL.DOWN P0, R8, R9, R11, R12 ;  /* 0x0800000b09087389 */ /* 0x000064000000000c */
[----:B01----:R-:W-:Y:S05]  /*0460*/  ENDCOLLECTIVE ;  /* 0x000000000000791b */ /* 0x003fea0003800000 */
.L_x_897:
[----:B------:R-:W-:Y:S01]  /*0470*/  HFMA2 R11, -RZ, RZ, 0, 2.384185791015625e-07 ;  /* 0x00000004ff0b7431 */ /* 0x000fe200000001ff */
[----:B------:R-:W-:-:S05]  /*0480*/  MOV R5, R8 ;  /* 0x0000000800057202 */ /* 0x000fca0000000f00 */
[----:B------:R-:W-:-:S04]  /*0490*/  FADD R5, R2, R5 ;  /* 0x0000000502057221 */ /* 0x000fc80000000000 */
[----:B------:R-:W-:-:S07]  /*04a0*/  IMAD.MOV.U32 R9, RZ, RZ, R5 ;  /* 0x000000ffff097224 */ /* 0x000fce00078e0005 */
[----:B------:R-:W-:Y:S05]  /*04b0*/  WARPSYNC.COLLECTIVE R10, `(.L_x_898) ;  /* 0x000000000a087348 */ /* 0x000fea0003c00000 */
[----:B------:R0:W1:Y:S02]  /*04c0*/  SHFL.DOWN P0, R8, R9, R11, R12 ;  /* 0x0800000b09087389 */ /* 0x000064000000000c */
[----:B01----:R-:W-:Y:S05]  /*04d0*/  ENDCOLLECTIVE ;  /* 0x000000000000791b */ /* 0x003fea0003800000 */
.L_x_898:
[----:B------:R-:W-:Y:S01]  /*04e0*/  IMAD.MOV.U32 R11, RZ, RZ, 0x2 ;  /* 0x00000002ff0b7424 */ /* 0x000fe200078e00ff */
[----:B------:R-:W-:-:S05]  /*04f0*/  MOV R6, R8 ;  /* 0x0000000800067202 */ /* 0x000fca0000000f00 */
[----:B------:R-:W-:-:S05]  /*0500*/  FADD R6, R5, R6 ;  /* 0x0000000605067221 */ /* 0x000fca0000000000 */
[----:B------:R-:W-:-:S07]  /*0510*/  MOV R9, R6 ;  /* 0x0000000600097202 */ /* 0x000fce0000000f00 */
[----:B------:R-:W-:Y:S05]  /*0520*/  WARPSYNC.COLLECTIVE R10, `(.L_x_899) ;  /* 0x000000000a087348 */ /* 0x000fea0003c00000 */
[----:B------:R0:W1:Y:S02]  /*0530*/  SHFL.DOWN P0, R8, R9, R11, R12 ;  /* 0x0800000b09087389 */ /* 0x000064000000000c */
[----:B01----:R-:W-:Y:S05]  /*0540*/  ENDCOLLECTIVE ;  /* 0x000000000000791b */ /* 0x003fea0003800000 */
.L_x_899:
[----:B------:R-:W-:Y:S01]  /*0550*/  HFMA2 R11, -RZ, RZ, 0, 5.9604644775390625e-08 ;  /* 0x00000001ff0b7431 */ /* 0x000fe200000001ff */
[----:B------:R-:W-:-:S05]  /*0560*/  MOV R7, R8 ;  /* 0x0000000800077202 */ /* 0x000fca0000000f00 */
[----:B------:R-:W-:-:S05]  /*0570*/  FADD R7, R6, R7 ;  /* 0x0000000706077221 */ /* 0x000fca0000000000 */
[----:B------:R-:W-:-:S07]  /*0580*/  MOV R9, R7 ;  /* 0x0000000700097202 */ /* 0x000fce0000000f00 */
[----:B------:R-:W-:Y:S05]  /*0590*/  WARPSYNC.COLLECTIVE R10, `(.L_x_900) ;  /* 0x000000000a087348 */ /* 0x000fea0003c00000 */
[----:B------:R0:W1:Y:S02]  /*05a0*/  SHFL.DOWN P0, R8, R9, R11, R12 ;  /* 0x0800000b09087389 */ /* 0x000064000000000c */
[----:B01----:R-:W-:Y:S05]  /*05b0*/  ENDCOLLECTIVE ;  /* 0x000000000000791b */ /* 0x003fea0003800000 */
.L_x_900:
[----:B------:R-:W-:Y:S05]  /*05c0*/  BRA `(.L_x_901) ;  /* 0xfffffffc00547947 */ /* 0x000fea000383ffff */
.L_x_902:
        /* <DEDUP_REMOVED lines=11> */
.L_x_2022:


//--------------------- .text._Z7reduce6IfLj8ELb0EEvPT_S1_j --------------------------
	.section	.text._Z7reduce6IfLj8ELb0EEvPT_S1_j,"ax",@progbits
	.align	128
        .global         _Z7reduce6IfLj8ELb0EEvPT_S1_j
        .type           _Z7reduce6IfLj8ELb0EEvPT_S1_j,@function
        .size           _Z7reduce6IfLj8ELb0EEvPT_S1_j,(.L_x_2023 - _Z7reduce6IfLj8ELb0EEvPT_S1_j)
        .other          _Z7reduce6IfLj8ELb0EEvPT_S1_j,@"STO_CUDA_ENTRY STV_DEFAULT"
_Z7reduce6IfLj8ELb0EEvPT_S1_j:
.text._Z7reduce6IfLj8ELb0EEvPT_S1_j:
        /* <DEDUP_REMOVED lines=13> */
.L_x_905:
[----:B-1----:R-:W-:-:S06]  /*00d0*/  IMAD.WIDE.U32 R4, R2, 0x4, R6 ;  /* 0x0000000402047825 */ /* 0x002fcc00078e0006 */
[----:B------:R-:W2:Y:S01]  /*00e0*/  LDG.E R4, desc[UR6][R4.64] ;  /* 0x0000000604047981 */ /* 0x000ea2000c1e1900 */
[----:B0-----:R-:W-:-:S05]  /*00f0*/  IMAD R2, R11, 0x8, R2 ;  /* 0x000000080b027824 */ /* 0x001fca00078e0202 */
[----:B------:R-:W-:Y:S01]  /*0100*/  ISETP.GE.U32.AND P0, PT, R2, UR4, PT ;  /* 0x0000000402007c0c */ /* 0x000fe2000bf06070 */
[----:B--2---:R-:W-:-:S12]  /*0110*/  FADD R9, R4, R9 ;  /* 0x0000000904097221 */ /* 0x004fd80000000000 */
[----:B------:R-:W-:Y:S05]  /*0120*/  @!P0 BRA `(.L_x_905) ;  /* 0xfffffffc00e88947 */ /* 0x000fea000383ffff */
.L_x_904:
[----:B------:R-:W-:Y:S05]  /*0130*/  BSYNC.RECONVERGENT B0 ;  /* 0x0000000000007941 */ /* 0x000fea0003800200 */
.L_x_903:
        /* <DEDUP_REMOVED lines=30> */
.L_x_914:
[----:B-1----:R-:W-:-:S07]  /*0320*/  FADD R9, R7, R8 ;  /* 0x0000000807097221 */ /* 0x002fce0000000000 */
.L_x_907:
[----:B------:R-:W-:Y:S05]  /*0330*/  BSYNC B0 ;  /* 0x0000000000007941 */ /* 0x000fea0003800000 */
.L_x_906:
[----:B------:R-:W-:-:S13]  /*0340*/  LOP3.LUT P0, RZ, R4, R3, RZ, 0xfc, !PT ;  /* 0x0000000304ff7212 */ /* 0x000fda000780fcff */
[----:B------:R-:W-:Y:S05]  /*0350*/  @P0 EXIT ;  /* 0x000000000000094d */ /* 0x000fea0003800000 */
[----:B------:R-:W1:Y:S02]  /*0360*/  LDC.64 R2, c[0x0][0x388] ;  /* 0x0000e200ff027b82 */ /* 0x000e640000000a00 */
[----:B-1----:R-:W-:-:S05]  /*0370*/  IMAD.WIDE.U32 R2, R0, 0x4, R2 ;  /* 0x0000000400027825 */ /* 0x002fca00078e0002 */
[----:B------:R-:W-:Y:S01]  /*0380*/  STG.E desc[UR6][R2.64], R9 ;  /* 0x0000000902007986 */ /* 0x000fe2000c101906 */
[----:B------:R-:W-:Y:S05]  /*0390*/  EXIT ;  /* 0x000000000000794d */ /* 0x000fea0003800000 */
.L_x_908:
[----:B------:R-:W-:Y:S02]  /*03a0*/  HFMA2 R11, -RZ, RZ, 0, 9.5367431640625e-07 ;  /* 0x00000010ff0b7431 */ /* 0x000fe400000001ff */
[----:B------:R-:W-:Y:S01]  /*03b0*/  IMAD.MOV.U32 R12, RZ, RZ, 0x1f ;  /* 0x0000001fff0c7424 */ /* 0x000fe200078e00ff */
[----:B------:R-:W-:-:S07]  /*03c0*/  MOV R10, 0xffffffff ;  /* 0xffffffff000a7802 */ /* 0x000fce0000000f00 */
[----:B------:R-:W-:Y:S05]  /*03d0*/  WARPSYNC.COLLECTIVE R10, `(.L_x_909) ;  /* 0x000000000a087348 */ /* 0x000fea0003c00000 */
[----:B------:R0:W1:Y:S02]  /*03e0*/  SHFL.DOWN P0, R8, R9, R11, R12 ;  /* 0x0800000b09087389 */ /* 0x000064000000000c */
[----:B01----:R-:W-:Y:S05]  /*03f0*/  ENDCOLLECTIVE ;  /* 0x000000000000791b */ /* 0x003fea0003800000 */
.L_x_909:
[----:B------:R-:W-:Y:S01]  /*0400*/  HFMA2 R11, -RZ, RZ, 0, 4.76837158203125e-07 ;  /* 0x00000008ff0b7431 */ /* 0x000fe200000001ff */
[----:B------:R-:W-:-:S05]  /*0410*/  MOV R2, R8 ;  /* 0x0000000800027202 */ /* 0x000fca0000000f00 */
[----:B------:R-:W-:-:S04]  /*0420*/  FADD R2, R9, R2 ;  /* 0x0000000209027221 */ /* 0x000fc80000000000 */
[----:B------:R-:W-:-:S07]  /*0430*/  IMAD.MOV.U32 R9, RZ, RZ, R2 ;  /* 0x000000ffff097224 */ /* 0x000fce00078e0002 */
[----:B------:R-:W-:Y:S05]  /*0440*/  WARPSYNC.COLLECTIVE R10, `(.L_x_910) ;  /* 0x000000000a087348 */ /* 0x000fea0003c00000 */
[----:B------:R0:W1:Y:S02]  /*0450*/  SHFL.DOWN P0, R8, R9, R11, R12 ;  /* 0x0800000b09087389 */ /* 0x000064000000000c */
[----:B01----:R-:W-:Y:S05]  /*0460*/  ENDCOLLECTIVE ;  /* 0x000000000000791b */ /* 0x003fea0003800000 */
.L_x_910:
[----:B------:R-:W-:Y:S01]  /*0470*/  HFMA2 R11, -RZ, RZ, 0, 2.384185791015625e-07 ;  /* 0x00000004ff0b7431 */ /* 0x000fe200000001ff */
[----:B------:R-:W-:-:S05]  /*0480*/  MOV R5, R8 ;  /* 0x0000000800057202 */ /* 0x000fca0000000f00 */
[----:B------:R-:W-:-:S04]  /*0490*/  FADD R5, R2, R5 ;  /* 0x0000000502057221 */ /* 0x000fc80000000000 */
[----:B------:R-:W-:-:S07]  /*04a0*/  IMAD.MOV.U32 R9, RZ, RZ, R5 ;  /* 0x000000ffff097224 */ /* 0x000fce00078e0005 */
[----:B------:R-:W-:Y:S05]  /*04b0*/  WARPSYNC.COLLECTIVE R10, `(.L_x_911) ;  /* 0x000000000a087348 */ /* 0x000fea0003c00000 */
[----:B------:R0:W1:Y:S02]  /*04c0*/  SHFL.DOWN P0, R8, R9, R11, R12 ;  /* 0x0800000b09087389 */ /* 0x000064000000000c */
[----:B01----:R-:W-:Y:S05]  /*04d0*/  ENDCOLLECTIVE ;  /* 0x000000000000791b */ /* 0x003fea0003800000 */
.L_x_911:
[----:B------:R-:W-:Y:S01]  /*04e0*/  IMAD.MOV.U32 R11, RZ, RZ, 0x2 ;  /* 0x00000002ff0b7424 */ /* 0x000fe200078e00ff */
[----:B------:R-:W-:-:S05]  /*04f0*/  MOV R6, R8 ;  /* 0x0000000800067202 */ /* 0x000fca0000000f00 */
[----:B------:R-:W-:-:S05]  /*0500*/  FADD R6, R5, R6 ;  /* 0x0000000605067221 */ /* 0x000fca0000000000 */
[----:B------:R-:W-:-:S07]  /*0510*/  MOV R9, R6 ;  /* 0x0000000600097202 */ /* 0x000fce0000000f00 */
[----:B------:R-:W-:Y:S05]  /*0520*/  WARPSYNC.COLLECTIVE R10, `(.L_x_912) ;  /* 0x000000000a087348 */ /* 0x000fea0003c00000 */
[----:B------:R0:W1:Y:S02]  /*0530*/  SHFL.DOWN P0, R8, R9, R11, R12 ;  /* 0x0800000b09087389 */ /* 0x000064000000000c */
[----:B01----:R-:W-:Y:S05]  /*0540*/  ENDCOLLECTIVE ;  /* 0x000000000000791b */ /* 0x003fea0003800000 */
.L_x_912:
[----:B------:R-:W-:Y:S01]  /*0550*/  HFMA2 R11, -RZ, RZ, 0, 5.9604644775390625e-08 ;  /* 0x00000001ff0b7431 */ /* 0x000fe200000001ff */
[----:B------:R-:W-:-:S05]  /*0560*/  MOV R7, R8 ;  /* 0x0000000800077202 */ /* 0x000fca0000000f00 */
[----:B------:R-:W-:-:S05]  /*0570*/  FADD R7, R6, R7 ;  /* 0x0000000706077221 */ /* 0x000fca0000000000 */
[----:B------:R-:W-:-:S07]  /*0580*/  MOV R9, R7 ;  /* 0x0000000700097202 */ /* 0x000fce0000000f00 */
[----:B------:R-:W-:Y:S05]  /*0590*/  WARPSYNC.COLLECTIVE R10, `(.L_x_913) ;  /* 0x000000000a087348 */ /* 0x000fea0003c00000 */
[----:B------:R0:W1:Y:S02]  /*05a0*/  SHFL.DOWN P0, R8, R9, R11, R12 ;  /* 0x0800000b09087389 */ /* 0x000064000000000c */
[----:B01----:R-:W-:Y:S05]  /*05b0*/  ENDCOLLECTIVE ;  /* 0x000000000000791b */ /* 0x003fea0003800000 */
.L_x_913:
[----:B------:R-:W-:Y:S05]  /*05c0*/  BRA `(.L_x_914) ;  /* 0xfffffffc00547947 */ /* 0x000fea000383ffff */
.L_x_915:
        /* <DEDUP_REMOVED lines=11> */
.L_x_2023:


//--------------------- .text._Z7reduce6IfLj16ELb0EEvPT_S1_j --------------------------
	.section	.text._Z7reduce6IfLj16ELb0EEvPT_S1_j,"ax",@progbits
	.align	128
        .global         _Z7reduce6IfLj16ELb0EEvPT_S1_j
        .type           _Z7reduce6IfLj16ELb0EEvPT_S1_j,@function
        .size           _Z7reduce6IfLj16ELb0EEvPT_S1_j,(.L_x_2024 - _Z7reduce6IfLj16ELb0EEvPT_S1_j)
        .other          _Z7reduce6IfLj16ELb0EEvPT_S1_j,@"STO_CUDA_ENTRY STV_DEFAULT"
_Z7reduce6IfLj16ELb0EEvPT_S1_j:
.text._Z7reduce6IfLj16ELb0EEvPT_S1_j:
        /* <DEDUP_REMOVED lines=13> */
.L_x_918:
[----:B-1----:R-:W-:-:S06]  /*00d0*/  IMAD.WIDE.U32 R4, R2, 0x4, R6 ;  /* 0x0000000402047825 */ /* 0x002fcc00078e0006 */
[----:B------:R-:W2:Y:S01]  /*00e0*/  LDG.E R4, desc[UR6][R4.64] ;  /* 0x0000000604047981 */ /* 0x000ea2000c1e1900 */
[----:B0-----:R-:W-:-:S05]  /*00f0*/  IMAD R2, R11, 0x10, R2 ;  /* 0x000000100b027824 */ /* 0x001fca00078e0202 */
[----:B------:R-:W-:Y:S01]  /*0100*/  ISETP.GE.U32.AND P0, PT, R2, UR4, PT ;  /* 0x0000000402007c0c */ /* 0x000fe2000bf06070 */
[----:B--2---:R-:W-:-:S12]  /*0110*/  FADD R9, R4, R9 ;  /* 0x0000000904097221 */ /* 0x004fd80000000000 */
[----:B------:R-:W-:Y:S05]  /*0120*/  @!P0 BRA `(.L_x_918) ;  /* 0xfffffffc00e88947 */ /* 0x000fea000383ffff */
.L_x_917:
[----:B------:R-:W-:Y:S05]  /*0130*/  BSYNC.RECONVERGENT B0 ;  /* 0x0000000000007941 */ /* 0x000fea0003800200 */
.L_x_916:
        /* <DEDUP_REMOVED lines=30> */
.L_x_927:
[----:B-1----:R-:W-:-:S07]  /*0320*/  FADD R9, R7, R8 ;  /* 0x0000000807097221 */ /* 0x002fce0000000000 */
.L_x_920:
[----:B------:R-:W-:Y:S05]  /*0330*/  BSYNC B0 ;  /* 0x0000000000007941 */ /* 0x000fea0003800000 */
.L_x_919:
[----:B------:R-:W-:-:S13]  /*0340*/  LOP3.LUT P0, RZ, R4, R3, RZ, 0xfc, !PT ;  /* 0x0000000304ff7212 */ /* 0x000fda000780fcff */
[----:B------:R-:W-:Y:S05]  /*0350*/  @P0 EXIT ;  /* 0x000000000000094d */ /* 0x000fea0003800000 */
[----:B------:R-:W1:Y:S02]  /*0360*/  LDC.64 R2, c[0x0][0x388] ;  /* 0x0000e200ff027b82 */ /* 0x000e640000000a00 */
[----:B-1----:R-:W-:-:S05]  /*0370*/  IMAD.WIDE.U32 R2, R0, 0x4, R2 ;  /* 0x0000000400027825 */ /* 0x002fca00078e0002 */
[----:B------:R-:W-:Y:S01]  /*0380*/  STG.E desc[UR6][R2.64], R9 ;  /* 0x0000000902007986 */ /* 0x000fe2000c101906 */
[----:B------:R-:W-:Y:S05]  /*0390*/  EXIT ;  /* 0x000000000000794d */ /* 0x000fea0003800000 */
.L_x_921:
[----:B------:R-:W-:Y:S02]  /*03a0*/  HFMA2 R11, -RZ, RZ, 0, 9.5367431640625e-07 ;  /* 0x00000010ff0b7431 */ /* 0x000fe400000001ff */
[----:B------:R-:W-:Y:S01]  /*03b0*/  IMAD.MOV.U32 R12, RZ, RZ, 0x1f ;  /* 0x0000001fff0c7424 */ /* 0x000fe200078e00ff */
[----:B------:R-:W-:-:S07]  /*03c0*/  MOV R10, 0xffffffff ;  /* 0xffffffff000a7802 */ /* 0x000fce0000000f00 */
[----:B------:R-:W-:Y:S05]  /*03d0*/  WARPSYNC.COLLECTIVE R10, `(.L_x_922) ;  /* 0x000000000a087348 */ /* 0x000fea0003c00000 */
[----:B------:R0:W1:Y:S02]  /*03e0*/  SHFL.DOWN P0, R8, R9, R11, R12 ;  /* 0x0800000b09087389 */ /* 0x000064000000000c */
[----:B01----:R-:W-:Y:S05]  /*03f0*/  ENDCOLLECTIVE ;  /* 0x000000000000791b */ /* 0x003fea0003800000 */
.L_x_922:
[----:B------:R-:W-:Y:S01]  /*0400*/  HFMA2 R11, -RZ, RZ, 0, 4.76837158203125e-07 ;  /* 0x00000008ff0b7431 */ /* 0x000fe200000001ff */
[----:B------:R-:W-:-:S05]  /*0410*/  MOV R2, R8 ;  /* 0x0000000800027202 */ /* 0x000fca0000000f00 */
[----:B------:R-:W-:-:S04]  /*0420*/  FADD R2, R9, R2 ;  /* 0x0000000209027221 */ /* 0x000fc80000000000 */
[----:B------:R-:W-:-:S07]  /*0430*/  IMAD.MOV.U32 R9, RZ, RZ, R2 ;  /* 0x000000ffff097224 */ /* 0x000fce00078e0002 */
[----:B------:R-:W-:Y:S05]  /*0440*/  WARPSYNC.COLLECTIVE R10, `(.L_x_923) ;  /* 0x000000000a087348 */ /* 0x000fea0003c00000 */
[----:B------:R0:W1:Y:S02]  /*0450*/  SHFL.DOWN P0, R8, R9, R11, R12 ;  /* 0x0800000b09087389 */ /* 0x000064000000000c */
[----:B01----:R-:W-:Y:S05]  /*0460*/  ENDCOLLECTIVE ;  /* 0x000000000000791b */ /* 0x003fea0003800000 */
.L_x_923:
[----:B------:R-:W-:Y:S01]  /*0470*/  HFMA2 R11, -RZ, RZ, 0, 2.384185791015625e-07 ;  /* 0x00000004ff0b7431 */ /* 0x000fe200000001ff */
[----:B------:R-:W-:-:S05]  /*0480*/  MOV R5, R8 ;  /* 0x0000000800057202 */ /* 0x000fca0000000f00 */
[----:B------:R-:W-:-:S04]  /*0490*/  FADD R5, R2, R5 ;  /* 0x0000000502057221 */ /* 0x000fc80000000000 */
[----:B------:R-:W-:-:S07]  /*04a0*/  IMAD.MOV.U32 R9, RZ, RZ, R5 ;  /* 0x000000ffff097224 */ /* 0x000fce00078e0005 */
[----:B------:R-:W-:Y:S05]  /*04b0*/  WARPSYNC.COLLECTIVE R10, `(.L_x_924) ;  /* 0x000000000a087348 */ /* 0x000fea0003c00000 */
[----:B------:R0:W1:Y:S02]  /*04c0*/  SHFL.DOWN P0, R8, R9, R11, R12 ;  /* 0x0800000b09087389 */ /* 0x000064000000000c */
[----:B01----:R-:W-:Y:S05]  /*04d0*/  ENDCOLLECTIVE ;  /* 0x000000000000791b */ /* 0x003fea0003800000 */
.L_x_924:
[----:B------:R-:W-:Y:S01]  /*04e0*/  IMAD.MOV.U32 R11, RZ, RZ, 0x2 ;  /* 0x00000002ff0b7424 */ /* 0x000fe200078e00ff */
[----:B------:R-:W-:-:S05]  /*04f0*/  MOV R6, R8 ;  /* 0x0000000800067202 */ /* 0x000fca0000000f00 */
[----:B------:R-:W-:-:S05]  /*0500*/  FADD R6, R5, R6 ;  /* 0x0000000605067221 */ /* 0x000fca0000000000 */
[----:B------:R-:W-:-:S07]  /*0510*/  MOV R9, R6 ;  /* 0x0000000600097202 */ /* 0x000fce0000000f00 */
[----:B------:R-:W-:Y:S05]  /*0520*/  WARPSYNC.COLLECTIVE R10, `(.L_x_925) ;  /* 0x000000000a087348 */ /* 0x000fea0003c00000 */
[----:B------:R0:W1:Y:S02]  /*0530*/  SHFL.DOWN P0, R8, R9, R11, R12 ;  /* 0x0800000b09087389 */ /* 0x000064000000000c */
[----:B01----:R-:W-:Y:S05]  /*0540*/  ENDCOLLECTIVE ;  /* 0x000000000000791b */ /* 0x003fea0003800000 */
.L_x_925:
[----:B------:R-:W-:Y:S01]  /*0550*/  HFMA2 R11, -RZ, RZ, 0, 5.9604644775390625e-08 ;  /* 0x00000001ff0b7431 */ /* 0x000fe200000001ff */
[----:B------:R-:W-:-:S05]  /*0560*/  MOV R7, R8 ;  /* 0x0000000800077202 */ /* 0x000fca0000000f00 */
[----:B------:R-:W-:-:S05]  /*0570*/  FADD R7, R6, R7 ;  /* 0x0000000706077221 */ /* 0x000fca0000000000 */
[----:B------:R-:W-:-:S07]  /*0580*/  MOV R9, R7 ;  /* 0x0000000700097202 */ /* 0x000fce0000000f00 */
[----:B------:R-:W-:Y:S05]  /*0590*/  WARPSYNC.COLLECTIVE R10, `(.L_x_926) ;  /* 0x000000000a087348 */ /* 0x000fea0003c00000 */
[----:B------:R0:W1:Y:S02]  /*05a0*/  SHFL.DOWN P0, R8, R9, R11, R12 ;  /* 0x0800000b09087389 */ /* 0x000064000000000c */
[----:B01----:R-:W-:Y:S05]  /*05b0*/  ENDCOLLECTIVE ;  /* 0x000000000000791b */ /* 0x003fea0003800000 */
.L_x_926:
[----:B------:R-:W-:Y:S05]  /*05c0*/  BRA `(.L_x_927) ;  /* 0xfffffffc00547947 */ /* 0x000fea000383ffff */
.L_x_928:
        /* <DEDUP_REMOVED lines=11> */
.L_x_2024:


//--------------------- .text._Z7reduce6IfLj32ELb0EEvPT_S1_j --------------------------
	.section	.text._Z7reduce6IfLj32ELb0EEvPT_S1_j,"ax",@progbits
	.align	128
        .global         _Z7reduce6IfLj32ELb0EEvPT_S1_j
        .type           _Z7reduce6IfLj32ELb0EEvPT_S1_j,@function
        .size           _Z7reduce6IfLj32ELb0EEvPT_S1_j,(.L_x_2025 - _Z7reduce6IfLj32ELb0EEvPT_S1_j)
        .other          _Z7reduce6IfLj32ELb0EEvPT_S1_j,@"STO_CUDA_ENTRY STV_DEFAULT"
_Z7reduce6IfLj32ELb0EEvPT_S1_j:
.text._Z7reduce6IfLj32ELb0EEvPT_S1_j:
        /* <DEDUP_REMOVED lines=13> */
.L_x_931:
[----:B-1----:R-:W-:-:S06]  /*00d0*/  IMAD.WIDE.U32 R4, R2, 0x4, R6 ;  /* 0x0000000402047825 */ /* 0x002fcc00078e0006 */
[----:B------:R-:W2:Y:S01]  /*00e0*/  LDG.E R4, desc[UR6][R4.64] ;  /* 0x0000000604047981 */ /* 0x000ea2000c1e1900 */
[----:B0-----:R-:W-:-:S05]  /*00f0*/  IMAD R2, R11, 0x20, R2 ;  /* 0x000000200b027824 */ /* 0x001fca00078e0202 */
[----:B------:R-:W-:Y:S01]  /*0100*/  ISETP.GE.U32.AND P0, PT, R2, UR4, PT ;  /* 0x0000000402007c0c */ /* 0x000fe2000bf06070 */
[----:B--2---:R-:W-:-:S12]  /*0110*/  FADD R9, R4, R9 ;  /* 0x0000000904097221 */ /* 0x004fd80000000000 */
[----:B------:R-:W-:Y:S05]  /*0120*/  @!P0 BRA `(.L_x_931) ;  /* 0xfffffffc00e88947 */ /* 0x000fea000383ffff */
.L_x_930:
[----:B------:R-:W-:Y:S05]  /*0130*/  BSYNC.RECONVERGENT B0 ;  /* 0x0000000000007941 */ /* 0x000fea0003800200 */
.L_x_929:
        /* <DEDUP_REMOVED lines=30> */
.L_x_940:
[----:B-1----:R-:W-:-:S07]  /*0320*/  FADD R9, R7, R8 ;  /* 0x0000000807097221 */ /* 0x002fce0000000000 */
.L_x_933:
[----:B------:R-:W-:Y:S05]  /*0330*/  BSYNC B0 ;  /* 0x0000000000007941 */ /* 0x000fea0003800000 */
.L_x_932:
[----:B------:R-:W-:-:S13]  /*0340*/  LOP3.LUT P0, RZ, R4, R3, RZ, 0xfc, !PT ;  /* 0x0000000304ff7212 */ /* 0x000fda000780fcff */
[----:B------:R-:W-:Y:S05]  /*0350*/  @P0 EXIT ;  /* 0x000000000000094d */ /* 0x000fea0003800000 */
[----:B------:R-:W1:Y:S02]  /*0360*/  LDC.64 R2, c[0x0][0x388] ;  /* 0x0000e200ff027b82 */ /* 0x000e640000000a00 */
[----:B-1----:R-:W-:-:S05]  /*0370*/  IMAD.WIDE.U32 R2, R0, 0x4, R2 ;  /* 0x0000000400027825 */ /* 0x002fca00078e0002 */
[----:B------:R-:W-:Y:S01]  /*0380*/  STG.E desc[UR6][R2.64], R9 ;  /* 0x0000000902007986 */ /* 0x000fe2000c101906 */
[----:B------:R-:W-:Y:S05]  /*0390*/  EXIT ;  /* 0x000000000000794d */ /* 0x000fea0003800000 */
.L_x_934:
[----:B------:R-:W-:Y:S02]  /*03a0*/  HFMA2 R11, -RZ, RZ, 0, 9.5367431640625e-07 ;  /* 0x00000010ff0b7431 */ /* 0x000fe400000001ff */
[----:B------:R-:W-:Y:S01]  /*03b0*/  IMAD.MOV.U32 R12, RZ, RZ, 0x1f ;  /* 0x0000001fff0c7424 */ /* 0x000fe200078e00ff */
[----:B------:R-:W-:-:S07]  /*03c0*/  MOV R10, 0xffffffff ;  /* 0xffffffff000a7802 */ /* 0x000fce0000000f00 */
[----:B------:R-:W-:Y:S05]  /*03d0*/  WARPSYNC.COLLECTIVE R10, `(.L_x_935) ;  /* 0x000000000a087348 */ /* 0x000fea0003c00000 */
[----:B------:R0:W1:Y:S02]  /*03e0*/  SHFL.DOWN P0, R8, R9, R11, R12 ;  /* 0x0800000b09087389 */ /* 0x000064000000000c */
[----:B01----:R-:W-:Y:S05]  /*03f0*/  ENDCOLLECTIVE ;  /* 0x000000000000791b */ /* 0x003fea0003800000 */
.L_x_935:
[----:B------:R-:W-:Y:S01]  /*0400*/  HFMA2 R11, -RZ, RZ, 0, 4.76837158203125e-07 ;  /* 0x00000008ff0b7431 */ /* 0x000fe200000001ff */
[----:B------:R-:W-:-:S05]  /*0410*/  MOV R2, R8 ;  /* 0x0000000800027202 */ /* 0x000fca0000000f00 */
[----:B------:R-:W-:-:S04]  /*0420*/  FADD R2, R9, R2 ;  /* 0x0000000209027221 */ /* 0x000fc80000000000 */
[----:B------:R-:W-:-:S07]  /*0430*/  IMAD.MOV.U32 R9, RZ, RZ, R2 ;  /* 0x000000ffff097224 */ /* 0x000fce00078e0002 */
[----:B------:R-:W-:Y:S05]  /*0440*/  WARPSYNC.COLLECTIVE R10, `(.L_x_936) ;  /* 0x000000000a087348 */ /* 0x000fea0003c00000 */
[----:B------:R0:W1:Y:S02]  /*0450*/  SHFL.DOWN P0, R8, R9, R11, R12 ;  /* 0x0800000b09087389 */ /* 0x000064000000000c */
[----:B01----:R-:W-:Y:S05]  /*0460*/  ENDCOLLECTIVE ;  /* 0x000000000000791b */ /* 0x003fea0003800000 */
.L_x_936:
[----:B------:R-:W-:Y:S01]  /*0470*/  HFMA2 R11, -RZ, RZ, 0, 2.384185791015625e-07 ;  /* 0x00000004ff0b7431 */ /* 0x000fe200000001ff */
[----:B------:R-:W-:-:S05]  /*0480*/  MOV R5, R8 ;  /* 0x0000000800057202 */ /* 0x000fca0000000f00 */
[----:B------:R-:W-:-:S04]  /*0490*/  FADD R5, R2, R5 ;  /* 0x0000000502057221 */ /* 0x000fc80000000000 */
[----:B------:R-:W-:-:S07]  /*04a0*/  IMAD.MOV.U32 R9, RZ, RZ, R5 ;  /* 0x000000ffff097224 */ /* 0x000fce00078e0005 */
[----:B------:R-:W-:Y:S05]  /*04b0*/  WARPSYNC.COLLECTIVE R10, `(.L_x_937) ;  /* 0x000000000a087348 */ /* 0x000fea0003c00000 */
[----:B------:R0:W1:Y:S02]  /*04c0*/  SHFL.DOWN P0, R8, R9, R11, R12 ;  /* 0x0800000b09087389 */ /* 0x000064000000000c */
[----:B01----:R-:W-:Y:S05]  /*04d0*/  ENDCOLLECTIVE ;  /* 0x000000000000791b */ /* 0x003fea0003800000 */
.L_x_937:
[----:B------:R-:W-:Y:S01]  /*04e0*/  IMAD.MOV.U32 R11, RZ, RZ, 0x2 ;  /* 0x00000002ff0b7424 */ /* 0x000fe200078e00ff */
[----:B------:R-:W-:-:S05]  /*04f0*/  MOV R6, R8 ;  /* 0x0000000800067202 */ /* 0x000fca0000000f00 */
[----:B------:R-:W-:-:S05]  /*0500*/  FADD R6, R5, R6 ;  /* 0x0000000605067221 */ /* 0x000fca0000000000 */
[----:B------:R-:W-:-:S07]  /*0510*/  MOV R9, R6 ;  /* 0x0000000600097202 */ /* 0x000fce0000000f00 */
[----:B------:R-:W-:Y:S05]  /*0520*/  WARPSYNC.COLLECTIVE R10, `(.L_x_938) ;  /* 0x000000000a087348 */ /* 0x000fea0003c00000 */
[----:B------:R0:W1:Y:S02]  /*0530*/  SHFL.DOWN P0, R8, R9, R11, R12 ;  /* 0x0800000b09087389 */ /* 0x000064000000000c */
[----:B01----:R-:W-:Y:S05]  /*0540*/  ENDCOLLECTIVE ;  /* 0x000000000000791b */ /* 0x003fea0003800000 */
.L_x_938:
[----:B------:R-:W-:Y:S01]  /*0550*/  HFMA2 R11, -RZ, RZ, 0, 5.9604644775390625e-08 ;  /* 0x00000001ff0b7431 */ /* 0x000fe200000001ff */
[----:B------:R-:W-:-:S05]  /*0560*/  MOV R7, R8 ;  /* 0x0000000800077202 */ /* 0x000fca0000000f00 */
[----:B------:R-:W-:-:S05]  /*0570*/  FADD R7, R6, R7 ;  /* 0x0000000706077221 */ /* 0x000fca0000000000 */
[----:B------:R-:W-:-:S07]  /*0580*/  MOV R9, R7 ;  /* 0x0000000700097202 */ /* 0x000fce0000000f00 */
[----:B------:R-:W-:Y:S05]  /*0590*/  WARPSYNC.COLLECTIVE R10, `(.L_x_939) ;  /* 0x000000000a087348 */ /* 0x000fea0003c00000 */
[----:B------:R0:W1:Y:S02]  /*05a0*/  SHFL.DOWN P0, R8, R9, R11, R12 ;  /* 0x0800000b09087389 */ /* 0x000064000000000c */
[----:B01----:R-:W-:Y:S05]  /*05b0*/  ENDCOLLECTIVE ;  /* 0x000000000000791b */ /* 0x003fea0003800000 */
.L_x_939:
[----:B------:R-:W-:Y:S05]  /*05c0*/  BRA `(.L_x_940) ;  /* 0xfffffffc00547947 */ /* 0x000fea000383ffff */
.L_x_941:
        /* <DEDUP_REMOVED lines=11> */
.L_x_2025:


//--------------------- .text._Z7reduce6IfLj64ELb0EEvPT_S1_j --------------------------
	.section	.text._Z7reduce6IfLj64ELb0EEvPT_S1_j,"ax",@progbits
	.align	128
        .global         _Z7reduce6IfLj64ELb0EEvPT_S1_j
        .type           _Z7reduce6IfLj64ELb0EEvPT_S1_j,@function
        .size           _Z7reduce6IfLj64ELb0EEvPT_S1_j,(.L_x_2026 - _Z7reduce6IfLj64ELb0EEvPT_S1_j)
        .other          _Z7reduce6IfLj64ELb0EEvPT_S1_j,@"STO_CUDA_ENTRY STV_DEFAULT"
_Z7reduce6IfLj64ELb0EEvPT_S1_j:
.text._Z7reduce6IfLj64ELb0EEvPT_S1_j:
        /* <DEDUP_REMOVED lines=13> */
.L_x_944:
[----:B-1----:R-:W-:-:S06]  /*00d0*/  IMAD.WIDE.U32 R4, R2, 0x4, R6 ;  /* 0x0000000402047825 */ /* 0x002fcc00078e0006 */
[----:B------:R-:W2:Y:S01]  /*00e0*/  LDG.E R4, desc[UR6][R4.64] ;  /* 0x0000000604047981 */ /* 0x000ea2000c1e1900 */
[----:B0-----:R-:W-:-:S05]  /*00f0*/  IMAD R2, R11, 0x40, R2 ;  /* 0x000000400b027824 */ /* 0x001fca00078e0202 */
[----:B------:R-:W-:Y:S01]  /*0100*/  ISETP.GE.U32.AND P0, PT, R2, UR4, PT ;  /* 0x0000000402007c0c */ /* 0x000fe2000bf06070 */
[----:B--2---:R-:W-:-:S12]  /*0110*/  FADD R9, R4, R9 ;  /* 0x0000000904097221 */ /* 0x004fd80000000000 */
[----:B------:R-:W-:Y:S05]  /*0120*/  @!P0 BRA `(.L_x_944) ;  /* 0xfffffffc00e88947 */ /* 0x000fea000383ffff */
.L_x_943:
[----:B------:R-:W-:Y:S05]  /*0130*/  BSYNC.RECONVERGENT B0 ;  /* 0x0000000000007941 */ /* 0x000fea0003800200 */
.L_x_942:
        /* <DEDUP_REMOVED lines=19> */
[----:B------:R-:W0:Y:S01]  /*0270*/  LDS R2, [R2+0x80] ;  /* 0x0000800002027984 */ /* 0x000e220000000800 */
[----:B------:R-:W-:Y:S01]  /*0280*/  UMOV UR4, 0xffffffff ;  /* 0xffffffff00047882 */ /* 0x000fe20000000000 */
[----:B0-----:R-:W-:Y:S02]  /*0290*/  FADD R9, R9, R2 ;  /* 0x0000000209097221 */ /* 0x001fe40000000000 */
        /* <DEDUP_REMOVED lines=10> */
.L_x_953:
[----:B-1----:R-:W-:-:S07]  /*0340*/  FADD R9, R7, R8 ;  /* 0x0000000807097221 */ /* 0x002fce0000000000 */
.L_x_946:
[----:B------:R-:W-:Y:S05]  /*0350*/  BSYNC B0 ;  /* 0x0000000000007941 */ /* 0x000fea0003800000 */
.L_x_945:
[----:B------:R-:W-:-:S13]  /*0360*/  LOP3.LUT P0, RZ, R4, R3, RZ, 0xfc, !PT ;  /* 0x0000000304ff7212 */ /* 0x000fda000780fcff */
[----:B------:R-:W-:Y:S05]  /*0370*/  @P0 EXIT ;  /* 0x000000000000094d */ /* 0x000fea0003800000 */
[----:B------:R-:W1:Y:S02]  /*0380*/  LDC.64 R2, c[0x0][0x388] ;  /* 0x0000e200ff027b82 */ /* 0x000e640000000a00 */
[----:B-1----:R-:W-:-:S05]  /*0390*/  IMAD.WIDE.U32 R2, R0, 0x4, R2 ;  /* 0x0000000400027825 */ /* 0x002fca00078e0002 */
[----:B------:R-:W-:Y:S01]  /*03a0*/  STG.E desc[UR6][R2.64], R9 ;  /* 0x0000000902007986 */ /* 0x000fe2000c101906 */
[----:B------:R-:W-:Y:S05]  /*03b0*/  EXIT ;  /* 0x000000000000794d */ /* 0x000fea0003800000 */
.L_x_947:
[----:B------:R-:W-:Y:S02]  /*03c0*/  HFMA2 R11, -RZ, RZ, 0, 9.5367431640625e-07 ;  /* 0x00000010ff0b7431 */ /* 0x000fe400000001ff */
[----:B------:R-:W-:Y:S01]  /*03d0*/  IMAD.MOV.U32 R12, RZ, RZ, 0x1f ;  /* 0x0000001fff0c7424 */ /* 0x000fe200078e00ff */
[----:B------:R-:W-:-:S07]  /*03e0*/  MOV R10, 0xffffffff ;  /* 0xffffffff000a7802 */ /* 0x000fce0000000f00 */
[----:B------:R-:W-:Y:S05]  /*03f0*/  WARPSYNC.COLLECTIVE R10, `(.L_x_948) ;  /* 0x000000000a087348 */ /* 0x000fea0003c00000 */
[----:B------:R0:W1:Y:S02]  /*0400*/  SHFL.DOWN P0, R8, R9, R11, R12 ;  /* 0x0800000b09087389 */ /* 0x000064000000000c */
[----:B01----:R-:W-:Y:S05]  /*0410*/  ENDCOLLECTIVE ;  /* 0x000000000000791b */ /* 0x003fea0003800000 */
.L_x_948:
[----:B------:R-:W-:Y:S01]  /*0420*/  HFMA2 R11, -RZ, RZ, 0, 4.76837158203125e-07 ;  /* 0x00000008ff0b7431 */ /* 0x000fe200000001ff */
[----:B------:R-:W-:-:S05]  /*0430*/  MOV R2, R8 ;  /* 0x0000000800027202 */ /* 0x000fca0000000f00 */
[----:B------:R-:W-:-:S04]  /*0440*/  FADD R2, R9, R2 ;  /* 0x0000000209027221 */ /* 0x000fc80000000000 */
[----:B------:R-:W-:-:S07]  /*0450*/  IMAD.MOV.U32 R9, RZ, RZ, R2 ;  /* 0x000000ffff097224 */ /* 0x000fce00078e0002 */
[----:B------:R-:W-:Y:S05]  /*0460*/  WARPSYNC.COLLECTIVE R10, `(.L_x_949) ;  /* 0x000000000a087348 */ /* 0x000fea0003c00000 */
[----:B------:R0:W1:Y:S02]  /*0470*/  SHFL.DOWN P0, R8, R9, R11, R12 ;  /* 0x0800000b09087389 */ /* 0x000064000000000c */
[----:B01----:R-:W-:Y:S05]  /*0480*/  ENDCOLLECTIVE ;  /* 0x000000000000791b */ /* 0x003fea0003800000 */
.L_x_949:
[----:B------:R-:W-:Y:S01]  /*0490*/  HFMA2 R11, -RZ, RZ, 0, 2.384185791015625e-07 ;  /* 0x00000004ff0b7431 */ /* 0x000fe200000001ff */
[----:B------:R-:W-:-:S05]  /*04a0*/  MOV R5, R8 ;  /* 0x0000000800057202 */ /* 0x000fca0000000f00 */
[----:B------:R-:W-:-:S04]  /*04b0*/  FADD R5, R2, R5 ;  /* 0x0000000502057221 */ /* 0x000fc80000000000 */
[----:B------:R-:W-:-:S07]  /*04c0*/  IMAD.MOV.U32 R9, RZ, RZ, R5 ;  /* 0x000000ffff097224 */ /* 0x000fce00078e0005 */
[----:B------:R-:W-:Y:S05]  /*04d0*/  WARPSYNC.COLLECTIVE R10, `(.L_x_950) ;  /* 0x000000000a087348 */ /* 0x000fea0003c00000 */
[----:B------:R0:W1:Y:S02]  /*04e0*/  SHFL.DOWN P0, R8, R9, R11, R12 ;  /* 0x0800000b09087389 */ /* 0x000064000000000c */
[----:B01----:R-:W-:Y:S05]  /*04f0*/  ENDCOLLECTIVE ;  /* 0x000000000000791b */ /* 0x003fea0003800000 */
.L_x_950:
[----:B------:R-:W-:Y:S01]  /*0500*/  IMAD.MOV.U32 R11, RZ, RZ, 0x2 ;  /* 0x00000002ff0b7424 */ /* 0x000fe200078e00ff */
[----:B------:R-:W-:-:S05]  /*0510*/  MOV R6, R8 ;  /* 0x0000000800067202 */ /* 0x000fca0000000f00 */
[----:B------:R-:W-:-:S05]  /*0520*/  FADD R6, R5, R6 ;  /* 0x0000000605067221 */ /* 0x000fca0000000000 */
[----:B------:R-:W-:-:S07]  /*0530*/  MOV R9, R6 ;  /* 0x0000000600097202 */ /* 0x000fce0000000f00 */
[----:B------:R-:W-:Y:S05]  /*0540*/  WARPSYNC.COLLECTIVE R10, `(.L_x_951) ;  /* 0x000000000a087348 */ /* 0x000fea0003c00000 */
[----:B------:R0:W1:Y:S02]  /*0550*/  SHFL.DOWN P0, R8, R9, R11, R12 ;  /* 0x0800000b09087389 */ /* 0x000064000000000c */
[----:B01----:R-:W-:Y:S05]  /*0560*/  ENDCOLLECTIVE ;  /* 0x000000000000791b */ /* 0x003fea0003800000 */
.L_x_951:
[----:B------:R-:W-:Y:S01]  /*0570*/  HFMA2 R11, -RZ, RZ, 0, 5.9604644775390625e-08 ;  /* 0x00000001ff0b7431 */ /* 0x000fe200000001ff */
[----:B------:R-:W-:-:S05]  /*0580*/  MOV R7, R8 ;  /* 0x0000000800077202 */ /* 0x000fca0000000f00 */
[----:B------:R-:W-:-:S05]  /*0590*/  FADD R7, R6, R7 ;  /* 0x0000000706077221 */ /* 0x000fca0000000000 */
[----:B------:R-:W-:-:S07]  /*05a0*/  MOV R9, R7 ;  /* 0x0000000700097202 */ /* 0x000fce0000000f00 */
[----:B------:R-:W-:Y:S05]  /*05b0*/  WARPSYNC.COLLECTIVE R10, `(.L_x_952) ;  /* 0x000000000a087348 */ /* 0x000fea0003c00000 */
[----:B------:R0:W1:Y:S02]  /*05c0*/  SHFL.DOWN P0, R8, R9, R11, R12 ;  /* 0x0800000b09087389 */ /* 0x000064000000000c */
[----:B01----:R-:W-:Y:S05]  /*05d0*/  ENDCOLLECTIVE ;  /* 0x000000000000791b */ /* 0x003fea0003800000 */
.L_x_952:
[----:B------:R-:W-:Y:S05]  /*05e0*/  BRA `(.L_x_953) ;  /* 0xfffffffc00547947 */ /* 0x000fea000383ffff */
.L_x_954:
        /* <DEDUP_REMOVED lines=9> */
.L_x_2026:


//--------------------- .text._Z7reduce6IfLj128ELb0EEvPT_S1_j --------------------------
	.section	.text._Z7reduce6IfLj128ELb0EEvPT_S1_j,"ax",@progbits
	.align	128
        .global         _Z7reduce6IfLj128ELb0EEvPT_S1_j
        .type           _Z7reduce6IfLj128ELb0EEvPT_S1_j,@function
        .size           _Z7reduce6IfLj128ELb0EEvPT_S1_j,(.L_x_2027 - _Z7reduce6IfLj128ELb0EEvPT_S1_j)
        .other          _Z7reduce6IfLj128ELb0EEvPT_S1_j,@"STO_CUDA_ENTRY STV_DEFAULT"
_Z7reduce6IfLj128ELb0EEvPT_S1_j:
.text._Z7reduce6IfLj128ELb0EEvPT_S1_j:
        /* <DEDUP_REMOVED lines=13> */
.L_x_957:
[----:B-1----:R-:W-:-:S06]  /*00d0*/  IMAD.WIDE.U32 R4, R2, 0x4, R6 ;  /* 0x0000000402047825 */ /* 0x002fcc00078e0006 */
[----:B------:R-:W2:Y:S01]  /*00e0*/  LDG.E R4, desc[UR6][R4.64] ;  /* 0x0000000604047981 */ /* 0x000ea2000c1e1900 */
[----:B0-----:R-:W-:-:S05]  /*00f0*/  IMAD R2, R11, 0x80, R2 ;  /* 0x000000800b027824 */ /* 0x001fca00078e0202 */
[----:B------:R-:W-:Y:S01]  /*0100*/  ISETP.GE.U32.AND P0, PT, R2, UR4, PT ;  /* 0x0000000402007c0c */ /* 0x000fe2000bf06070 */
[----:B--2---:R-:W-:-:S12]  /*0110*/  FADD R9, R4, R9 ;  /* 0x0000000904097221 */ /* 0x004fd80000000000 */
[----:B------:R-:W-:Y:S05]  /*0120*/  @!P0 BRA `(.L_x_957) ;  /* 0xfffffffc00e88947 */ /* 0x000fea000383ffff */
.L_x_956:
[----:B------:R-:W-:Y:S05]  /*0130*/  BSYNC.RECONVERGENT B0 ;  /* 0x0000000000007941 */ /* 0x000fea0003800200 */
.L_x_955:
        /* <DEDUP_REMOVED lines=8> */
[----:B------:R-:W-:Y:S01]  /*01c0*/  STS [R2], R9 ;  /* 0x0000000902007388 */ /* 0x000fe20000000800 */
[----:B------:R-:W0:Y:S01]  /*01d0*/  LDCU UR4, c[0x0][0x360] ;  /* 0x00006c00ff0477ac */ /* 0x000e220008000800 */
[----:B------:R-:W1:Y:S01]  /*01e0*/  LDCU UR5, c[0x0][0x364] ;  /* 0x00006c80ff0577ac */ /* 0x000e620008000800 */
[----:B------:R-:W-:Y:S08]  /*01f0*/  BAR.SYNC.DEFER_BLOCKING 0x0 ;  /* 0x0000000000007b1d */ /* 0x000ff00000010000 */
[----:B------:R-:W-:Y:S08]  /*0200*/  BAR.SYNC.DEFER_BLOCKING 0x0 ;  /* 0x0000000000007b1d */ /* 0x000ff00000010000 */
[----:B------:R-:W-:Y:S06]  /*0210*/  BAR.SYNC.DEFER_BLOCKING 0x0 ;  /* 0x0000000000007b1d */ /* 0x000fec0000010000 */
[----:B------:R-:W2:Y:S02]  /*0220*/  @!P0 LDS R4, [R2+0x100] ;  /* 0x0001000002048984 */ /* 0x000ea40000000800 */
[----:B--2---:R-:W-:Y:S01]  /*0230*/  @!P0 FADD R9, R9, R4 ;  /* 0x0000000409098221 */ /* 0x004fe20000000000 */
[----:B-1----:R-:W-:-:S04]  /*0240*/  IMAD R4, R6, UR5, R5 ;  /* 0x0000000506047c24 */ /* 0x002fc8000f8e0205 */
[----:B0-----:R-:W-:Y:S01]  /*0250*/  IMAD R4, R4, UR4, RZ ;  /* 0x0000000404047c24 */ /* 0x001fe2000f8e02ff */
[----:B------:R0:W-:Y:S04]  /*0260*/  @!P0 STS [R2], R9 ;  /* 0x0000000902008388 */ /* 0x0001e80000000800 */
[----:B------:R-:W-:Y:S01]  /*0270*/  IADD3 R5, PT, PT, R4, R3, RZ ;  /* 0x0000000304057210 */ /* 0x000fe20007ffe0ff */
[----:B------:R-:W-:Y:S03]  /*0280*/  BAR.SYNC.DEFER_BLOCKING 0x0 ;  /* 0x0000000000007b1d */ /* 0x000fe60000010000 */
        /* <DEDUP_REMOVED lines=15> */
.L_x_966:
[----:B-1----:R-:W-:-:S07]  /*0380*/  FADD R9, R7, R8 ;  /* 0x0000000807097221 */ /* 0x002fce0000000000 */
.L_x_959:
[----:B------:R-:W-:Y:S05]  /*0390*/  BSYNC B0 ;  /* 0x0000000000007941 */ /* 0x000fea0003800000 */
.L_x_958:
[----:B------:R-:W-:-:S13]  /*03a0*/  LOP3.LUT P0, RZ, R4, R3, RZ, 0xfc, !PT ;  /* 0x0000000304ff7212 */ /* 0x000fda000780fcff */
[----:B------:R-:W-:Y:S05]  /*03b0*/  @P0 EXIT ;  /* 0x000000000000094d */ /* 0x000fea0003800000 */
[----:B------:R-:W1:Y:S02]  /*03c0*/  LDC.64 R2, c[0x0][0x388] ;  /* 0x0000e200ff027b82 */ /* 0x000e640000000a00 */
[----:B-1----:R-:W-:-:S05]  /*03d0*/  IMAD.WIDE.U32 R2, R0, 0x4, R2 ;  /* 0x0000000400027825 */ /* 0x002fca00078e0002 */
[----:B------:R-:W-:Y:S01]  /*03e0*/  STG.E desc[UR6][R2.64], R9 ;  /* 0x0000000902007986 */ /* 0x000fe2000c101906 */
[----:B------:R-:W-:Y:S05]  /*03f0*/  EXIT ;  /* 0x000000000000794d */ /* 0x000fea0003800000 */
.L_x_960:
[----:B------:R-:W-:Y:S02]  /*0400*/  HFMA2 R11, -RZ, RZ, 0, 9.5367431640625e-07 ;  /* 0x00000010ff0b7431 */ /* 0x000fe400000001ff */
[----:B------:R-:W-:Y:S01]  /*0410*/  IMAD.MOV.U32 R12, RZ, RZ, 0x1f ;  /* 0x0000001fff0c7424 */ /* 0x000fe200078e00ff */
[----:B------:R-:W-:-:S07]  /*0420*/  MOV R10, 0xffffffff ;  /* 0xffffffff000a7802 */ /* 0x000fce0000000f00 */
[----:B------:R-:W-:Y:S05]  /*0430*/  WARPSYNC.COLLECTIVE R10, `(.L_x_961) ;  /* 0x000000000a087348 */ /* 0x000fea0003c00000 */
[----:B------:R0:W1:Y:S02]  /*0440*/  SHFL.DOWN P0, R8, R9, R11, R12 ;  /* 0x0800000b09087389 */ /* 0x000064000000000c */
[----:B01----:R-:W-:Y:S05]  /*0450*/  ENDCOLLECTIVE ;  /* 0x000000000000791b */ /* 0x003fea0003800000 */
.L_x_961:
[----:B------:R-:W-:Y:S01]  /*0460*/  HFMA2 R11, -RZ, RZ, 0, 4.76837158203125e-07 ;  /* 0x00000008ff0b7431 */ /* 0x000fe200000001ff */
[----:B------:R-:W-:-:S05]  /*0470*/  MOV R2, R8 ;  /* 0x0000000800027202 */ /* 0x000fca0000000f00 */
[----:B------:R-:W-:-:S04]  /*0480*/  FADD R2, R9, R2 ;  /* 0x0000000209027221 */ /* 0x000fc80000000000 */
[----:B------:R-:W-:-:S07]  /*0490*/  IMAD.MOV.U32 R9, RZ, RZ, R2 ;  /* 0x000000ffff097224 */ /* 0x000fce00078e0002 */
[----:B------:R-:W-:Y:S05]  /*04a0*/  WARPSYNC.COLLECTIVE R10, `(.L_x_962) ;  /* 0x000000000a087348 */ /* 0x000fea0003c00000 */
[----:B------:R0:W1:Y:S02]  /*04b0*/  SHFL.DOWN P0, R8, R9, R11, R12 ;  /* 0x0800000b09087389 */ /* 0x000064000000000c */
[----:B01----:R-:W-:Y:S05]  /*04c0*/  ENDCOLLECTIVE ;  /* 0x000000000000791b */ /* 0x003fea0003800000 */
.L_x_962:
[----:B------:R-:W-:Y:S01]  /*04d0*/  HFMA2 R11, -RZ, RZ, 0, 2.384185791015625e-07 ;  /* 0x00000004ff0b7431 */ /* 0x000fe200000001ff */
[----:B------:R-:W-:-:S05]  /*04e0*/  MOV R5, R8 ;  /* 0x0000000800057202 */ /* 0x000fca0000000f00 */
[----:B------:R-:W-:-:S04]  /*04f0*/  FADD R5, R2, R5 ;  /* 0x0000000502057221 */ /* 0x000fc80000000000 */
[----:B------:R-:W-:-:S07]  /*0500*/  IMAD.MOV.U32 R9, RZ, RZ, R5 ;  /* 0x000000ffff097224 */ /* 0x000fce00078e0005 */
[----:B------:R-:W-:Y:S05]  /*0510*/  WARPSYNC.COLLECTIVE R10, `(.L_x_963) ;  /* 0x000000000a087348 */ /* 0x000fea0003c00000 */
[----:B------:R0:W1:Y:S02]  /*0520*/  SHFL.DOWN P0, R8, R9, R11, R12 ;  /* 0x0800000b09087389 */ /* 0x000064000000000c */
[----:B01----:R-:W-:Y:S05]  /*0530*/  ENDCOLLECTIVE ;  /* 0x000000000000791b */ /* 0x003fea0003800000 */
.L_x_963:
[----:B------:R-:W-:Y:S01]  /*0540*/  IMAD.MOV.U32 R11, RZ, RZ, 0x2 ;  /* 0x00000002ff0b7424 */ /* 0x000fe200078e00ff */
[----:B------:R-:W-:-:S05]  /*0550*/  MOV R6, R8 ;  /* 0x0000000800067202 */ /* 0x000fca0000000f00 */
[----:B------:R-:W-:-:S05]  /*0560*/  FADD R6, R5, R6 ;  /* 0x0000000605067221 */ /* 0x000fca0000000000 */
[----:B------:R-:W-:-:S07]  /*0570*/  MOV R9, R6 ;  /* 0x0000000600097202 */ /* 0x000fce0000000f00 */
[----:B------:R-:W-:Y:S05]  /*0580*/  WARPSYNC.COLLECTIVE R10, `(.L_x_964) ;  /* 0x000000000a087348 */ /* 0x000fea0003c00000 */
[----:B------:R0:W1:Y:S02]  /*0590*/  SHFL.DOWN P0, R8, R9, R11, R12 ;  /* 0x0800000b09087389 */ /* 0x000064000000000c */
[----:B01----:R-:W-:Y:S05]  /*05a0*/  ENDCOLLECTIVE ;  /* 0x000000000000791b */ /* 0x003fea0003800000 */
.L_x_964:
[----:B------:R-:W-:Y:S01]  /*05b0*/  HFMA2 R11, -RZ, RZ, 0, 5.9604644775390625e-08 ;  /* 0x00000001ff0b7431 */ /* 0x000fe200000001ff */
[----:B------:R-:W-:-:S05]  /*05c0*/  MOV R7, R8 ;  /* 0x0000000800077202 */ /* 0x000fca0000000f00 */
[----:B------:R-:W-:-:S05]  /*05d0*/  FADD R7, R6, R7 ;  /* 0x0000000706077221 */ /* 0x000fca0000000000 */
[----:B------:R-:W-:-:S07]  /*05e0*/  MOV R9, R7 ;  /* 0x0000000700097202 */ /* 0x000fce0000000f00 */
[----:B------:R-:W-:Y:S05]  /*05f0*/  WARPSYNC.COLLECTIVE R10, `(.L_x_965) ;  /* 0x000000000a087348 */ /* 0x000fea0003c00000 */
[----:B------:R0:W1:Y:S02]  /*0600*/  SHFL.DOWN P0, R8, R9, R11, R12 ;  /* 0x0800000b09087389 */ /* 0x000064000000000c */
[----:B01----:R-:W-:Y:S05]  /*0610*/  ENDCOLLECTIVE ;  /* 0x000000000000791b */ /* 0x003fea0003800000 */
.L_x_965:
[----:B------:R-:W-:Y:S05]  /*0620*/  BRA `(.L_x_966) ;  /* 0xfffffffc00547947 */ /* 0x000fea000383ffff */
.L_x_967:
        /* <DEDUP_REMOVED lines=13> */
.L_x_2027:


//--------------------- .text._Z7reduce6IfLj256ELb0EEvPT_S1_j --------------------------
	.section	.text._Z7reduce6IfLj256ELb0EEvPT_S1_j,"ax",@progbits
	.align	128
        .global         _Z7reduce6IfLj256ELb0EEvPT_S1_j
        .type           _Z7reduce6IfLj256ELb0EEvPT_S1_j,@function
        .size           _Z7reduce6IfLj256ELb0EEvPT_S1_j,(.L_x_2028 - _Z7reduce6IfLj256ELb0EEvPT_S1_j)
        .other          _Z7reduce6IfLj256ELb0EEvPT_S1_j,@"STO_CUDA_ENTRY STV_DEFAULT"
_Z7reduce6IfLj256ELb0EEvPT_S1_j:
.text._Z7reduce6IfLj256ELb0EEvPT_S1_j:
        /* <DEDUP_REMOVED lines=13> */
.L_x_970:
[----:B-1----:R-:W-:-:S06]  /*00d0*/  IMAD.WIDE.U32 R4, R2, 0x4, R6 ;  /* 0x0000000402047825 */ /* 0x002fcc00078e0006 */
[----:B------:R-:W2:Y:S01]  /*00e0*/  LDG.E R4, desc[UR6][R4.64] ;  /* 0x0000000604047981 */ /* 0x000ea2000c1e1900 */
[----:B0-----:R-:W-:-:S05]  /*00f0*/  IMAD R2, R11, 0x100, R2 ;  /* 0x000001000b027824 */ /* 0x001fca00078e0202 */
[----:B------:R-:W-:Y:S01]  /*0100*/  ISETP.GE.U32.AND P0, PT, R2, UR4, PT ;  /* 0x0000000402007c0c */ /* 0x000fe2000bf06070 */
[----:B--2---:R-:W-:-:S12]  /*0110*/  FADD R9, R4, R9 ;  /* 0x0000000904097221 */ /* 0x004fd80000000000 */
[----:B------:R-:W-:Y:S05]  /*0120*/  @!P0 BRA `(.L_x_970) ;  /* 0xfffffffc00e88947 */ /* 0x000fea000383ffff */
.L_x_969:
[----:B------:R-:W-:Y:S05]  /*0130*/  BSYNC.RECONVERGENT B0 ;  /* 0x0000000000007941 */ /* 0x000fea0003800200 */
.L_x_968:
        /* <DEDUP_REMOVED lines=13> */
[----:B------:R-:W-:Y:S06]  /*0210*/  BAR.SYNC.DEFER_BLOCKING 0x0 ;  /* 0x0000000000007b1d */ /* 0x000fec0000010000 */
[----:B------:R-:W2:Y:S02]  /*0220*/  @!P0 LDS R4, [R2+0x200] ;  /* 0x0002000002048984 */ /* 0x000ea40000000800 */
[----:B--2---:R-:W-:-:S05]  /*0230*/  @!P0 FADD R9, R9, R4 ;  /* 0x0000000409098221 */ /* 0x004fca0000000000 */
[----:B------:R-:W-:Y:S01]  /*0240*/  @!P0 STS [R2], R9 ;  /* 0x0000000902008388 */ /* 0x000fe20000000800 */
        /* <DEDUP_REMOVED lines=23> */
.L_x_979:
[----:B-1----:R-:W-:-:S07]  /*03c0*/  FADD R9, R7, R8 ;  /* 0x0000000807097221 */ /* 0x002fce0000000000 */
.L_x_972:
[----:B------:R-:W-:Y:S05]  /*03d0*/  BSYNC B0 ;  /* 0x0000000000007941 */ /* 0x000fea0003800000 */
.L_x_971:
[----:B------:R-:W-:-:S13]  /*03e0*/  LOP3.LUT P0, RZ, R4, R3, RZ, 0xfc, !PT ;  /* 0x0000000304ff7212 */ /* 0x000fda000780fcff */
[----:B------:R-:W-:Y:S05]  /*03f0*/  @P0 EXIT ;  /* 0x000000000000094d */ /* 0x000fea0003800000 */
[----:B------:R-:W1:Y:S02]  /*0400*/  LDC.64 R2, c[0x0][0x388] ;  /* 0x0000e200ff027b82 */ /* 0x000e640000000a00 */
[----:B-1----:R-:W-:-:S05]  /*0410*/  IMAD.WIDE.U32 R2, R0, 0x4, R2 ;  /* 0x0000000400027825 */ /* 0x002fca00078e0002 */
[----:B------:R-:W-:Y:S01]  /*0420*/  STG.E desc[UR6][R2.64], R9 ;  /* 0x0000000902007986 */ /* 0x000fe2000c101906 */
[----:B------:R-:W-:Y:S05]  /*0430*/  EXIT ;  /* 0x000000000000794d */ /* 0x000fea0003800000 */
.L_x_973:
[----:B------:R-:W-:Y:S02]  /*0440*/  HFMA2 R11, -RZ, RZ, 0, 9.5367431640625e-07 ;  /* 0x00000010ff0b7431 */ /* 0x000fe400000001ff */
[----:B------:R-:W-:Y:S01]  /*0450*/  IMAD.MOV.U32 R12, RZ, RZ, 0x1f ;  /* 0x0000001fff0c7424 */ /* 0x000fe200078e00ff */
[----:B------:R-:W-:-:S07]  /*0460*/  MOV R10, 0xffffffff ;  /* 0xffffffff000a7802 */ /* 0x000fce0000000f00 */
[----:B------:R-:W-:Y:S05]  /*0470*/  WARPSYNC.COLLECTIVE R10, `(.L_x_974) ;  /* 0x000000000a087348 */ /* 0x000fea0003c00000 */
[----:B------:R0:W1:Y:S02]  /*0480*/  SHFL.DOWN P0, R8, R9, R11, R12 ;  /* 0x0800000b09087389 */ /* 0x000064000000000c */
[----:B01----:R-:W-:Y:S05]  /*0490*/  ENDCOLLECTIVE ;  /* 0x000000000000791b */ /* 0x003fea0003800000 */
.L_x_974:
[----:B------:R-:W-:Y:S01]  /*04a0*/  HFMA2 R11, -RZ, RZ, 0, 4.76837158203125e-07 ;  /* 0x00000008ff0b7431 */ /* 0x000fe200000001ff */
[----:B------:R-:W-:-:S05]  /*04b0*/  MOV R2, R8 ;  /* 0x0000000800027202 */ /* 0x000fca0000000f00 */
[----:B------:R-:W-:-:S04]  /*04c0*/  FADD R2, R9, R2 ;  /* 0x0000000209027221 */ /* 0x000fc80000000000 */
[----:B------:R-:W-:-:S07]  /*04d0*/  IMAD.MOV.U32 R9, RZ, RZ, R2 ;  /* 0x000000ffff097224 */ /* 0x000fce00078e0002 */
[----:B------:R-:W-:Y:S05]  /*04e0*/  WARPSYNC.COLLECTIVE R10, `(.L_x_975) ;  /* 0x000000000a087348 */ /* 0x000fea0003c00000 */
[----:B------:R0:W1:Y:S02]  /*04f0*/  SHFL.DOWN P0, R8, R9, R11, R12 ;  /* 0x0800000b09087389 */ /* 0x000064000000000c */
[----:B01----:R-:W-:Y:S05]  /*0500*/  ENDCOLLECTIVE ;  /* 0x000000000000791b */ /* 0x003fea0003800000 */
.L_x_975:
[----:B------:R-:W-:Y:S01]  /*0510*/  HFMA2 R11, -RZ, RZ, 0, 2.384185791015625e-07 ;  /* 0x00000004ff0b7431 */ /* 0x000fe200000001ff */
[----:B------:R-:W-:-:S05]  /*0520*/  MOV R5, R8 ;  /* 0x0000000800057202 */ /* 0x000fca0000000f00 */
[----:B------:R-:W-:-:S04]  /*0530*/  FADD R5, R2, R5 ;  /* 0x0000000502057221 */ /* 0x000fc80000000000 */
[----:B------:R-:W-:-:S07]  /*0540*/  IMAD.MOV.U32 R9, RZ, RZ, R5 ;  /* 0x000000ffff097224 */ /* 0x000fce00078e0005 */
[----:B------:R-:W-:Y:S05]  /*0550*/  WARPSYNC.COLLECTIVE R10, `(.L_x_976) ;  /* 0x000000000a087348 */ /* 0x000fea0003c00000 */
[----:B------:R0:W1:Y:S02]  /*0560*/  SHFL.DOWN P0, R8, R9, R11, R12 ;  /* 0x0800000b09087389 */ /* 0x000064000000000c */
[----:B01----:R-:W-:Y:S05]  /*0570*/  ENDCOLLECTIVE ;  /* 0x000000000000791b */ /* 0x003fea0003800000 */
.L_x_976:
[----:B------:R-:W-:Y:S01]  /*0580*/  IMAD.MOV.U32 R11, RZ, RZ, 0x2 ;  /* 0x00000002ff0b7424 */ /* 0x000fe200078e00ff */
[----:B------:R-:W-:-:S05]  /*0590*/  MOV R6, R8 ;  /* 0x0000000800067202 */ /* 0x000fca0000000f00 */
[----:B------:R-:W-:-:S05]  /*05a0*/  FADD R6, R5, R6 ;  /* 0x0000000605067221 */ /* 0x000fca0000000000 */
[----:B------:R-:W-:-:S07]  /*05b0*/  MOV R9, R6 ;  /* 0x0000000600097202 */ /* 0x000fce0000000f00 */
[----:B------:R-:W-:Y:S05]  /*05c0*/  WARPSYNC.COLLECTIVE R10, `(.L_x_977) ;  /* 0x000000000a087348 */ /* 0x000fea0003c00000 */
[----:B------:R0:W1:Y:S02]  /*05d0*/  SHFL.DOWN P0, R8, R9, R11, R12 ;  /* 0x0800000b09087389 */ /* 0x000064000000000c */
[----:B01----:R-:W-:Y:S05]  /*05e0*/  ENDCOLLECTIVE ;  /* 0x000000000000791b */ /* 0x003fea0003800000 */
.L_x_977:
[----:B------:R-:W-:Y:S01]  /*05f0*/  HFMA2 R11, -RZ, RZ, 0, 5.9604644775390625e-08 ;  /* 0x00000001ff0b7431 */ /* 0x000fe200000001ff */
[----:B------:R-:W-:-:S05]  /*0600*/  MOV R7, R8 ;  /* 0x0000000800077202 */ /* 0x000fca0000000f00 */
[----:B------:R-:W-:-:S05]  /*0610*/  FADD R7, R6, R7 ;  /* 0x0000000706077221 */ /* 0x000fca0000000000 */
[----:B------:R-:W-:-:S07]  /*0620*/  MOV R9, R7 ;  /* 0x0000000700097202 */ /* 0x000fce0000000f00 */
[----:B------:R-:W-:Y:S05]  /*0630*/  WARPSYNC.COLLECTIVE R10, `(.L_x_978) ;  /* 0x000000000a087348 */ /* 0x000fea0003c00000 */
[----:B------:R0:W1:Y:S02]  /*0640*/  SHFL.DOWN P0, R8, R9, R11, R12 ;  /* 0x0800000b09087389 */ /* 0x000064000000000c */
[----:B01----:R-:W-:Y:S05]  /*0650*/  ENDCOLLECTIVE ;  /* 0x000000000000791b */ /* 0x003fea0003800000 */
.L_x_978:
[----:B------:R-:W-:Y:S05]  /*0660*/  BRA `(.L_x_979) ;  /* 0xfffffffc00547947 */ /* 0x000fea000383ffff */
.L_x_980:
        /* <DEDUP_REMOVED lines=9> */
.L_x_2028:


//--------------------- .text._Z7reduce6IfLj512ELb0EEvPT_S1_j --------------------------
	.section	.text._Z7reduce6IfLj512ELb0EEvPT_S1_j,"ax",@progbits
	.align	128
        .global         _Z7reduce6IfLj512ELb0EEvPT_S1_j
        .type           _Z7reduce6IfLj512ELb0EEvPT_S1_j,@function
        .size           _Z7reduce6IfLj512ELb0EEvPT_S1_j,(.L_x_2029 - _Z7reduce6IfLj512ELb0EEvPT_S1_j)
        .other          _Z7reduce6IfLj512ELb0EEvPT_S1_j,@"STO_CUDA_ENTRY STV_DEFAULT"
_Z7reduce6IfLj512ELb0EEvPT_S1_j:
.text._Z7reduce6IfLj512ELb0EEvPT_S1_j:
        /* <DEDUP_REMOVED lines=13> */
.L_x_983:
[----:B-1----:R-:W-:-:S06]  /*00d0*/  IMAD.WIDE.U32 R4, R2, 0x4, R6 ;  /* 0x0000000402047825 */ /* 0x002fcc00078e0006 */
[----:B------:R-:W2:Y:S01]  /*00e0*/  LDG.E R4, desc[UR6][R4.64] ;  /* 0x0000000604047981 */ /* 0x000ea2000c1e1900 */
[----:B0-----:R-:W-:-:S05]  /*00f0*/  IMAD R2, R11, 0x200, R2 ;  /* 0x000002000b027824 */ /* 0x001fca00078e0202 */
[----:B------:R-:W-:Y:S01]  /*0100*/  ISETP.GE.U32.AND P0, PT, R2, UR4, PT ;  /* 0x0000000402007c0c */ /* 0x000fe2000bf06070 */
[----:B--2---:R-:W-:-:S12]  /*0110*/  FADD R9, R4, R9 ;  /* 0x0000000904097221 */ /* 0x004fd80000000000 */
[----:B------:R-:W-:Y:S05]  /*0120*/  @!P0 BRA `(.L_x_983) ;  /* 0xfffffffc00e88947 */ /* 0x000fea000383ffff */
.L_x_982:
[----:B------:R-:W-:Y:S05]  /*0130*/  BSYNC.RECONVERGENT B0 ;  /* 0x0000000000007941 */ /* 0x000fea0003800200 */
.L_x_981:
        /* <DEDUP_REMOVED lines=11> */
[----:B------:R-:W-:Y:S06]  /*01f0*/  BAR.SYNC.DEFER_BLOCKING 0x0 ;  /* 0x0000000000007b1d */ /* 0x000fec0000010000 */
[----:B------:R-:W1:Y:S01]  /*0200*/  LDCU UR5, c[0x0][0x364] ;  /* 0x00006c80ff0577ac */ /* 0x000e620008000800 */
[----:B------:R-:W2:Y:S02]  /*0210*/  @!P1 LDS R4, [R2+0x400] ;  /* 0x0004000002049984 */ /* 0x000ea40000000800 */
[----:B--2---:R-:W-:-:S05]  /*0220*/  @!P1 FADD R9, R9, R4 ;  /* 0x0000000409099221 */ /* 0x004fca0000000000 */
[----:B------:R-:W-:Y:S01]  /*0230*/  @!P1 STS [R2], R9 ;  /* 0x0000000902009388 */ /* 0x000fe20000000800 */
[----:B------:R-:W-:Y:S01]  /*0240*/  BAR.SYNC.DEFER_BLOCKING 0x0 ;  /* 0x0000000000007b1d */ /* 0x000fe20000010000 */
[----:B------:R-:W-:-:S05]  /*0250*/  ISETP.GT.U32.AND P1, PT, R3, 0x3f, PT ;  /* 0x0000003f0300780c */ /* 0x000fca0003f24070 */
        /* <DEDUP_REMOVED lines=26> */
.L_x_992:
[----:B-1----:R-:W-:-:S07]  /*0400*/  FADD R9, R7, R8 ;  /* 0x0000000807097221 */ /* 0x002fce0000000000 */
.L_x_985:
[----:B------:R-:W-:Y:S05]  /*0410*/  BSYNC B0 ;  /* 0x0000000000007941 */ /* 0x000fea0003800000 */
.L_x_984:
[----:B------:R-:W-:-:S13]  /*0420*/  LOP3.LUT P0, RZ, R4, R3, RZ, 0xfc, !PT ;  /* 0x0000000304ff7212 */ /* 0x000fda000780fcff */
[----:B------:R-:W-:Y:S05]  /*0430*/  @P0 EXIT ;  /* 0x000000000000094d */ /* 0x000fea0003800000 */
[----:B------:R-:W1:Y:S02]  /*0440*/  LDC.64 R2, c[0x0][0x388] ;  /* 0x0000e200ff027b82 */ /* 0x000e640000000a00 */
[----:B-1----:R-:W-:-:S05]  /*0450*/  IMAD.WIDE.U32 R2, R0, 0x4, R2 ;  /* 0x0000000400027825 */ /* 0x002fca00078e0002 */
[----:B------:R-:W-:Y:S01]  /*0460*/  STG.E desc[UR6][R2.64], R9 ;  /* 0x0000000902007986 */ /* 0x000fe2000c101906 */
[----:B------:R-:W-:Y:S05]  /*0470*/  EXIT ;  /* 0x000000000000794d */ /* 0x000fea0003800000 */
.L_x_986:
[----:B------:R-:W-:Y:S02]  /*0480*/  HFMA2 R11, -RZ, RZ, 0, 9.5367431640625e-07 ;  /* 0x00000010ff0b7431 */ /* 0x000fe400000001ff */
[----:B------:R-:W-:Y:S01]  /*0490*/  IMAD.MOV.U32 R12, RZ, RZ, 0x1f ;  /* 0x0000001fff0c7424 */ /* 0x000fe200078e00ff */
[----:B------:R-:W-:-:S07]  /*04a0*/  MOV R10, 0xffffffff ;  /* 0xffffffff000a7802 */ /* 0x000fce0000000f00 */
[----:B------:R-:W-:Y:S05]  /*04b0*/  WARPSYNC.COLLECTIVE R10, `(.L_x_987) ;  /* 0x000000000a087348 */ /* 0x000fea0003c00000 */
[----:B------:R0:W1:Y:S02]  /*04c0*/  SHFL.DOWN P0, R8, R9, R11, R12 ;  /* 0x0800000b09087389 */ /* 0x000064000000000c */
[----:B01----:R-:W-:Y:S05]  /*04d0*/  ENDCOLLECTIVE ;  /* 0x000000000000791b */ /* 0x003fea0003800000 */
.L_x_987:
[----:B------:R-:W-:Y:S01]  /*04e0*/  HFMA2 R11, -RZ, RZ, 0, 4.76837158203125e-07 ;  /* 0x00000008ff0b7431 */ /* 0x000fe200000001ff */
[----:B------:R-:W-:-:S05]  /*04f0*/  MOV R2, R8 ;  /* 0x0000000800027202 */ /* 0x000fca0000000f00 */
[----:B------:R-:W-:-:S04]  /*0500*/  FADD R2, R9, R2 ;  /* 0x0000000209027221 */ /* 0x000fc80000000000 */
[----:B------:R-:W-:-:S07]  /*0510*/  IMAD.MOV.U32 R9, RZ, RZ, R2 ;  /* 0x000000ffff097224 */ /* 0x000fce00078e0002 */
[----:B------:R-:W-:Y:S05]  /*0520*/  WARPSYNC.COLLECTIVE R10, `(.L_x_988) ;  /* 0x000000000a087348 */ /* 0x000fea0003c00000 */
[----:B------:R0:W1:Y:S02]  /*0530*/  SHFL.DOWN P0, R8, R9, R11, R12 ;  /* 0x0800000b09087389 */ /* 0x000064000000000c */
[----:B01----:R-:W-:Y:S05]  /*0540*/  ENDCOLLECTIVE ;  /* 0x000000000000791b */ /* 0x003fea0003800000 */
.L_x_988:
[----:B------:R-:W-:Y:S01]  /*0550*/  HFMA2 R11, -RZ, RZ, 0, 2.384185791015625e-07 ;  /* 0x00000004ff0b7431 */ /* 0x000fe200000001ff */
[----:B------:R-:W-:-:S05]  /*0560*/  MOV R5, R8 ;  /* 0x0000000800057202 */ /* 0x000fca0000000f00 */
[----:B------:R-:W-:-:S04]  /*0570*/  FADD R5, R2, R5 ;  /* 0x0000000502057221 */ /* 0x000fc80000000000 */
[----:B------:R-:W-:-:S07]  /*0580*/  IMAD.MOV.U32 R9, RZ, RZ, R5 ;  /* 0x000000ffff097224 */ /* 0x000fce00078e0005 */
[----:B------:R-:W-:Y:S05]  /*0590*/  WARPSYNC.COLLECTIVE R10, `(.L_x_989) ;  /* 0x000000000a087348 */ /* 0x000fea0003c00000 */
[----:B------:R0:W1:Y:S02]  /*05a0*/  SHFL.DOWN P0, R8, R9, R11, R12 ;  /* 0x0800000b09087389 */ /* 0x000064000000000c */
[----:B01----:R-:W-:Y:S05]  /*05b0*/  ENDCOLLECTIVE ;  /* 0x000000000000791b */ /* 0x003fea0003800000 */
.L_x_989:
[----:B------:R-:W-:Y:S01]  /*05c0*/  IMAD.MOV.U32 R11, RZ, RZ, 0x2 ;  /* 0x00000002ff0b7424 */ /* 0x000fe200078e00ff */
[----:B------:R-:W-:-:S05]  /*05d0*/  MOV R6, R8 ;  /* 0x0000000800067202 */ /* 0x000fca0000000f00 */
[----:B------:R-:W-:-:S05]  /*05e0*/  FADD R6, R5, R6 ;  /* 0x0000000605067221 */ /* 0x000fca0000000000 */
[----:B------:R-:W-:-:S07]  /*05f0*/  MOV R9, R6 ;  /* 0x0000000600097202 */ /* 0x000fce0000000f00 */
[----:B------:R-:W-:Y:S05]  /*0600*/  WARPSYNC.COLLECTIVE R10, `(.L_x_990) ;  /* 0x000000000a087348 */ /* 0x000fea0003c00000 */
[----:B------:R0:W1:Y:S02]  /*0610*/  SHFL.DOWN P0, R8, R9, R11, R12 ;  /* 0x0800000b09087389 */ /* 0x000064000000000c */
[----:B01----:R-:W-:Y:S05]  /*0620*/  ENDCOLLECTIVE ;  /* 0x000000000000791b */ /* 0x003fea0003800000 */
.L_x_990:
[----:B------:R-:W-:Y:S01]  /*0630*/  HFMA2 R11, -RZ, RZ, 0, 5.9604644775390625e-08 ;  /* 0x00000001ff0b7431 */ /* 0x000fe200000001ff */
[----:B------:R-:W-:-:S05]  /*0640*/  MOV R7, R8 ;  /* 0x0000000800077202 */ /* 0x000fca0000000f00 */
[----:B------:R-:W-:-:S05]  /*0650*/  FADD R7, R6, R7 ;  /* 0x0000000706077221 */ /* 0x000fca0000000000 */
[----:B------:R-:W-:-:S07]  /*0660*/  MOV R9, R7 ;  /* 0x0000000700097202 */ /* 0x000fce0000000f00 */
[----:B------:R-:W-:Y:S05]  /*0670*/  WARPSYNC.COLLECTIVE R10, `(.L_x_991) ;  /* 0x000000000a087348 */ /* 0x000fea0003c00000 */
[----:B------:R0:W1:Y:S02]  /*0680*/  SHFL.DOWN P0, R8, R9, R11, R12 ;  /* 0x0800000b09087389 */ /* 0x000064000000000c */
[----:B01----:R-:W-:Y:S05]  /*0690*/  ENDCOLLECTIVE ;  /* 0x000000000000791b */ /* 0x003fea0003800000 */
.L_x_991:
[----:B------:R-:W-:Y:S05]  /*06a0*/  BRA `(.L_x_992) ;  /* 0xfffffffc00547947 */ /* 0x000fea000383ffff */
.L_x_993:
        /* <DEDUP_REMOVED lines=13> */
.L_x_2029:


//--------------------- .text._Z7reduce6IfLj1ELb1EEvPT_S1_j --------------------------
	.section	.text._Z7reduce6IfLj1ELb1EEvPT_S1_j,"ax",@progbits
	.align	128
        .global         _Z7reduce6IfLj1ELb1EEvPT_S1_j
        .type           _Z7reduce6IfLj1ELb1EEvPT_S1_j,@function
        .size           _Z7reduce6IfLj1ELb1EEvPT_S1_j,(.L_x_2030 - _Z7reduce6IfLj1ELb1EEvPT_S1_j)
        .other          _Z7reduce6IfLj1ELb1EEvPT_S1_j,@"STO_CUDA_ENTRY STV_DEFAULT"
_Z7reduce6IfLj1ELb1EEvPT_S1_j:
.text._Z7reduce6IfLj1ELb1EEvPT_S1_j:
        /* <DEDUP_REMOVED lines=12> */
[----:B------:R-:W-:-:S07]  /*00c0*/  IMAD.MOV.U32 R8, RZ, RZ, RZ ;  /* 0x000000ffff087224 */ /* 0x000fce00078e00ff */
[----:B------:R-:W2:Y:S02]  /*00d0*/  LDC.64 R4, c[0x0][0x380] ;  /* 0x0000e000ff047b82 */ /* 0x000ea40000000a00 */
.L_x_996:
[----:B------:R-:W-:-:S04]  /*00e0*/  IADD3 R6, PT, PT, R2, 0x1, RZ ;  /* 0x0000000102067810 */ /* 0x000fc80007ffe0ff */
[----:B0-----:R-:W-:Y:S01]  /*00f0*/  ISETP.GE.U32.AND P0, PT, R6, UR4, PT ;  /* 0x0000000406007c0c */ /* 0x001fe2000bf06070 */
[----:B--2---:R-:W-:-:S05]  /*0100*/  IMAD.WIDE.U32 R6, R2, 0x4, R4 ;  /* 0x0000000402067825 */ /* 0x004fca00078e0004 */
[----:B------:R-:W2:Y:S07]  /*0110*/  LDG.E R9, desc[UR6][R6.64] ;  /* 0x0000000606097981 */ /* 0x000eae000c1e1900 */
[----:B------:R-:W3:Y:S01]  /*0120*/  @!P0 LDG.E R11, desc[UR6][R6.64+0x4] ;  /* 0x00000406060b8981 */ /* 0x000ee2000c1e1900 */
[----:B-1----:R-:W-:-:S04]  /*0130*/  LEA R2, R13, R2, 0x1 ;  /* 0x000000020d027211 */ /* 0x002fc800078e08ff */
[----:B------:R-:W-:Y:S01]  /*0140*/  ISETP.GE.U32.AND P1, PT, R2, UR4, PT ;  /* 0x0000000402007c0c */ /* 0x000fe2000bf26070 */
[----:B--2---:R-:W-:-:S04]  /*0150*/  FADD R8, R9, R8 ;  /* 0x0000000809087221 */ /* 0x004fc80000000000 */
[----:B---3--:R-:W-:-:S08]  /*0160*/  @!P0 FADD R8, R8, R11 ;  /* 0x0000000b08088221 */ /* 0x008fd00000000000 */
[----:B------:R-:W-:Y:S05]  /*0170*/  @!P1 BRA `(.L_x_996) ;  /* 0xfffffffc00d89947 */ /* 0x000fea000383ffff */
.L_x_995:
[----:B0-----:R-:W-:Y:S05]  /*0180*/  BSYNC.RECONVERGENT B0 ;  /* 0x0000000000007941 */ /* 0x001fea0003800200 */
.L_x_994:
[----:B------:R-:W0:Y:S01]  /*0190*/  S2R R2, SR_TID.Y ;  /* 0x0000000000027919 */ /* 0x000e220000002200 */
[----:B------:R-:W1:Y:S01]  /*01a0*/  LDCU UR8, c[0x0][0x360] ;  /* 0x00006c00ff0877ac */ /* 0x000e620008000800 */
[----:B------:R-:W2:Y:S01]  /*01b0*/  S2UR UR5, SR_CgaCtaId ;  /* 0x00000000000579c3 */ /* 0x000ea20000008800 */
[----:B------:R-:W-:Y:S01]  /*01c0*/  BSSY B0, `(.L_x_997) ;  /* 0x000001d000007945 */ /* 0x000fe20003800000 */
[----:B------:R-:W0:Y:S01]  /*01d0*/  S2R R7, SR_TID.Z ;  /* 0x0000000000077919 */ /* 0x000e220000002300 */
[----:B------:R-:W0:Y:S01]  /*01e0*/  LDCU UR9, c[0x0][0x364] ;  /* 0x00006c80ff0977ac */ /* 0x000e220008000800 */
[----:B------:R-:W-:Y:S01]  /*01f0*/  MOV R9, R8 ;  /* 0x0000000800097202 */ /* 0x000fe20000000f00 */
[----:B------:R-:W-:Y:S02]  /*0200*/  UMOV UR4, 0x400 ;  /* 0x0000040000047882 */ /* 0x000fe40000000000 */
[----:B--2---:R-:W-:-:S06]  /*0210*/  ULEA UR4, UR5, UR4, 0x18 ;  /* 0x0000000405047291 */ /* 0x004fcc000f8ec0ff */
[----:B------:R-:W-:Y:S01]  /*0220*/  LEA R5, R3, UR4, 0x2 ;  /* 0x0000000403057c11 */ /* 0x000fe2000f8e10ff */
[----:B0-----:R-:W-:-:S04]  /*0230*/  IMAD R2, R7, UR9, R2 ;  /* 0x0000000907027c24 */ /* 0x001fc8000f8e0202 */
[----:B------:R0:W-:Y:S01]  /*0240*/  STS [R5], R8 ;  /* 0x0000000805007388 */ /* 0x0001e20000000800 */
        /* <DEDUP_REMOVED lines=19> */
.L_x_1005:
[----:B-1----:R-:W-:-:S07]  /*0380*/  FADD R9, R7, R8 ;  /* 0x0000000807097221 */ /* 0x002fce0000000000 */
.L_x_998:
[----:B------:R-:W-:Y:S05]  /*0390*/  BSYNC B0 ;  /* 0x0000000000007941 */ /* 0x000fea0003800000 */
.L_x_997:
[----:B------:R-:W-:-:S13]  /*03a0*/  LOP3.LUT P0, RZ, R2, R3, RZ, 0xfc, !PT ;  /* 0x0000000302ff7212 */ /* 0x000fda000780fcff */
[----:B------:R-:W-:Y:S05]  /*03b0*/  @P0 EXIT ;  /* 0x000000000000094d */ /* 0x000fea0003800000 */
[----:B------:R-:W1:Y:S02]  /*03c0*/  LDC.64 R2, c[0x0][0x388] ;  /* 0x0000e200ff027b82 */ /* 0x000e640000000a00 */
[----:B-1----:R-:W-:-:S05]  /*03d0*/  IMAD.WIDE.U32 R2, R0, 0x4, R2 ;  /* 0x0000000400027825 */ /* 0x002fca00078e0002 */
[----:B------:R-:W-:Y:S01]  /*03e0*/  STG.E desc[UR6][R2.64], R9 ;  /* 0x0000000902007986 */ /* 0x000fe2000c101906 */
[----:B------:R-:W-:Y:S05]  /*03f0*/  EXIT ;  /* 0x000000000000794d */ /* 0x000fea0003800000 */
.L_x_999:
[----:B------:R-:W-:Y:S02]  /*0400*/  HFMA2 R11, -RZ, RZ, 0, 9.5367431640625e-07 ;  /* 0x00000010ff0b7431 */ /* 0x000fe400000001ff */
[----:B------:R-:W-:Y:S01]  /*0410*/  IMAD.MOV.U32 R12, RZ, RZ, 0x1f ;  /* 0x0000001fff0c7424 */ /* 0x000fe200078e00ff */
[----:B------:R-:W-:-:S07]  /*0420*/  MOV R10, 0xffffffff ;  /* 0xffffffff000a7802 */ /* 0x000fce0000000f00 */
[----:B------:R-:W-:Y:S05]  /*0430*/  WARPSYNC.COLLECTIVE R10, `(.L_x_1000) ;  /* 0x000000000a087348 */ /* 0x000fea0003c00000 */
[----:B------:R0:W1:Y:S02]  /*0440*/  SHFL.DOWN P0, R8, R9, R11, R12 ;  /* 0x0800000b09087389 */ /* 0x000064000000000c */
[----:B01----:R-:W-:Y:S05]  /*0450*/  ENDCOLLECTIVE ;  /* 0x000000000000791b */ /* 0x003fea0003800000 */
.L_x_1000:
[----:B------:R-:W-:Y:S01]  /*0460*/  HFMA2 R11, -RZ, RZ, 0, 4.76837158203125e-07 ;  /* 0x00000008ff0b7431 */ /* 0x000fe200000001ff */
[----:B------:R-:W-:-:S05]  /*0470*/  MOV R4, R8 ;  /* 0x0000000800047202 */ /* 0x000fca0000000f00 */
[----:B------:R-:W-:-:S04]  /*0480*/  FADD R4, R4, R9 ;  /* 0x0000000904047221 */ /* 0x000fc80000000000 */
[----:B------:R-:W-:-:S07]  /*0490*/  IMAD.MOV.U32 R9, RZ, RZ, R4 ;  /* 0x000000ffff097224 */ /* 0x000fce00078e0004 */
[----:B------:R-:W-:Y:S05]  /*04a0*/  WARPSYNC.COLLECTIVE R10, `(.L_x_1001) ;  /* 0x000000000a087348 */ /* 0x000fea0003c00000 */
[----:B------:R0:W1:Y:S02]  /*04b0*/  SHFL.DOWN P0, R8, R9, R11, R12 ;  /* 0x0800000b09087389 */ /* 0x000064000000000c */
[----:B01----:R-:W-:Y:S05]  /*04c0*/  ENDCOLLECTIVE ;  /* 0x000000000000791b */ /* 0x003fea0003800000 */
.L_x_1001:
[----:B------:R-:W-:Y:S01]  /*04d0*/  HFMA2 R11, -RZ, RZ, 0, 2.384185791015625e-07 ;  /* 0x00000004ff0b7431 */ /* 0x000fe200000001ff */
[----:B------:R-:W-:-:S05]  /*04e0*/  MOV R5, R8 ;  /* 0x0000000800057202 */ /* 0x000fca0000000f00 */
[----:B------:R-:W-:-:S04]  /*04f0*/  FADD R5, R4, R5 ;  /* 0x0000000504057221 */ /* 0x000fc80000000000 */
[----:B------:R-:W-:-:S07]  /*0500*/  IMAD.MOV.U32 R9, RZ, RZ, R5 ;  /* 0x000000ffff097224 */ /* 0x000fce00078e0005 */
[----:B------:R-:W-:Y:S05]  /*0510*/  WARPSYNC.COLLECTIVE R10, `(.L_x_1002) ;  /* 0x000000000a087348 */ /* 0x000fea0003c00000 */
[----:B------:R0:W1:Y:S02]  /*0520*/  SHFL.DOWN P0, R8, R9, R11, R12 ;  /* 0x0800000b09087389 */ /* 0x000064000000000c */
[----:B01----:R-:W-:Y:S05]  /*0530*/  ENDCOLLECTIVE ;  /* 0x000000000000791b */ /* 0x003fea0003800000 */
.L_x_1002:
[----:B------:R-:W-:Y:S01]  /*0540*/  IMAD.MOV.U32 R11, RZ, RZ, 0x2 ;  /* 0x00000002ff0b7424 */ /* 0x000fe200078e00ff */
[----:B------:R-:W-:-:S05]  /*0550*/  MOV R6, R8 ;  /* 0x0000000800067202 */ /* 0x000fca0000000f00 */
[----:B------:R-:W-:-:S05]  /*0560*/  FADD R6, R5, R6 ;  /* 0x0000000605067221 */ /* 0x000fca0000000000 */
[----:B------:R-:W-:-:S07]  /*0570*/  MOV R9, R6 ;  /* 0x0000000600097202 */ /* 0x000fce0000000f00 */
[----:B------:R-:W-:Y:S05]  /*0580*/  WARPSYNC.COLLECTIVE R10, `(.L_x_1003) ;  /* 0x000000000a087348 */ /* 0x000fea0003c00000 */
[----:B------:R0:W1:Y:S02]  /*0590*/  SHFL.DOWN P0, R8, R9, R11, R12 ;  /* 0x0800000b09087389 */ /* 0x000064000000000c */
[----:B01----:R-:W-:Y:S05]  /*05a0*/  ENDCOLLECTIVE ;  /* 0x000000000000791b */ /* 0x003fea0003800000 */
.L_x_1003:
[----:B------:R-:W-:Y:S01]  /*05b0*/  HFMA2 R11, -RZ, RZ, 0, 5.9604644775390625e-08 ;  /* 0x00000001ff0b7431 */ /* 0x000fe200000001ff */
[----:B------:R-:W-:-:S05]  /*05c0*/  MOV R7, R8 ;  /* 0x0000000800077202 */ /* 0x000fca0000000f00 */
[----:B------:R-:W-:-:S05]  /*05d0*/  FADD R7, R6, R7 ;  /* 0x0000000706077221 */ /* 0x000fca0000000000 */
[----:B------:R-:W-:-:S07]  /*05e0*/  MOV R9, R7 ;  /* 0x0000000700097202 */ /* 0x000fce0000000f00 */
[----:B------:R-:W-:Y:S05]  /*05f0*/  WARPSYNC.COLLECTIVE R10, `(.L_x_1004) ;  /* 0x000000000a087348 */ /* 0x000fea0003c00000 */
[----:B------:R0:W1:Y:S02]  /*0600*/  SHFL.DOWN P0, R8, R9, R11, R12 ;  /* 0x0800000b09087389 */ /* 0x000064000000000c */
[----:B01----:R-:W-:Y:S05]  /*0610*/  ENDCOLLECTIVE ;  /* 0x000000000000791b */ /* 0x003fea0003800000 */
.L_x_1004:
[----:B------:R-:W-:Y:S05]  /*0620*/  BRA `(.L_x_1005) ;  /* 0xfffffffc00547947 */ /* 0x000fea000383ffff */
.L_x_1006:
        /* <DEDUP_REMOVED lines=13> */
.L_x_2030:


//--------------------- .text._Z7reduce6IfLj2ELb1EEvPT_S1_j --------------------------
	.section	.text._Z7reduce6IfLj2ELb1EEvPT_S1_j,"ax",@progbits
	.align	128
        .global         _Z7reduce6IfLj2ELb1EEvPT_S1_j
        .type           _Z7reduce6IfLj2ELb1EEvPT_S1_j,@function
        .size           _Z7reduce6IfLj2ELb1EEvPT_S1_j,(.L_x_2031 - _Z7reduce6IfLj2ELb1EEvPT_S1_j)
        .other          _Z7reduce6IfLj2ELb1EEvPT_S1_j,@"STO_CUDA_ENTRY STV_DEFAULT"
_Z7reduce6IfLj2ELb1EEvPT_S1_j:
.text._Z7reduce6IfLj2ELb1EEvPT_S1_j:
        /* <DEDUP_REMOVED lines=14> */
.L_x_1009:
[C---:B------:R-:W-:Y:S01]  /*00e0*/  IADD3 R7, PT, PT, R2.reuse, 0x2, RZ ;  /* 0x0000000202077810 */ /* 0x040fe20007ffe0ff */
[----:B--2---:R-:W-:-:S03]  /*00f0*/  IMAD.WIDE.U32 R4, R2, 0x4, R8 ;  /* 0x0000000402047825 */ /* 0x004fc600078e0008 */
[----:B0-----:R-:W-:-:S03]  /*0100*/  ISETP.GE.U32.AND P0, PT, R7, UR4, PT ;  /* 0x0000000407007c0c */ /* 0x001fc6000bf06070 */
[----:B------:R-:W2:Y:S10]  /*0110*/  LDG.E R5, desc[UR6][R4.64] ;  /* 0x0000000604057981 */ /* 0x000eb4000c1e1900 */
[----:B------:R-:W-:-:S06]  /*0120*/  @!P0 IMAD.WIDE.U32 R6, R7, 0x4, R8 ;  /* 0x0000000407068825 */ /* 0x000fcc00078e0008 */
[----:B------:R-:W3:Y:S01]  /*0130*/  @!P0 LDG.E R7, desc[UR6][R6.64] ;  /* 0x0000000606078981 */ /* 0x000ee2000c1e1900 */
[----:B-1----:R-:W-:-:S04]  /*0140*/  LEA R2, R11, R2, 0x2 ;  /* 0x000000020b027211 */ /* 0x002fc800078e10ff */
[----:B------:R-:W-:Y:S01]  /*0150*/  ISETP.GE.U32.AND P1, PT, R2, UR4, PT ;  /* 0x0000000402007c0c */ /* 0x000fe2000bf26070 */
[----:B--2---:R-:W-:-:S04]  /*0160*/  FADD R10, R5, R10 ;  /* 0x0000000a050a7221 */ /* 0x004fc80000000000 */
[----:B---3--:R-:W-:-:S08]  /*0170*/  @!P0 FADD R10, R10, R7 ;  /* 0x000000070a0a8221 */ /* 0x008fd00000000000 */
[----:B------:R-:W-:Y:S05]  /*0180*/  @!P1 BRA `(.L_x_1009) ;  /* 0xfffffffc00d49947 */ /* 0x000fea000383ffff */
.L_x_1008:
[----:B0-----:R-:W-:Y:S05]  /*0190*/  BSYNC.RECONVERGENT B0 ;  /* 0x0000000000007941 */ /* 0x001fea0003800200 */
.L_x_1007:
        /* <DEDUP_REMOVED lines=31> */
.L_x_1018:
[----:B-1----:R-:W-:-:S07]  /*0390*/  FADD R9, R7, R8 ;  /* 0x0000000807097221 */ /* 0x002fce0000000000 */
.L_x_1011:
[----:B------:R-:W-:Y:S05]  /*03a0*/  BSYNC B0 ;  /* 0x0000000000007941 */ /* 0x000fea0003800000 */
.L_x_1010:
[----:B------:R-:W-:-:S13]  /*03b0*/  LOP3.LUT P0, RZ, R2, R3, RZ, 0xfc, !PT ;  /* 0x0000000302ff7212 */ /* 0x000fda000780fcff */
[----:B------:R-:W-:Y:S05]  /*03c0*/  @P0 EXIT ;  /* 0x000000000000094d */ /* 0x000fea0003800000 */
[----:B------:R-:W1:Y:S02]  /*03d0*/  LDC.64 R2, c[0x0][0x388] ;  /* 0x0000e200ff027b82 */ /* 0x000e640000000a00 */
[----:B-1----:R-:W-:-:S05]  /*03e0*/  IMAD.WIDE.U32 R2, R0, 0x4, R2 ;  /* 0x0000000400027825 */ /* 0x002fca00078e0002 */
[----:B------:R-:W-:Y:S01]  /*03f0*/  STG.E desc[UR6][R2.64], R9 ;  /* 0x0000000902007986 */ /* 0x000fe2000c101906 */
[----:B------:R-:W-:Y:S05]  /*0400*/  EXIT ;  /* 0x000000000000794d */ /* 0x000fea0003800000 */
.L_x_1012:
[----:B------:R-:W-:Y:S02]  /*0410*/  HFMA2 R11, -RZ, RZ, 0, 9.5367431640625e-07 ;  /* 0x00000010ff0b7431 */ /* 0x000fe400000001ff */
[----:B------:R-:W-:Y:S01]  /*0420*/  IMAD.MOV.U32 R12, RZ, RZ, 0x1f ;  /* 0x0000001fff0c7424 */ /* 0x000fe200078e00ff */
[----:B------:R-:W-:-:S07]  /*0430*/  MOV R10, 0xffffffff ;  /* 0xffffffff000a7802 */ /* 0x000fce0000000f00 */
[----:B------:R-:W-:Y:S05]  /*0440*/  WARPSYNC.COLLECTIVE R10, `(.L_x_1013) ;  /* 0x000000000a087348 */ /* 0x000fea0003c00000 */
[----:B------:R0:W1:Y:S02]  /*0450*/  SHFL.DOWN P0, R8, R9, R11, R12 ;  /* 0x0800000b09087389 */ /* 0x000064000000000c */
[----:B01----:R-:W-:Y:S05]  /*0460*/  ENDCOLLECTIVE ;  /* 0x000000000000791b */ /* 0x003fea0003800000 */
.L_x_1013:
[----:B------:R-:W-:Y:S01]  /*0470*/  HFMA2 R11, -RZ, RZ, 0, 4.76837158203125e-07 ;  /* 0x00000008ff0b7431 */ /* 0x000fe200000001ff */
[----:B------:R-:W-:-:S05]  /*0480*/  MOV R4, R8 ;  /* 0x0000000800047202 */ /* 0x000fca0000000f00 */
[----:B------:R-:W-:-:S04]  /*0490*/  FADD R4, R4, R9 ;  /* 0x0000000904047221 */ /* 0x000fc80000000000 */
[----:B------:R-:W-:-:S07]  /*04a0*/  IMAD.MOV.U32 R9, RZ, RZ, R4 ;  /* 0x000000ffff097224 */ /* 0x000fce00078e0004 */
[----:B------:R-:W-:Y:S05]  /*04b0*/  WARPSYNC.COLLECTIVE R10, `(.L_x_1014) ;  /* 0x000000000a087348 */ /* 0x000fea0003c00000 */
[----:B------:R0:W1:Y:S02]  /*04c0*/  SHFL.DOWN P0, R8, R9, R11, R12 ;  /* 0x0800000b09087389 */ /* 0x000064000000000c */
[----:B01----:R-:W-:Y:S05]  /*04d0*/  ENDCOLLECTIVE ;  /* 0x000000000000791b */ /* 0x003fea0003800000 */
.L_x_1014:
[----:B------:R-:W-:Y:S01]  /*04e0*/  HFMA2 R11, -RZ, RZ, 0, 2.384185791015625e-07 ;  /* 0x00000004ff0b7431 */ /* 0x000fe200000001ff */
[----:B------:R-:W-:-:S05]  /*04f0*/  MOV R5, R8 ;  /* 0x0000000800057202 */ /* 0x000fca0000000f00 */
[----:B------:R-:W-:-:S04]  /*0500*/  FADD R5, R4, R5 ;  /* 0x0000000504057221 */ /* 0x000fc80000000000 */
[----:B------:R-:W-:-:S07]  /*0510*/  IMAD.MOV.U32 R9, RZ, RZ, R5 ;  /* 0x000000ffff097224 */ /* 0x000fce00078e0005 */
[----:B------:R-:W-:Y:S05]  /*0520*/  WARPSYNC.COLLECTIVE R10, `(.L_x_1015) ;  /* 0x000000000a087348 */ /* 0x000fea0003c00000 */
[----:B------:R0:W1:Y:S02]  /*0530*/  SHFL.DOWN P0, R8, R9, R11, R12 ;  /* 0x0800000b09087389 */ /* 0x000064000000000c */
[----:B01----:R-:W-:Y:S05]  /*0540*/  ENDCOLLECTIVE ;  /* 0x000000000000791b */ /* 0x003fea0003800000 */
.L_x_1015:
[----:B------:R-:W-:Y:S01]  /*0550*/  IMAD.MOV.U32 R11, RZ, RZ, 0x2 ;  /* 0x00000002ff0b7424 */ /* 0x000fe200078e00ff */
[----:B------:R-:W-:-:S05]  /*0560*/  MOV R6, R8 ;  /* 0x0000000800067202 */ /* 0x000fca0000000f00 */
[----:B------:R-:W-:-:S05]  /*0570*/  FADD R6, R5, R6 ;  /* 0x0000000605067221 */ /* 0x000fca0000000000 */
[----:B------:R-:W-:-:S07]  /*0580*/  MOV R9, R6 ;  /* 0x0000000600097202 */ /* 0x000fce0000000f00 */
[----:B------:R-:W-:Y:S05]  /*0590*/  WARPSYNC.COLLECTIVE R10, `(.L_x_1016) ;  /* 0x000000000a087348 */ /* 0x000fea0003c00000 */
[----:B------:R0:W1:Y:S02]  /*05a0*/  SHFL.DOWN P0, R8, R9, R11, R12 ;  /* 0x0800000b09087389 */ /* 0x000064000000000c */
[----:B01----:R-:W-:Y:S05]  /*05b0*/  ENDCOLLECTIVE ;  /* 0x000000000000791b */ /* 0x003fea0003800000 */
.L_x_1016:
[----:B------:R-:W-:Y:S01]  /*05c0*/  HFMA2 R11, -RZ, RZ, 0, 5.9604644775390625e-08 ;  /* 0x00000001ff0b7431 */ /* 0x000fe200000001ff */
[----:B------:R-:W-:-:S05]  /*05d0*/  MOV R7, R8 ;  /* 0x0000000800077202 */ /* 0x000fca0000000f00 */
[----:B------:R-:W-:-:S05]  /*05e0*/  FADD R7, R6, R7 ;  /* 0x0000000706077221 */ /* 0x000fca0000000000 */
[----:B------:R-:W-:-:S07]  /*05f0*/  MOV R9, R7 ;  /* 0x0000000700097202 */ /* 0x000fce0000000f00 */
[----:B------:R-:W-:Y:S05]  /*0600*/  WARPSYNC.COLLECTIVE R10, `(.L_x_1017) ;  /* 0x000000000a087348 */ /* 0x000fea0003c00000 */
[----:B------:R0:W1:Y:S02]  /*0610*/  SHFL.DOWN P0, R8, R9, R11, R12 ;  /* 0x0800000b09087389 */ /* 0x000064000000000c */
[----:B01----:R-:W-:Y:S05]  /*0620*/  ENDCOLLECTIVE ;  /* 0x000000000000791b */ /* 0x003fea0003800000 */
.L_x_1017:
[----:B------:R-:W-:Y:S05]  /*0630*/  BRA `(.L_x_1018) ;  /* 0xfffffffc00547947 */ /* 0x000fea000383ffff */
.L_x_1019:
        /* <DEDUP_REMOVED lines=12> */
.L_x_2031:


//--------------------- .text._Z7reduce6IfLj4ELb1EEvPT_S1_j --------------------------
	.section	.text._Z7reduce6IfLj4ELb1EEvPT_S1_j,"ax",@progbits
	.align	128
        .global         _Z7reduce6IfLj4ELb1EEvPT_S1_j
        .type           _Z7reduce6IfLj4ELb1EEvPT_S1_j,@function
        .size           _Z7reduce6IfLj4ELb1EEvPT_S1_j,(.L_x_2032 - _Z7reduce6IfLj4ELb1EEvPT_S1_j)
        .other          _Z7reduce6IfLj4ELb1EEvPT_S1_j,@"STO_CUDA_ENTRY STV_DEFAULT"
_Z7reduce6IfLj4ELb1EEvPT_S1_j:
.text._Z7reduce6IfLj4ELb1EEvPT_S1_j:
        /* <DEDUP_REMOVED lines=14> */
.L_x_1022:
        /* <DEDUP_REMOVED lines=11> */
.L_x_1021:
[----:B0-----:R-:W-:Y:S05]  /*0190*/  BSYNC.RECONVERGENT B0 ;  /* 0x0000000000007941 */ /* 0x001fea0003800200 */
.L_x_1020:
        /* <DEDUP_REMOVED lines=31> */
.L_x_1031:
[----:B-1----:R-:W-:-:S07]  /*0390*/  FADD R9, R7, R8 ;  /* 0x0000000807097221 */ /* 0x002fce0000000000 */
.L_x_1024:
[----:B------:R-:W-:Y:S05]  /*03a0*/  BSYNC B0 ;  /* 0x0000000000007941 */ /* 0x000fea0003800000 */
.L_x_1023:
[----:B------:R-:W-:-:S13]  /*03b0*/  LOP3.LUT P0, RZ, R2, R3, RZ, 0xfc, !PT ;  /* 0x0000000302ff7212 */ /* 0x000fda000780fcff */
[----:B------:R-:W-:Y:S05]  /*03c0*/  @P0 EXIT ;  /* 0x000000000000094d */ /* 0x000fea0003800000 */
[----:B------:R-:W1:Y:S02]  /*03d0*/  LDC.64 R2, c[0x0][0x388] ;  /* 0x0000e200ff027b82 */ /* 0x000e640000000a00 */
[----:B-1----:R-:W-:-:S05]  /*03e0*/  IMAD.WIDE.U32 R2, R0, 0x4, R2 ;  /* 0x0000000400027825 */ /* 0x002fca00078e0002 */
[----:B------:R-:W-:Y:S01]  /*03f0*/  STG.E desc[UR6][R2.64], R9 ;  /* 0x0000000902007986 */ /* 0x000fe2000c101906 */
[----:B------:R-:W-:Y:S05]  /*0400*/  EXIT ;  /* 0x000000000000794d */ /* 0x000fea0003800000 */
.L_x_1025:
[----:B------:R-:W-:Y:S02]  /*0410*/  HFMA2 R11, -RZ, RZ, 0, 9.5367431640625e-07 ;  /* 0x00000010ff0b7431 */ /* 0x000fe400000001ff */
[----:B------:R-:W-:Y:S01]  /*0420*/  IMAD.MOV.U32 R12, RZ, RZ, 0x1f ;  /* 0x0000001fff0c7424 */ /* 0x000fe200078e00ff */
[----:B------:R-:W-:-:S07]  /*0430*/  MOV R10, 0xffffffff ;  /* 0xffffffff000a7802 */ /* 0x000fce0000000f00 */
[----:B------:R-:W-:Y:S05]  /*0440*/  WARPSYNC.COLLECTIVE R10, `(.L_x_1026) ;  /* 0x000000000a087348 */ /* 0x000fea0003c00000 */
[----:B------:R0:W1:Y:S02]  /*0450*/  SHFL.DOWN P0, R8, R9, R11, R12 ;  /* 0x0800000b09087389 */ /* 0x000064000000000c */
[----:B01----:R-:W-:Y:S05]  /*0460*/  ENDCOLLECTIVE ;  /* 0x000000000000791b */ /* 0x003fea0003800000 */
.L_x_1026:
[----:B------:R-:W-:Y:S01]  /*0470*/  HFMA2 R11, -RZ, RZ, 0, 4.76837158203125e-07 ;  /* 0x00000008ff0b7431 */ /* 0x000fe200000001ff */
[----:B------:R-:W-:-:S05]  /*0480*/  MOV R4, R8 ;  /* 0x0000000800047202 */ /* 0x000fca0000000f00 */
[----:B------:R-:W-:-:S04]  /*0490*/  FADD R4, R4, R9 ;  /* 0x0000000904047221 */ /* 0x000fc80000000000 */
[----:B------:R-:W-:-:S07]  /*04a0*/  IMAD.MOV.U32 R9, RZ, RZ, R4 ;  /* 0x000000ffff097224 */ /* 0x000fce00078e0004 */
[----:B------:R-:W-:Y:S05]  /*04b0*/  WARPSYNC.COLLECTIVE R10, `(.L_x_1027) ;  /* 0x000000000a087348 */ /* 0x000fea0003c00000 */
[----:B------:R0:W1:Y:S02]  /*04c0*/  SHFL.DOWN P0, R8, R9, R11, R12 ;  /* 0x0800000b09087389 */ /* 0x000064000000000c */
[----:B01----:R-:W-:Y:S05]  /*04d0*/  ENDCOLLECTIVE ;  /* 0x000000000000791b */ /* 0x003fea0003800000 */
.L_x_1027:
[----:B------:R-:W-:Y:S01]  /*04e0*/  HFMA2 R11, -RZ, RZ, 0, 2.384185791015625e-07 ;  /* 0x00000004ff0b7431 */ /* 0x000fe200000001ff */
[----:B------:R-:W-:-:S05]  /*04f0*/  MOV R5, R8 ;  /* 0x0000000800057202 */ /* 0x000fca0000000f00 */
[----:B------:R-:W-:-:S04]  /*0500*/  FADD R5, R4, R5 ;  /* 0x0000000504057221 */ /* 0x000fc80000000000 */
[----:B------:R-:W-:-:S07]  /*0510*/  IMAD.MOV.U32 R9, RZ, RZ, R5 ;  /* 0x000000ffff097224 */ /* 0x000fce00078e0005 */
[----:B------:R-:W-:Y:S05]  /*0520*/  WARPSYNC.COLLECTIVE R10, `(.L_x_1028) ;  /* 0x000000000a087348 */ /* 0x000fea0003c00000 */
[----:B------:R0:W1:Y:S02]  /*0530*/  SHFL.DOWN P0, R8, R9, R11, R12 ;  /* 0x0800000b09087389 */ /* 0x000064000000000c */
[----:B01----:R-:W-:Y:S05]  /*0540*/  ENDCOLLECTIVE ;  /* 0x000000000000791b */ /* 0x003fea0003800000 */
.L_x_1028:
[----:B------:R-:W-:Y:S01]  /*0550*/  IMAD.MOV.U32 R11, RZ, RZ, 0x2 ;  /* 0x00000002ff0b7424 */ /* 0x000fe200078e00ff */
[----:B------:R-:W-:-:S05]  /*0560*/  MOV R6, R8 ;  /* 0x0000000800067202 */ /* 0x000fca0000000f00 */
[----:B------:R-:W-:-:S05]  /*0570*/  FADD R6, R5, R6 ;  /* 0x0000000605067221 */ /* 0x000fca0000000000 */
[----:B------:R-:W-:-:S07]  /*0580*/  MOV R9, R6 ;  /* 0x0000000600097202 */ /* 0x000fce0000000f00 */
[----:B------:R-:W-:Y:S05]  /*0590*/  WARPSYNC.COLLECTIVE R10, `(.L_x_1029) ;  /* 0x000000000a087348 */ /* 0x000fea0003c00000 */
[----:B------:R0:W1:Y:S02]  /*05a0*/  SHFL.DOWN P0, R8, R9, R11, R12 ;  /* 0x0800000b09087389 */ /* 0x000064000000000c */
[----:B01----:R-:W-:Y:S05]  /*05b0*/  ENDCOLLECTIVE ;  /* 0x000000000000791b */ /* 0x003fea0003800000 */
.L_x_1029:
[----:B------:R-:W-:Y:S01]  /*05c0*/  HFMA2 R11, -RZ, RZ, 0, 5.9604644775390625e-08 ;  /* 0x00000001ff0b7431 */ /* 0x000fe200000001ff */
[----:B------:R-:W-:-:S05]  /*05d0*/  MOV R7, R8 ;  /* 0x0000000800077202 */ /* 0x000fca0000000f00 */
[----:B------:R-:W-:-:S05]  /*05e0*/  FADD R7, R6, R7 ;  /* 0x0000000706077221 */ /* 0x000fca0000000000 */
[----:B------:R-:W-:-:S07]  /*05f0*/  MOV R9, R7 ;  /* 0x0000000700097202 */ /* 0x000fce0000000f00 */
[----:B------:R-:W-:Y:S05]  /*0600*/  WARPSYNC.COLLECTIVE R10, `(.L_x_1030) ;  /* 0x000000000a087348 */ /* 0x000fea0003c00000 */
[----:B------:R0:W1:Y:S02]  /*0610*/  SHFL.DOWN P0, R8, R9, R11, R12 ;  /* 0x0800000b09087389 */ /* 0x000064000000000c */
[----:B01----:R-:W-:Y:S05]  /*0620*/  ENDCOLLECTIVE ;  /* 0x000000000000791b */ /* 0x003fea0003800000 */
.L_x_1030:
[----:B------:R-:W-:Y:S05]  /*0630*/  BRA `(.L_x_1031) ;  /* 0xfffffffc00547947 */ /* 0x000fea000383ffff */
.L_x_1032:
        /* <DEDUP_REMOVED lines=12> */
.L_x_2032:


//--------------------- .text._Z7reduce6IfLj8ELb1EEvPT_S1_j --------------------------
	.section	.text._Z7reduce6IfLj8ELb1EEvPT_S1_j,"ax",@progbits
	.align	128
        .global         _Z7reduce6IfLj8ELb1EEvPT_S1_j
        .type           _Z7reduce6IfLj8ELb1EEvPT_S1_j,@function
        .size           _Z7reduce6IfLj8ELb1EEvPT_S1_j,(.L_x_2033 - _Z7reduce6IfLj8ELb1EEvPT_S1_j)
        .other          _Z7reduce6IfLj8ELb1EEvPT_S1_j,@"STO_CUDA_ENTRY STV_DEFAULT"
_Z7reduce6IfLj8ELb1EEvPT_S1_j:
.text._Z7reduce6IfLj8ELb1EEvPT_S1_j:
        /* <DEDUP_REMOVED lines=14> */
.L_x_1035:
        /* <DEDUP_REMOVED lines=11> */
.L_x_1034:
[----:B0-----:R-:W-:Y:S05]  /*0190*/  BSYNC.RECONVERGENT B0 ;  /* 0x0000000000007941 */ /* 0x001fea0003800200 */
.L_x_1033:
        /* <DEDUP_REMOVED lines=31> */
.L_x_1044:
[----:B-1----:R-:W-:-:S07]  /*0390*/  FADD R9, R7, R8 ;  /* 0x0000000807097221 */ /* 0x002fce0000000000 */
.L_x_1037:
[----:B------:R-:W-:Y:S05]  /*03a0*/  BSYNC B0 ;  /* 0x0000000000007941 */ /* 0x000fea0003800000 */
.L_x_1036:
[----:B------:R-:W-:-:S13]  /*03b0*/  LOP3.LUT P0, RZ, R2, R3, RZ, 0xfc, !PT ;  /* 0x0000000302ff7212 */ /* 0x000fda000780fcff */
[----:B------:R-:W-:Y:S05]  /*03c0*/  @P0 EXIT ;  /* 0x000000000000094d */ /* 0x000fea0003800000 */
[----:B------:R-:W1:Y:S02]  /*03d0*/  LDC.64 R2, c[0x0][0x388] ;  /* 0x0000e200ff027b82 */ /* 0x000e640000000a00 */
[----:B-1----:R-:W-:-:S05]  /*03e0*/  IMAD.WIDE.U32 R2, R0, 0x4, R2 ;  /* 0x0000000400027825 */ /* 0x002fca00078e0002 */
[----:B------:R-:W-:Y:S01]  /*03f0*/  STG.E desc[UR6][R2.64], R9 ;  /* 0x0000000902007986 */ /* 0x000fe2000c101906 */
[----:B------:R-:W-:Y:S05]  /*0400*/  EXIT ;  /* 0x000000000000794d */ /* 0x000fea0003800000 */
.L_x_1038:
[----:B------:R-:W-:Y:S02]  /*0410*/  HFMA2 R11, -RZ, RZ, 0, 9.5367431640625e-07 ;  /* 0x00000010ff0b7431 */ /* 0x000fe400000001ff */
[----:B------:R-:W-:Y:S01]  /*0420*/  IMAD.MOV.U32 R12, RZ, RZ, 0x1f ;  /* 0x0000001fff0c7424 */ /* 0x000fe200078e00ff */
[----:B------:R-:W-:-:S07]  /*0430*/  MOV R10, 0xffffffff ;  /* 0xffffffff000a7802 */ /* 0x000fce0000000f00 */
[----:B------:R-:W-:Y:S05]  /*0440*/  WARPSYNC.COLLECTIVE R10, `(.L_x_1039) ;  /* 0x000000000a087348 */ /* 0x000fea0003c00000 */
[----:B------:R0:W1:Y:S02]  /*0450*/  SHFL.DOWN P0, R8, R9, R11, R12 ;  /* 0x0800000b09087389 */ /* 0x000064000000000c */
[----:B01----:R-:W-:Y:S05]  /*0460*/  ENDCOLLECTIVE ;  /* 0x000000000000791b */ /* 0x003fea0003800000 */
.L_x_1039:
[----:B------:R-:W-:Y:S01]  /*0470*/  HFMA2 R11, -RZ, RZ, 0, 4.76837158203125e-07 ;  /* 0x00000008ff0b7431 */ /* 0x000fe200000001ff */
[----:B------:R-:W-:-:S05]  /*0480*/  MOV R4, R8 ;  /* 0x0000000800047202 */ /* 0x000fca0000000f00 */
[----:B------:R-:W-:-:S04]  /*0490*/  FADD R4, R4, R9 ;  /* 0x0000000904047221 */ /* 0x000fc80000000000 */
[----:B------:R-:W-:-:S07]  /*04a0*/  IMAD.MOV.U32 R9, RZ, RZ, R4 ;  /* 0x000000ffff097224 */ /* 0x000fce00078e0004 */
[----:B------:R-:W-:Y:S05]  /*04b0*/  WARPSYNC.COLLECTIVE R10, `(.L_x_1040) ;  /* 0x000000000a087348 */ /* 0x000fea0003c00000 */
[----:B------:R0:W1:Y:S02]  /*04c0*/  SHFL.DOWN P0, R8, R9, R11, R12 ;  /* 0x0800000b09087389 */ /* 0x000064000000000c */
[----:B01----:R-:W-:Y:S05]  /*04d0*/  ENDCOLLECTIVE ;  /* 0x000000000000791b */ /* 0x003fea0003800000 */
.L_x_1040:
[----:B------:R-:W-:Y:S01]  /*04e0*/  HFMA2 R11, -RZ, RZ, 0, 2.384185791015625e-07 ;  /* 0x00000004ff0b7431 */ /* 0x000fe200000001ff */
[----:B------:R-:W-:-:S05]  /*04f0*/  MOV R5, R8 ;  /* 0x0000000800057202 */ /* 0x000fca0000000f00 */
[----:B------:R-:W-:-:S04]  /*0500*/  FADD R5, R4, R5 ;  /* 0x0000000504057221 */ /* 0x000fc80000000000 */
[----:B------:R-:W-:-:S07]  /*0510*/  IMAD.MOV.U32 R9, RZ, RZ, R5 ;  /* 0x000000ffff097224 */ /* 0x000fce00078e0005 */
[----:B------:R-:W-:Y:S05]  /*0520*/  WARPSYNC.COLLECTIVE R10, `(.L_x_1041) ;  /* 0x000000000a087348 */ /* 0x000fea0003c00000 */
[----:B------:R0:W1:Y:S02]  /*0530*/  SHFL.DOWN P0, R8, R9, R11, R12 ;  /* 0x0800000b09087389 */ /* 0x000064000000000c */
[----:B01----:R-:W-:Y:S05]  /*0540*/  ENDCOLLECTIVE ;  /* 0x000000000000791b */ /* 0x003fea0003800000 */
.L_x_1041:
[----:B------:R-:W-:Y:S01]  /*0550*/  IMAD.MOV.U32 R11, RZ, RZ, 0x2 ;  /* 0x00000002ff0b7424 */ /* 0x000fe200078e00ff */
[----:B------:R-:W-:-:S05]  /*0560*/  MOV R6, R8 ;  /* 0x0000000800067202 */ /* 0x000fca0000000f00 */
[----:B------:R-:W-:-:S05]  /*0570*/  FADD R6, R5, R6 ;  /* 0x0000000605067221 */ /* 0x000fca0000000000 */
[----:B------:R-:W-:-:S07]  /*0580*/  MOV R9, R6 ;  /* 0x0000000600097202 */ /* 0x000fce0000000f00 */
[----:B------:R-:W-:Y:S05]  /*0590*/  WARPSYNC.COLLECTIVE R10, `(.L_x_1042) ;  /* 0x000000000a087348 */ /* 0x000fea0003c00000 */
[----:B------:R0:W1:Y:S02]  /*05a0*/  SHFL.DOWN P0, R8, R9, R11, R12 ;  /* 0x0800000b09087389 */ /* 0x000064000000000c */
[----:B01----:R-:W-:Y:S05]  /*05b0*/  ENDCOLLECTIVE ;  /* 0x000000000000791b */ /* 0x003fea0003800000 */
.L_x_1042:
[----:B------:R-:W-:Y:S01]  /*05c0*/  HFMA2 R11, -RZ, RZ, 0, 5.9604644775390625e-08 ;  /* 0x00000001ff0b7431 */ /* 0x000fe200000001ff */
[----:B------:R-:W-:-:S05]  /*05d0*/  MOV R7, R8 ;  /* 0x0000000800077202 */ /* 0x000fca0000000f00 */
[----:B------:R-:W-:-:S05]  /*05e0*/  FADD R7, R6, R7 ;  /* 0x0000000706077221 */ /* 0x000fca0000000000 */
[----:B------:R-:W-:-:S07]  /*05f0*/  MOV R9, R7 ;  /* 0x0000000700097202 */ /* 0x000fce0000000f00 */
[----:B------:R-:W-:Y:S05]  /*0600*/  WARPSYNC.COLLECTIVE R10, `(.L_x_1043) ;  /* 0x000000000a087348 */ /* 0x000fea0003c00000 */
[----:B------:R0:W1:Y:S02]  /*0610*/  SHFL.DOWN P0, R8, R9, R11, R12 ;  /* 0x0800000b09087389 */ /* 0x000064000000000c */
[----:B01----:R-:W-:Y:S05]  /*0620*/  ENDCOLLECTIVE ;  /* 0x000000000000791b */ /* 0x003fea0003800000 */
.L_x_1043:
[----:B------:R-:W-:Y:S05]  /*0630*/  BRA `(.L_x_1044) ;  /* 0xfffffffc00547947 */ /* 0x000fea000383ffff */
.L_x_1045:
        /* <DEDUP_REMOVED lines=12> */
.L_x_2033:


//--------------------- .text._Z7reduce6IfLj16ELb1EEvPT_S1_j --------------------------
	.section	.text._Z7reduce6IfLj16ELb1EEvPT_S1_j,"ax",@progbits
	.align	128
        .global         _Z7reduce6IfLj16ELb1EEvPT_S1_j
        .type           _Z7reduce6IfLj16ELb1EEvPT_S1_j,@function
        .size           _Z7reduce6IfLj16ELb1EEvPT_S1_j,(.L_x_2034 - _Z7reduce6IfLj16ELb1EEvPT_S1_j)
        .other          _Z7reduce6IfLj16ELb1EEvPT_S1_j,@"STO_CUDA_ENTRY STV_DEFAULT"
_Z7reduce6IfLj16ELb1EEvPT_S1_j:
.text._Z7reduce6IfLj16ELb1EEvPT_S1_j:
        /* <DEDUP_REMOVED lines=14> */
.L_x_1048:
        /* <DEDUP_REMOVED lines=11> */
.L_x_1047:
[----:B0-----:R-:W-:Y:S05]  /*0190*/  BSYNC.RECONVERGENT B0 ;  /* 0x0000000000007941 */ /* 0x001fea0003800200 */
.L_x_1046:
        /* <DEDUP_REMOVED lines=31> */
.L_x_1057:
[----:B-1----:R-:W-:-:S07]  /*0390*/  FADD R9, R7, R8 ;  /* 0x0000000807097221 */ /* 0x002fce0000000000 */
.L_x_1050:
[----:B------:R-:W-:Y:S05]  /*03a0*/  BSYNC B0 ;  /* 0x0000000000007941 */ /* 0x000fea0003800000 */
.L_x_1049:
[----:B------:R-:W-:-:S13]  /*03b0*/  LOP3.LUT P0, RZ, R2, R3, RZ, 0xfc, !PT ;  /* 0x0000000302ff7212 */ /* 0x000fda000780fcff */
[----:B------:R-:W-:Y:S05]  /*03c0*/  @P0 EXIT ;  /* 0x000000000000094d */ /* 0x000fea0003800000 */
[----:B------:R-:W1:Y:S02]  /*03d0*/  LDC.64 R2, c[0x0][0x388] ;  /* 0x0000e200ff027b82 */ /* 0x000e640000000a00 */
[----:B-1----:R-:W-:-:S05]  /*03e0*/  IMAD.WIDE.U32 R2, R0, 0x4, R2 ;  /* 0x0000000400027825 */ /* 0x002fca00078e0002 */
[----:B------:R-:W-:Y:S01]  /*03f0*/  STG.E desc[UR6][R2.64], R9 ;  /* 0x0000000902007986 */ /* 0x000fe2000c101906 */
[----:B------:R-:W-:Y:S05]  /*0400*/  EXIT ;  /* 0x000000000000794d */ /* 0x000fea0003800000 */
.L_x_1051:
[----:B------:R-:W-:Y:S02]  /*0410*/  HFMA2 R11, -RZ, RZ, 0, 9.5367431640625e-07 ;  /* 0x00000010ff0b7431 */ /* 0x000fe400000001ff */
[----:B------:R-:W-:Y:S01]  /*0420*/  IMAD.MOV.U32 R12, RZ, RZ, 0x1f ;  /* 0x0000001fff0c7424 */ /* 0x000fe200078e00ff */
[----:B------:R-:W-:-:S07]  /*0430*/  MOV R10, 0xffffffff ;  /* 0xffffffff000a7802 */ /* 0x000fce0000000f00 */
[----:B------:R-:W-:Y:S05]  /*0440*/  WARPSYNC.COLLECTIVE R10, `(.L_x_1052) ;  /* 0x000000000a087348 */ /* 0x000fea0003c00000 */
[----:B------:R0:W1:Y:S02]  /*0450*/  SHFL.DOWN P0, R8, R9, R11, R12 ;  /* 0x0800000b09087389 */ /* 0x000064000000000c */
[----:B01----:R-:W-:Y:S05]  /*0460*/  ENDCOLLECTIVE ;  /* 0x000000000000791b */ /* 0x003fea0003800000 */
.L_x_1052:
[----:B------:R-:W-:Y:S01]  /*0470*/  HFMA2 R11, -RZ, RZ, 0, 4.76837158203125e-07 ;  /* 0x00000008ff0b7431 */ /* 0x000fe200000001ff */
[----:B------:R-:W-:-:S05]  /*0480*/  MOV R4, R8 ;  /* 0x0000000800047202 */ /* 0x000fca0000000f00 */
[----:B------:R-:W-:-:S04]  /*0490*/  FADD R4, R4, R9 ;  /* 0x0000000904047221 */ /* 0x000fc80000000000 */
[----:B------:R-:W-:-:S07]  /*04a0*/  IMAD.MOV.U32 R9, RZ, RZ, R4 ;  /* 0x000000ffff097224 */ /* 0x000fce00078e0004 */
[----:B------:R-:W-:Y:S05]  /*04b0*/  WARPSYNC.COLLECTIVE R10, `(.L_x_1053) ;  /* 0x000000000a087348 */ /* 0x000fea0003c00000 */
[----:B------:R0:W1:Y:S02]  /*04c0*/  SHFL.DOWN P0, R8, R9, R11, R12 ;  /* 0x0800000b09087389 */ /* 0x000064000000000c */
[----:B01----:R-:W-:Y:S05]  /*04d0*/  ENDCOLLECTIVE ;  /* 0x000000000000791b */ /* 0x003fea0003800000 */
.L_x_1053:
[----:B------:R-:W-:Y:S01]  /*04e0*/  HFMA2 R11, -RZ, RZ, 0, 2.384185791015625e-07 ;  /* 0x00000004ff0b7431 */ /* 0x000fe200000001ff */
[----:B------:R-:W-:-:S05]  /*04f0*/  MOV R5, R8 ;  /* 0x0000000800057202 */ /* 0x000fca0000000f00 */
[----:B------:R-:W-:-:S04]  /*0500*/  FADD R5, R4, R5 ;  /* 0x0000000504057221 */ /* 0x000fc80000000000 */
[----:B------:R-:W-:-:S07]  /*0510*/  IMAD.MOV.U32 R9, RZ, RZ, R5 ;  /* 0x000000ffff097224 */ /* 0x000fce00078e0005 */
[----:B------:R-:W-:Y:S05]  /*0520*/  WARPSYNC.COLLECTIVE R10, `(.L_x_1054) ;  /* 0x000000000a087348 */ /* 0x000fea0003c00000 */
[----:B------:R0:W1:Y:S02]  /*0530*/  SHFL.DOWN P0, R8, R9, R11, R12 ;  /* 0x0800000b09087389 */ /* 0x000064000000000c */
[----:B01----:R-:W-:Y:S05]  /*0540*/  ENDCOLLECTIVE ;  /* 0x000000000000791b */ /* 0x003fea0003800000 */
.L_x_1054:
[----:B------:R-:W-:Y:S01]  /*0550*/  IMAD.MOV.U32 R11, RZ, RZ, 0x2 ;  /* 0x00000002ff0b7424 */ /* 0x000fe200078e00ff */
[----:B------:R-:W-:-:S05]  /*0560*/  MOV R6, R8 ;  /* 0x0000000800067202 */ /* 0x000fca0000000f00 */
[----:B------:R-:W-:-:S05]  /*0570*/  FADD R6, R5, R6 ;  /* 0x0000000605067221 */ /* 0x000fca0000000000 */
[----:B------:R-:W-:-:S07]  /*0580*/  MOV R9, R6 ;  /* 0x0000000600097202 */ /* 0x000fce0000000f00 */
[----:B------:R-:W-:Y:S05]  /*0590*/  WARPSYNC.COLLECTIVE R10, `(.L_x_1055) ;  /* 0x000000000a087348 */ /* 0x000fea0003c00000 */
[----:B------:R0:W1:Y:S02]  /*05a0*/  SHFL.DOWN P0, R8, R9, R11, R12 ;  /* 0x0800000b09087389 */ /* 0x000064000000000c */
[----:B01----:R-:W-:Y:S05]  /*05b0*/  ENDCOLLECTIVE ;  /* 0x000000000000791b */ /* 0x003fea0003800000 */
.L_x_1055:
[----:B------:R-:W-:Y:S01]  /*05c0*/  HFMA2 R11, -RZ, RZ, 0, 5.9604644775390625e-08 ;  /* 0x00000001ff0b7431 */ /* 0x000fe200000001ff */
[----:B------:R-:W-:-:S05]  /*05d0*/  MOV R7, R8 ;  /* 0x0000000800077202 */ /* 0x000fca0000000f00 */
[----:B------:R-:W-:-:S05]  /*05e0*/  FADD R7, R6, R7 ;  /* 0x0000000706077221 */ /* 0x000fca0000000000 */
[----:B------:R-:W-:-:S07]  /*05f0*/  MOV R9, R7 ;  /* 0x0000000700097202 */ /* 0x000fce0000000f00 */
[----:B------:R-:W-:Y:S05]  /*0600*/  WARPSYNC.COLLECTIVE R10, `(.L_x_1056) ;  /* 0x000000000a087348 */ /* 0x000fea0003c00000 */
[----:B------:R0:W1:Y:S02]  /*0610*/  SHFL.DOWN P0, R8, R9, R11, R12 ;  /* 0x0800000b09087389 */ /* 0x000064000000000c */
[----:B01----:R-:W-:Y:S05]  /*0620*/  ENDCOLLECTIVE ;  /* 0x000000000000791b */ /* 0x003fea0003800000 */
.L_x_1056:
[----:B------:R-:W-:Y:S05]  /*0630*/  BRA `(.L_x_1057) ;  /* 0xfffffffc00547947 */ /* 0x000fea000383ffff */
.L_x_1058:
        /* <DEDUP_REMOVED lines=12> */
.L_x_2034:


//--------------------- .text._Z7reduce6IfLj32ELb1EEvPT_S1_j --------------------------
	.section	.text._Z7reduce6IfLj32ELb1EEvPT_S1_j,"ax",@progbits
	.align	128
        .global         _Z7reduce6IfLj32ELb1EEvPT_S1_j
        .type           _Z7reduce6IfLj32ELb1EEvPT_S1_j,@function
        .size           _Z7reduce6IfLj32ELb1EEvPT_S1_j,(.L_x_2035 - _Z7reduce6IfLj32ELb1EEvPT_S1_j)
        .other          _Z7reduce6IfLj32ELb1EEvPT_S1_j,@"STO_CUDA_ENTRY STV_DEFAULT"
_Z7reduce6IfLj32ELb1EEvPT_S1_j:
.text._Z7reduce6IfLj32ELb1EEvPT_S1_j:
        /* <DEDUP_REMOVED lines=14> */
.L_x_1061:
        /* <DEDUP_REMOVED lines=11> */
.L_x_1060:
[----:B0-----:R-:W-:Y:S05]  /*0190*/  BSYNC.RECONVERGENT B0 ;  /* 0x0000000000007941 */ /* 0x001fea0003800200 */
.L_x_1059:
        /* <DEDUP_REMOVED lines=31> */
.L_x_1070:
[----:B-1----:R-:W-:-:S07]  /*0390*/  FADD R9, R7, R8 ;  /* 0x0000000807097221 */ /* 0x002fce0000000000 */
.L_x_1063:
[----:B------:R-:W-:Y:S05]  /*03a0*/  BSYNC B0 ;  /* 0x0000000000007941 */ /* 0x000fea0003800000 */
.L_x_1062:
[----:B------:R-:W-:-:S13]  /*03b0*/  LOP3.LUT P0, RZ, R2, R3, RZ, 0xfc, !PT ;  /* 0x0000000302ff7212 */ /* 0x000fda000780fcff */
[----:B------:R-:W-:Y:S05]  /*03c0*/  @P0 EXIT ;  /* 0x000000000000094d */ /* 0x000fea0003800000 */
[----:B------:R-:W1:Y:S02]  /*03d0*/  LDC.64 R2, c[0x0][0x388] ;  /* 0x0000e200ff027b82 */ /* 0x000e640000000a00 */
[----:B-1----:R-:W-:-:S05]  /*03e0*/  IMAD.WIDE.U32 R2, R0, 0x4, R2 ;  /* 0x0000000400027825 */ /* 0x002fca00078e0002 */
[----:B------:R-:W-:Y:S01]  /*03f0*/  STG.E desc[UR6][R2.64], R9 ;  /* 0x0000000902007986 */ /* 0x000fe2000c101906 */
[----:B------:R-:W-:Y:S05]  /*0400*/  EXIT ;  /* 0x000000000000794d */ /* 0x000fea0003800000 */
.L_x_1064:
[----:B------:R-:W-:Y:S02]  /*0410*/  HFMA2 R11, -RZ, RZ, 0, 9.5367431640625e-07 ;  /* 0x00000010ff0b7431 */ /* 0x000fe400000001ff */
[----:B------:R-:W-:Y:S01]  /*0420*/  IMAD.MOV.U32 R12, RZ, RZ, 0x1f ;  /* 0x0000001fff0c7424 */ /* 0x000fe200078e00ff */
[----:B------:R-:W-:-:S07]  /*0430*/  MOV R10, 0xffffffff ;  /* 0xffffffff000a7802 */ /* 0x000fce0000000f00 */
[----:B------:R-:W-:Y:S05]  /*0440*/  WARPSYNC.COLLECTIVE R10, `(.L_x_1065) ;  /* 0x000000000a087348 */ /* 0x000fea0003c00000 */
[----:B------:R0:W1:Y:S02]  /*0450*/  SHFL.DOWN P0, R8, R9, R11, R12 ;  /* 0x0800000b09087389 */ /* 0x000064000000000c */
[----:B01----:R-:W-:Y:S05]  /*0460*/  ENDCOLLECTIVE ;  /* 0x000000000000791b */ /* 0x003fea0003800000 */
.L_x_1065:
[----:B------:R-:W-:Y:S01]  /*0470*/  HFMA2 R11, -RZ, RZ, 0, 4.76837158203125e-07 ;  /* 0x00000008ff0b7431 */ /* 0x000fe200000001ff */
[----:B------:R-:W-:-:S05]  /*0480*/  MOV R4, R8 ;  /* 0x0000000800047202 */ /* 0x000fca0000000f00 */
[----:B------:R-:W-:-:S04]  /*0490*/  FADD R4, R4, R9 ;  /* 0x0000000904047221 */ /* 0x000fc80000000000 */
[----:B------:R-:W-:-:S07]  /*04a0*/  IMAD.MOV.U32 R9, RZ, RZ, R4 ;  /* 0x000000ffff097224 */ /* 0x000fce00078e0004 */
[----:B------:R-:W-:Y:S05]  /*04b0*/  WARPSYNC.COLLECTIVE R10, `(.L_x_1066) ;  /* 0x000000000a087348 */ /* 0x000fea0003c00000 */
[----:B------:R0:W1:Y:S02]  /*04c0*/  SHFL.DOWN P0, R8, R9, R11, R12 ;  /* 0x0800000b09087389 */ /* 0x000064000000000c */
[----:B01----:R-:W-:Y:S05]  /*04d0*/  ENDCOLLECTIVE ;  /* 0x000000000000791b */ /* 0x003fea0003800000 */
.L_x_1066:
[----:B------:R-:W-:Y:S01]  /*04e0*/  HFMA2 R11, -RZ, RZ, 0, 2.384185791015625e-07 ;  /* 0x00000004ff0b7431 */ /* 0x000fe200000001ff */
[----:B------:R-:W-:-:S05]  /*04f0*/  MOV R5, R8 ;  /* 0x0000000800057202 */ /* 0x000fca0000000f00 */
[----:B------:R-:W-:-:S04]  /*0500*/  FADD R5, R4, R5 ;  /* 0x0000000504057221 */ /* 0x000fc80000000000 */
[----:B------:R-:W-:-:S07]  /*0510*/  IMAD.MOV.U32 R9, RZ, RZ, R5 ;  /* 0x000000ffff097224 */ /* 0x000fce00078e0005 */
[----:B------:R-:W-:Y:S05]  /*0520*/  WARPSYNC.COLLECTIVE R10, `(.L_x_1067) ;  /* 0x000000000a087348 */ /* 0x000fea0003c00000 */
[----:B------:R0:W1:Y:S02]  /*0530*/  SHFL.DOWN P0, R8, R9, R11, R12 ;  /* 0x0800000b09087389 */ /* 0x000064000000000c */
[----:B01----:R-:W-:Y:S05]  /*0540*/  ENDCOLLECTIVE ;  /* 0x000000000000791b */ /* 0x003fea0003800000 */
.L_x_1067:
[----:B------:R-:W-:Y:S01]  /*0550*/  IMAD.MOV.U32 R11, RZ, RZ, 0x2 ;  /* 0x00000002ff0b7424 */ /* 0x000fe200078e00ff */
[----:B------:R-:W-:-:S05]  /*0560*/  MOV R6, R8 ;  /* 0x0000000800067202 */ /* 0x000fca0000000f00 */
[----:B------:R-:W-:-:S05]  /*0570*/  FADD R6, R5, R6 ;  /* 0x0000000605067221 */ /* 0x000fca0000000000 */
[----:B------:R-:W-:-:S07]  /*0580*/  MOV R9, R6 ;  /* 0x0000000600097202 */ /* 0x000fce0000000f00 */
[----:B------:R-:W-:Y:S05]  /*0590*/  WARPSYNC.COLLECTIVE R10, `(.L_x_1068) ;  /* 0x000000000a087348 */ /* 0x000fea0003c00000 */
[----:B------:R0:W1:Y:S02]  /*05a0*/  SHFL.DOWN P0, R8, R9, R11, R12 ;  /* 0x0800000b09087389 */ /* 0x000064000000000c */
[----:B01----:R-:W-:Y:S05]  /*05b0*/  ENDCOLLECTIVE ;  /* 0x000000000000791b */ /* 0x003fea0003800000 */
.L_x_1068:
[----:B------:R-:W-:Y:S01]  /*05c0*/  HFMA2 R11, -RZ, RZ, 0, 5.9604644775390625e-08 ;  /* 0x00000001ff0b7431 */ /* 0x000fe200000001ff */
[----:B------:R-:W-:-:S05]  /*05d0*/  MOV R7, R8 ;  /* 0x0000000800077202 */ /* 0x000fca0000000f00 */
[----:B------:R-:W-:-:S05]  /*05e0*/  FADD R7, R6, R7 ;  /* 0x0000000706077221 */ /* 0x000fca0000000000 */
[----:B------:R-:W-:-:S07]  /*05f0*/  MOV R9, R7 ;  /* 0x0000000700097202 */ /* 0x000fce0000000f00 */
[----:B------:R-:W-:Y:S05]  /*0600*/  WARPSYNC.COLLECTIVE R10, `(.L_x_1069) ;  /* 0x000000000a087348 */ /* 0x000fea0003c00000 */
[----:B------:R0:W1:Y:S02]  /*0610*/  SHFL.DOWN P0, R8, R9, R11, R12 ;  /* 0x0800000b09087389 */ /* 0x000064000000000c */
[----:B01----:R-:W-:Y:S05]  /*0620*/  ENDCOLLECTIVE ;  /* 0x000000000000791b */ /* 0x003fea0003800000 */
.L_x_1069:
[----:B------:R-:W-:Y:S05]  /*0630*/  BRA `(.L_x_1070) ;  /* 0xfffffffc00547947 */ /* 0x000fea000383ffff */
.L_x_1071:
        /* <DEDUP_REMOVED lines=12> */
.L_x_2035:


//--------------------- .text._Z7reduce6IfLj64ELb1EEvPT_S1_j --------------------------
	.section	.text._Z7reduce6IfLj64ELb1EEvPT_S1_j,"ax",@progbits
	.align	128
        .global         _Z7reduce6IfLj64ELb1EEvPT_S1_j
        .type           _Z7reduce6IfLj64ELb1EEvPT_S1_j,@function
        .size           _Z7reduce6IfLj64ELb1EEvPT_S1_j,(.L_x_2036 - _Z7reduce6IfLj64ELb1EEvPT_S1_j)
        .other          _Z7reduce6IfLj64ELb1EEvPT_S1_j,@"STO_CUDA_ENTRY STV_DEFAULT"
_Z7reduce6IfLj64ELb1EEvPT_S1_j:
.text._Z7reduce6IfLj64ELb1EEvPT_S1_j:
        /* <DEDUP_REMOVED lines=14> */
.L_x_1074:
[C---:B------:R-:W-:Y:S02]  /*00e0*/  VIADD R7, R2.reuse, 0x40 ;  /* 0x0000004002077836 */ /* 0x040fe40000000000 */
        /* <DEDUP_REMOVED lines=10> */
.L_x_1073:
[----:B0-----:R-:W-:Y:S05]  /*0190*/  BSYNC.RECONVERGENT B0 ;  /* 0x0000000000007941 */ /* 0x001fea0003800200 */
.L_x_1072:
        /* <DEDUP_REMOVED lines=17> */
[----:B------:R-:W-:Y:S01]  /*02b0*/  ISETP.GT.U32.AND P0, PT, R4, 0x1f, PT ;  /* 0x0000001f0400780c */ /* 0x000fe20003f04070 */
[----:B------:R-:W-:-:S12]  /*02c0*/  IMAD.MOV.U32 R4, RZ, RZ, R10 ;  /* 0x000000ffff047224 */ /* 0x000fd800078e000a */
        /* <DEDUP_REMOVED lines=14> */
.L_x_1083:
[----:B-1----:R-:W-:-:S07]  /*03b0*/  FADD R4, R8, R9 ;  /* 0x0000000908047221 */ /* 0x002fce0000000000 */
.L_x_1076:
[----:B------:R-:W-:Y:S05]  /*03c0*/  BSYNC B0 ;  /* 0x0000000000007941 */ /* 0x000fea0003800000 */
.L_x_1075:
[----:B------:R-:W-:-:S13]  /*03d0*/  LOP3.LUT P0, RZ, R2, R3, RZ, 0xfc, !PT ;  /* 0x0000000302ff7212 */ /* 0x000fda000780fcff */
[----:B------:R-:W-:Y:S05]  /*03e0*/  @P0 EXIT ;  /* 0x000000000000094d */ /* 0x000fea0003800000 */
[----:B------:R-:W1:Y:S02]  /*03f0*/  LDC.64 R2, c[0x0][0x388] ;  /* 0x0000e200ff027b82 */ /* 0x000e640000000a00 */
[----:B-1----:R-:W-:-:S05]  /*0400*/  IMAD.WIDE.U32 R2, R0, 0x4, R2 ;  /* 0x0000000400027825 */ /* 0x002fca00078e0002 */
[----:B------:R-:W-:Y:S01]  /*0410*/  STG.E desc[UR6][R2.64], R4 ;  /* 0x0000000402007986 */ /* 0x000fe2000c101906 */
[----:B------:R-:W-:Y:S05]  /*0420*/  EXIT ;  /* 0x000000000000794d */ /* 0x000fea0003800000 */
.L_x_1077:
[----:B------:R-:W-:Y:S01]  /*0430*/  HFMA2 R11, -RZ, RZ, 0, 9.5367431640625e-07 ;  /* 0x00000010ff0b7431 */ /* 0x000fe200000001ff */
[----:B------:R-:W-:Y:S02]  /*0440*/  MOV R13, 0x1f ;  /* 0x0000001f000d7802 */ /* 0x000fe40000000f00 */
[----:B------:R-:W-:-:S07]  /*0450*/  MOV R10, 0xffffffff ;  /* 0xffffffff000a7802 */ /* 0x000fce0000000f00 */
[----:B------:R-:W-:Y:S05]  /*0460*/  WARPSYNC.COLLECTIVE R10, `(.L_x_1078) ;  /* 0x000000000a087348 */ /* 0x000fea0003c00000 */
[----:B------:R0:W1:Y:S02]  /*0470*/  SHFL.DOWN P0, R9, R4, R11, R13 ;  /* 0x0800000b04097389 */ /* 0x000064000000000d */
[----:B01----:R-:W-:Y:S05]  /*0480*/  ENDCOLLECTIVE ;  /* 0x000000000000791b */ /* 0x003fea0003800000 */
.L_x_1078:
[----:B------:R-:W-:Y:S02]  /*0490*/  HFMA2 R11, -RZ, RZ, 0, 4.76837158203125e-07 ;  /* 0x00000008ff0b7431 */ /* 0x000fe400000001ff */
[----:B------:R-:W-:-:S04]  /*04a0*/  IMAD.MOV.U32 R5, RZ, RZ, R9 ;  /* 0x000000ffff057224 */ /* 0x000fc800078e0009 */
[----:B------:R-:W-:-:S05]  /*04b0*/  FADD R5, R4, R5 ;  /* 0x0000000504057221 */ /* 0x000fca0000000000 */
[----:B------:R-:W-:-:S07]  /*04c0*/  MOV R4, R5 ;  /* 0x0000000500047202 */ /* 0x000fce0000000f00 */
[----:B------:R-:W-:Y:S05]  /*04d0*/  WARPSYNC.COLLECTIVE R10, `(.L_x_1079) ;  /* 0x000000000a087348 */ /* 0x000fea0003c00000 */
[----:B------:R0:W1:Y:S02]  /*04e0*/  SHFL.DOWN P0, R9, R4, R11, R13 ;  /* 0x0800000b04097389 */ /* 0x000064000000000d */
[----:B01----:R-:W-:Y:S05]  /*04f0*/  ENDCOLLECTIVE ;  /* 0x000000000000791b */ /* 0x003fea0003800000 */
.L_x_1079:
[----:B------:R-:W-:Y:S01]  /*0500*/  HFMA2 R11, -RZ, RZ, 0, 2.384185791015625e-07 ;  /* 0x00000004ff0b7431 */ /* 0x000fe200000001ff */
[----:B------:R-:W-:-:S05]  /*0510*/  MOV R6, R9 ;  /* 0x0000000900067202 */ /* 0x000fca0000000f00 */
[----:B------:R-:W-:-:S04]  /*0520*/  FADD R6, R5, R6 ;  /* 0x0000000605067221 */ /* 0x000fc80000000000 */
[----:B------:R-:W-:-:S07]  /*0530*/  IMAD.MOV.U32 R4, RZ, RZ, R6 ;  /* 0x000000ffff047224 */ /* 0x000fce00078e0006 */
[----:B------:R-:W-:Y:S05]  /*0540*/  WARPSYNC.COLLECTIVE R10, `(.L_x_1080) ;  /* 0x000000000a087348 */ /* 0x000fea0003c00000 */
[----:B------:R0:W1:Y:S02]  /*0550*/  SHFL.DOWN P0, R9, R4, R11, R13 ;  /* 0x0800000b04097389 */ /* 0x000064000000000d */
[----:B01----:R-:W-:Y:S05]  /*0560*/  ENDCOLLECTIVE ;  /* 0x000000000000791b */ /* 0x003fea0003800000 */
.L_x_1080:
[----:B------:R-:W-:Y:S01]  /*0570*/  IMAD.MOV.U32 R11, RZ, RZ, 0x2 ;  /* 0x00000002ff0b7424 */ /* 0x000fe200078e00ff */
[----:B------:R-:W-:-:S05]  /*0580*/  MOV R7, R9 ;  /* 0x0000000900077202 */ /* 0x000fca0000000f00 */
[----:B------:R-:W-:-:S05]  /*0590*/  FADD R7, R6, R7 ;  /* 0x0000000706077221 */ /* 0x000fca0000000000 */
[----:B------:R-:W-:-:S07]  /*05a0*/  MOV R4, R7 ;  /* 0x0000000700047202 */ /* 0x000fce0000000f00 */
[----:B------:R-:W-:Y:S05]  /*05b0*/  WARPSYNC.COLLECTIVE R10, `(.L_x_1081) ;  /* 0x000000000a087348 */ /* 0x000fea0003c00000 */
[----:B------:R0:W1:Y:S02]  /*05c0*/  SHFL.DOWN P0, R9, R4, R11, R13 ;  /* 0x0800000b04097389 */ /* 0x000064000000000d */
[----:B01----:R-:W-:Y:S05]  /*05d0*/  ENDCOLLECTIVE ;  /* 0x000000000000791b */ /* 0x003fea0003800000 */
.L_x_1081:
[----:B------:R-:W-:Y:S01]  /*05e0*/  HFMA2 R11, -RZ, RZ, 0, 5.9604644775390625e-08 ;  /* 0x00000001ff0b7431 */ /* 0x000fe200000001ff */
[----:B------:R-:W-:-:S05]  /*05f0*/  MOV R8, R9 ;  /* 0x0000000900087202 */ /* 0x000fca0000000f00 */
[----:B------:R-:W-:-:S05]  /*0600*/  FADD R8, R7, R8 ;  /* 0x0000000807087221 */ /* 0x000fca0000000000 */
[----:B------:R-:W-:-:S07]  /*0610*/  MOV R4, R8 ;  /* 0x0000000800047202 */ /* 0x000fce0000000f00 */
[----:B------:R-:W-:Y:S05]  /*0620*/  WARPSYNC.COLLECTIVE R10, `(.L_x_1082) ;  /* 0x000000000a087348 */ /* 0x000fea0003c00000 */
[----:B------:R0:W1:Y:S02]  /*0630*/  SHFL.DOWN P0, R9, R4, R11, R13 ;  /* 0x0800000b04097389 */ /* 0x000064000000000d */
[----:B01----:R-:W-:Y:S05]  /*0640*/  ENDCOLLECTIVE ;  /* 0x000000000000791b */ /* 0x003fea0003800000 */
.L_x_1082:
[----:B------:R-:W-:Y:S05]  /*0650*/  BRA `(.L_x_1083) ;  /* 0xfffffffc00547947 */ /* 0x000fea000383ffff */
.L_x_1084:
        /* <DEDUP_REMOVED lines=10> */
.L_x_2036:


//--------------------- .text._Z7reduce6IfLj128ELb1EEvPT_S1_j --------------------------
	.section	.text._Z7reduce6IfLj128ELb1EEvPT_S1_j,"ax",@progbits
	.align	128
        .global         _Z7reduce6IfLj128ELb1EEvPT_S1_j
        .type           _Z7reduce6IfLj128ELb1EEvPT_S1_j,@function
        .size           _Z7reduce6IfLj128ELb1EEvPT_S1_j,(.L_x_2037 - _Z7reduce6IfLj128ELb1EEvPT_S1_j)
        .other          _Z7reduce6IfLj128ELb1EEvPT_S1_j,@"STO_CUDA_ENTRY STV_DEFAULT"
_Z7reduce6IfLj128ELb1EEvPT_S1_j:
.text._Z7reduce6IfLj128ELb1EEvPT_S1_j:
        /* <DEDUP_REMOVED lines=14> */
.L_x_1087:
        /* <DEDUP_REMOVED lines=11> */
.L_x_1086:
[----:B0-----:R-:W-:Y:S05]  /*0190*/  BSYNC.RECONVERGENT B0 ;  /* 0x0000000000007941 */ /* 0x001fea0003800200 */
.L_x_1085:
[----:B------:R-:W0:Y:S01]  /*01a0*/  S2UR UR5, SR_CgaCtaId ;  /* 0x00000000000579c3 */ /* 0x000e220000008800 */
[----:B------:R-:W-:Y:S01]  /*01b0*/  UMOV UR4, 0x400 ;  /* 0x0000040000047882 */ /* 0x000fe20000000000 */
[----:B------:R-:W-:Y:S01]  /*01c0*/  ISETP.GT.U32.AND P0, PT, R3, 0x3f, PT ;  /* 0x0000003f0300780c */ /* 0x000fe20003f04070 */
[----:B------:R-:W1:Y:S01]  /*01d0*/  S2R R4, SR_TID.Y ;  /* 0x0000000000047919 */ /* 0x000e620000002200 */
[----:B------:R-:W-:Y:S01]  /*01e0*/  MOV R8, R10 ;  /* 0x0000000a00087202 */ /* 0x000fe20000000f00 */
        /* <DEDUP_REMOVED lines=14> */
[----:B------:R0:W-:Y:S03]  /*02d0*/  @!P0 STS [R5], R8 ;  /* 0x0000000805008388 */ /* 0x0001e60000000800 */
[----:B------:R-:W-:Y:S01]  /*02e0*/  IMAD.IADD R4, R2, 0x1, R3 ;  /* 0x0000000102047824 */ /* 0x000fe200078e0203 */
[----:B------:R-:W-:Y:S04]  /*02f0*/  BAR.SYNC.DEFER_BLOCKING 0x0 ;  /* 0x0000000000007b1d */ /* 0x000fe80000010000 */
        /* <DEDUP_REMOVED lines=15> */
.L_x_1096:
[----:B01----:R-:W-:-:S07]  /*03f0*/  FADD R8, R8, R9 ;  /* 0x0000000908087221 */ /* 0x003fce0000000000 */
.L_x_1089:
[----:B------:R-:W-:Y:S05]  /*0400*/  BSYNC B0 ;  /* 0x0000000000007941 */ /* 0x000fea0003800000 */
.L_x_1088:
[----:B------:R-:W-:-:S13]  /*0410*/  LOP3.LUT P0, RZ, R2, R3, RZ, 0xfc, !PT ;  /* 0x0000000302ff7212 */ /* 0x000fda000780fcff */
[----:B------:R-:W-:Y:S05]  /*0420*/  @P0 EXIT ;  /* 0x000000000000094d */ /* 0x000fea0003800000 */
[----:B------:R-:W0:Y:S02]  /*0430*/  LDC.64 R2, c[0x0][0x388] ;  /* 0x0000e200ff027b82 */ /* 0x000e240000000a00 */
[----:B0-----:R-:W-:-:S05]  /*0440*/  IMAD.WIDE.U32 R2, R0, 0x4, R2 ;  /* 0x0000000400027825 */ /* 0x001fca00078e0002 */
[----:B------:R-:W-:Y:S01]  /*0450*/  STG.E desc[UR6][R2.64], R8 ;  /* 0x0000000802007986 */ /* 0x000fe2000c101906 */
[----:B------:R-:W-:Y:S05]  /*0460*/  EXIT ;  /* 0x000000000000794d */ /* 0x000fea0003800000 */
.L_x_1090:
[----:B------:R-:W-:Y:S01]  /*0470*/  HFMA2 R11, -RZ, RZ, 0, 9.5367431640625e-07 ;  /* 0x00000010ff0b7431 */ /* 0x000fe200000001ff */
[----:B------:R-:W-:Y:S02]  /*0480*/  MOV R13, 0x1f ;  /* 0x0000001f000d7802 */ /* 0x000fe40000000f00 */
[----:B------:R-:W-:-:S07]  /*0490*/  MOV R10, 0xffffffff ;  /* 0xffffffff000a7802 */ /* 0x000fce0000000f00 */
[----:B------:R-:W-:Y:S05]  /*04a0*/  WARPSYNC.COLLECTIVE R10, `(.L_x_1091) ;  /* 0x000000000a087348 */ /* 0x000fea0003c00000 */
[----:B------:R0:W1:Y:S02]  /*04b0*/  SHFL.DOWN P0, R9, R4, R11, R13 ;  /* 0x0800000b04097389 */ /* 0x000064000000000d */
[----:B01----:R-:W-:Y:S05]  /*04c0*/  ENDCOLLECTIVE ;  /* 0x000000000000791b */ /* 0x003fea0003800000 */
.L_x_1091:
[----:B------:R-:W-:Y:S02]  /*04d0*/  HFMA2 R11, -RZ, RZ, 0, 4.76837158203125e-07 ;  /* 0x00000008ff0b7431 */ /* 0x000fe400000001ff */
[----:B------:R-:W-:-:S04]  /*04e0*/  IMAD.MOV.U32 R5, RZ, RZ, R9 ;  /* 0x000000ffff057224 */ /* 0x000fc800078e0009 */
[----:B------:R-:W-:-:S05]  /*04f0*/  FADD R5, R4, R5 ;  /* 0x0000000504057221 */ /* 0x000fca0000000000 */
[----:B------:R-:W-:-:S07]  /*0500*/  MOV R4, R5 ;  /* 0x0000000500047202 */ /* 0x000fce0000000f00 */
[----:B------:R-:W-:Y:S05]  /*0510*/  WARPSYNC.COLLECTIVE R10, `(.L_x_1092) ;  /* 0x000000000a087348 */ /* 0x000fea0003c00000 */
[----:B------:R0:W1:Y:S02]  /*0520*/  SHFL.DOWN P0, R9, R4, R11, R13 ;  /* 0x0800000b04097389 */ /* 0x000064000000000d */
[----:B01----:R-:W-:Y:S05]  /*0530*/  ENDCOLLECTIVE ;  /* 0x000000000000791b */ /* 0x003fea0003800000 */
.L_x_1092:
[----:B------:R-:W-:Y:S01]  /*0540*/  HFMA2 R11, -RZ, RZ, 0, 2.384185791015625e-07 ;  /* 0x00000004ff0b7431 */ /* 0x000fe200000001ff */
[----:B------:R-:W-:-:S05]  /*0550*/  MOV R6, R9 ;  /* 0x0000000900067202 */ /* 0x000fca0000000f00 */
[----:B------:R-:W-:-:S04]  /*0560*/  FADD R6, R5, R6 ;  /* 0x0000000605067221 */ /* 0x000fc80000000000 */
[----:B------:R-:W-:-:S07]  /*0570*/  IMAD.MOV.U32 R4, RZ, RZ, R6 ;  /* 0x000000ffff047224 */ /* 0x000fce00078e0006 */
[----:B------:R-:W-:Y:S05]  /*0580*/  WARPSYNC.COLLECTIVE R10, `(.L_x_1093) ;  /* 0x000000000a087348 */ /* 0x000fea0003c00000 */
[----:B------:R0:W1:Y:S02]  /*0590*/  SHFL.DOWN P0, R9, R4, R11, R13 ;  /* 0x0800000b04097389 */ /* 0x000064000000000d */
[----:B01----:R-:W-:Y:S05]  /*05a0*/  ENDCOLLECTIVE ;  /* 0x000000000000791b */ /* 0x003fea0003800000 */
.L_x_1093:
[----:B------:R-:W-:Y:S01]  /*05b0*/  IMAD.MOV.U32 R11, RZ, RZ, 0x2 ;  /* 0x00000002ff0b7424 */ /* 0x000fe200078e00ff */
[----:B------:R-:W-:-:S05]  /*05c0*/  MOV R7, R9 ;  /* 0x0000000900077202 */ /* 0x000fca0000000f00 */
[----:B------:R-:W-:-:S05]  /*05d0*/  FADD R7, R6, R7 ;  /* 0x0000000706077221 */ /* 0x000fca0000000000 */
[----:B------:R-:W-:-:S07]  /*05e0*/  MOV R4, R7 ;  /* 0x0000000700047202 */ /* 0x000fce0000000f00 */
[----:B------:R-:W-:Y:S05]  /*05f0*/  WARPSYNC.COLLECTIVE R10, `(.L_x_1094) ;  /* 0x000000000a087348 */ /* 0x000fea0003c00000 */
[----:B------:R0:W1:Y:S02]  /*0600*/  SHFL.DOWN P0, R9, R4, R11, R13 ;  /* 0x0800000b04097389 */ /* 0x000064000000000d */
[----:B01----:R-:W-:Y:S05]  /*0610*/  ENDCOLLECTIVE ;  /* 0x000000000000791b */ /* 0x003fea0003800000 */
.L_x_1094:
[----:B------:R-:W-:Y:S01]  /*0620*/  HFMA2 R11, -RZ, RZ, 0, 5.9604644775390625e-08 ;  /* 0x00000001ff0b7431 */ /* 0x000fe200000001ff */
[----:B------:R-:W-:-:S05]  /*0630*/  MOV R8, R9 ;  /* 0x0000000900087202 */ /* 0x000fca0000000f00 */
[----:B------:R-:W-:-:S05]  /*0640*/  FADD R8, R7, R8 ;  /* 0x0000000807087221 */ /* 0x000fca0000000000 */
[----:B------:R-:W-:-:S07]  /*0650*/  MOV R4, R8 ;  /* 0x0000000800047202 */ /* 0x000fce0000000f00 */
[----:B------:R-:W-:Y:S05]  /*0660*/  WARPSYNC.COLLECTIVE R10, `(.L_x_1095) ;  /* 0x000000000a087348 */ /* 0x000fea0003c00000 */
[----:B------:R0:W1:Y:S02]  /*0670*/  SHFL.DOWN P0, R9, R4, R11, R13 ;  /* 0x0800000b04097389 */ /* 0x000064000000000d */
[----:B01----:R-:W-:Y:S05]  /*0680*/  ENDCOLLECTIVE ;  /* 0x000000000000791b */ /* 0x003fea0003800000 */
.L_x_1095:
[----:B------:R-:W-:Y:S05]  /*0690*/  BRA `(.L_x_1096) ;  /* 0xfffffffc00547947 */ /* 0x000fea000383ffff */
.L_x_1097:
        /* <DEDUP_REMOVED lines=14> */
.L_x_2037:


//--------------------- .text._Z7reduce6IfLj256ELb1EEvPT_S1_j --------------------------
	.section	.text._Z7reduce6IfLj256ELb1EEvPT_S1_j,"ax",@progbits
	.align	128
        .global         _Z7reduce6IfLj256ELb1EEvPT_S1_j
        .type           _Z7reduce6IfLj256ELb1EEvPT_S1_j,@function
        .size           _Z7reduce6IfLj256ELb1EEvPT_S1_j,(.L_x_2038 - _Z7reduce6IfLj256ELb1EEvPT_S1_j)
        .other          _Z7reduce6IfLj256ELb1EEvPT_S1_j,@"STO_CUDA_ENTRY STV_DEFAULT"
_Z7reduce6IfLj256ELb1EEvPT_S1_j:
.text._Z7reduce6IfLj256ELb1EEvPT_S1_j:
        /* <DEDUP_REMOVED lines=14> */
.L_x_1100:
        /* <DEDUP_REMOVED lines=11> */
.L_x_1099:
[----:B0-----:R-:W-:Y:S05]  /*0190*/  BSYNC.RECONVERGENT B0 ;  /* 0x0000000000007941 */ /* 0x001fea0003800200 */
.L_x_1098:
[----:B------:R-:W0:Y:S01]  /*01a0*/  S2UR UR5, SR_CgaCtaId ;  /* 0x00000000000579c3 */ /* 0x000e220000008800 */
[----:B------:R-:W-:Y:S01]  /*01b0*/  UMOV UR4, 0x400 ;  /* 0x0000040000047882 */ /* 0x000fe20000000000 */
[C---:B------:R-:W-:Y:S01]  /*01c0*/  ISETP.GT.U32.AND P0, PT, R3.reuse, 0x7f, PT ;  /* 0x0000007f0300780c */ /* 0x040fe20003f04070 */
[----:B------:R-:W1:Y:S01]  /*01d0*/  S2R R4, SR_TID.Y ;  /* 0x0000000000047919 */ /* 0x000e620000002200 */
[----:B------:R-:W-:Y:S01]  /*01e0*/  ISETP.GT.U32.AND P1, PT, R3, 0x3f, PT ;  /* 0x0000003f0300780c */ /* 0x000fe20003f24070 */
[----:B------:R-:W-:Y:S01]  /*01f0*/  BSSY B0, `(.L_x_1101) ;  /* 0x0000025000007945 */ /* 0x000fe20003800000 */
[----:B------:R-:W-:Y:S01]  /*0200*/  MOV R8, R10 ;  /* 0x0000000a00087202 */ /* 0x000fe20000000f00 */
        /* <DEDUP_REMOVED lines=34> */
.L_x_1109:
[----:B01----:R-:W-:-:S07]  /*0430*/  FADD R8, R8, R9 ;  /* 0x0000000908087221 */ /* 0x003fce0000000000 */
.L_x_1102:
[----:B------:R-:W-:Y:S05]  /*0440*/  BSYNC B0 ;  /* 0x0000000000007941 */ /* 0x000fea0003800000 */
.L_x_1101:
[----:B------:R-:W-:-:S13]  /*0450*/  LOP3.LUT P0, RZ, R2, R3, RZ, 0xfc, !PT ;  /* 0x0000000302ff7212 */ /* 0x000fda000780fcff */
[----:B------:R-:W-:Y:S05]  /*0460*/  @P0 EXIT ;  /* 0x000000000000094d */ /* 0x000fea0003800000 */
[----:B------:R-:W0:Y:S02]  /*0470*/  LDC.64 R2, c[0x0][0x388] ;  /* 0x0000e200ff027b82 */ /* 0x000e240000000a00 */
[----:B0-----:R-:W-:-:S05]  /*0480*/  IMAD.WIDE.U32 R2, R0, 0x4, R2 ;  /* 0x0000000400027825 */ /* 0x001fca00078e0002 */
[----:B------:R-:W-:Y:S01]  /*0490*/  STG.E desc[UR6][R2.64], R8 ;  /* 0x0000000802007986 */ /* 0x000fe2000c101906 */
[----:B------:R-:W-:Y:S05]  /*04a0*/  EXIT ;  /* 0x000000000000794d */ /* 0x000fea0003800000 */
.L_x_1103:
[----:B------:R-:W-:Y:S01]  /*04b0*/  HFMA2 R11, -RZ, RZ, 0, 9.5367431640625e-07 ;  /* 0x00000010ff0b7431 */ /* 0x000fe200000001ff */
[----:B------:R-:W-:Y:S02]  /*04c0*/  MOV R13, 0x1f ;  /* 0x0000001f000d7802 */ /* 0x000fe40000000f00 */
[----:B------:R-:W-:-:S07]  /*04d0*/  MOV R10, 0xffffffff ;  /* 0xffffffff000a7802 */ /* 0x000fce0000000f00 */
[----:B------:R-:W-:Y:S05]  /*04e0*/  WARPSYNC.COLLECTIVE R10, `(.L_x_1104) ;  /* 0x000000000a087348 */ /* 0x000fea0003c00000 */
[----:B------:R0:W1:Y:S02]  /*04f0*/  SHFL.DOWN P0, R9, R4, R11, R13 ;  /* 0x0800000b04097389 */ /* 0x000064000000000d */
[----:B01----:R-:W-:Y:S05]  /*0500*/  ENDCOLLECTIVE ;  /* 0x000000000000791b */ /* 0x003fea0003800000 */
.L_x_1104:
[----:B------:R-:W-:Y:S02]  /*0510*/  HFMA2 R11, -RZ, RZ, 0, 4.76837158203125e-07 ;  /* 0x00000008ff0b7431 */ /* 0x000fe400000001ff */
[----:B------:R-:W-:-:S04]  /*0520*/  IMAD.MOV.U32 R5, RZ, RZ, R9 ;  /* 0x000000ffff057224 */ /* 0x000fc800078e0009 */
[----:B------:R-:W-:-:S05]  /*0530*/  FADD R5, R4, R5 ;  /* 0x0000000504057221 */ /* 0x000fca0000000000 */
[----:B------:R-:W-:-:S07]  /*0540*/  MOV R4, R5 ;  /* 0x0000000500047202 */ /* 0x000fce0000000f00 */
[----:B------:R-:W-:Y:S05]  /*0550*/  WARPSYNC.COLLECTIVE R10, `(.L_x_1105) ;  /* 0x000000000a087348 */ /* 0x000fea0003c00000 */
[----:B------:R0:W1:Y:S02]  /*0560*/  SHFL.DOWN P0, R9, R4, R11, R13 ;  /* 0x0800000b04097389 */ /* 0x000064000000000d */
[----:B01----:R-:W-:Y:S05]  /*0570*/  ENDCOLLECTIVE ;  /* 0x000000000000791b */ /* 0x003fea0003800000 */
.L_x_1105:
[----:B------:R-:W-:Y:S01]  /*0580*/  HFMA2 R11, -RZ, RZ, 0, 2.384185791015625e-07 ;  /* 0x00000004ff0b7431 */ /* 0x000fe200000001ff */
[----:B------:R-:W-:-:S05]  /*0590*/  MOV R6, R9 ;  /* 0x0000000900067202 */ /* 0x000fca0000000f00 */
[----:B------:R-:W-:-:S04]  /*05a0*/  FADD R6, R5, R6 ;  /* 0x0000000605067221 */ /* 0x000fc80000000000 */
[----:B------:R-:W-:-:S07]  /*05b0*/  IMAD.MOV.U32 R4, RZ, RZ, R6 ;  /* 0x000000ffff047224 */ /* 0x000fce00078e0006 */
[----:B------:R-:W-:Y:S05]  /*05c0*/  WARPSYNC.COLLECTIVE R10, `(.L_x_1106) ;  /* 0x000000000a087348 */ /* 0x000fea0003c00000 */
[----:B------:R0:W1:Y:S02]  /*05d0*/  SHFL.DOWN P0, R9, R4, R11, R13 ;  /* 0x0800000b04097389 */ /* 0x000064000000000d */
[----:B01----:R-:W-:Y:S05]  /*05e0*/  ENDCOLLECTIVE ;  /* 0x000000000000791b */ /* 0x003fea0003800000 */
.L_x_1106:
[----:B------:R-:W-:Y:S01]  /*05f0*/  IMAD.MOV.U32 R11, RZ, RZ, 0x2 ;  /* 0x00000002ff0b7424 */ /* 0x000fe200078e00ff */
[----:B------:R-:W-:-:S05]  /*0600*/  MOV R7, R9 ;  /* 0x0000000900077202 */ /* 0x000fca0000000f00 */
[----:B------:R-:W-:-:S05]  /*0610*/  FADD R7, R6, R7 ;  /* 0x0000000706077221 */ /* 0x000fca0000000000 */
[----:B------:R-:W-:-:S07]  /*0620*/  MOV R4, R7 ;  /* 0x0000000700047202 */ /* 0x000fce0000000f00 */
[----:B------:R-:W-:Y:S05]  /*0630*/  WARPSYNC.COLLECTIVE R10, `(.L_x_1107) ;  /* 0x000000000a087348 */ /* 0x000fea0003c00000 */
[----:B------:R0:W1:Y:S02]  /*0640*/  SHFL.DOWN P0, R9, R4, R11, R13 ;  /* 0x0800000b04097389 */ /* 0x000064000000000d */
[----:B01----:R-:W-:Y:S05]  /*0650*/  ENDCOLLECTIVE ;  /* 0x000000000000791b */ /* 0x003fea0003800000 */
.L_x_1107:
[----:B------:R-:W-:Y:S01]  /*0660*/  HFMA2 R11, -RZ, RZ, 0, 5.9604644775390625e-08 ;  /* 0x00000001ff0b7431 */ /* 0x000fe200000001ff */
[----:B------:R-:W-:-:S05]  /*0670*/  MOV R8, R9 ;  /* 0x0000000900087202 */ /* 0x000fca0000000f00 */
[----:B------:R-:W-:-:S05]  /*0680*/  FADD R8, R7, R8 ;  /* 0x0000000807087221 */ /* 0x000fca0000000000 */
[----:B------:R-:W-:-:S07]  /*0690*/  MOV R4, R8 ;  /* 0x0000000800047202 */ /* 0x000fce0000000f00 */
[----:B------:R-:W-:Y:S05]  /*06a0*/  WARPSYNC.COLLECTIVE R10, `(.L_x_1108) ;  /* 0x000000000a087348 */ /* 0x000fea0003c00000 */
[----:B------:R0:W1:Y:S02]  /*06b0*/  SHFL.DOWN P0, R9, R4, R11, R13 ;  /* 0x0800000b04097389 */ /* 0x000064000000000d */
[----:B01----:R-:W-:Y:S05]  /*06c0*/  ENDCOLLECTIVE ;  /* 0x000000000000791b */ /* 0x003fea0003800000 */
.L_x_1108:
[----:B------:R-:W-:Y:S05]  /*06d0*/  BRA `(.L_x_1109) ;  /* 0xfffffffc00547947 */ /* 0x000fea000383ffff */
.L_x_1110:
        /* <DEDUP_REMOVED lines=10> */
.L_x_2038:


//--------------------- .text._Z7reduce6IfLj512ELb1EEvPT_S1_j --------------------------
	.section	.text._Z7reduce6IfLj512ELb1EEvPT_S1_j,"ax",@progbits
	.align	128
        .global         _Z7reduce6IfLj512ELb1EEvPT_S1_j
        .type           _Z7reduce6IfLj512ELb1EEvPT_S1_j,@function
        .size           _Z7reduce6IfLj512ELb1EEvPT_S1_j,(.L_x_2039 - _Z7reduce6IfLj512ELb1EEvPT_S1_j)
        .other          _Z7reduce6IfLj512ELb1EEvPT_S1_j,@"STO_CUDA_ENTRY STV_DEFAULT"
_Z7reduce6IfLj512ELb1EEvPT_S1_j:
.text._Z7reduce6IfLj512ELb1EEvPT_S1_j:
        /* <DEDUP_REMOVED lines=13> */
[----:B------:R-:W-:-:S07]  /*00d0*/  IMAD.MOV.U32 R10, RZ, RZ, RZ ;  /* 0x000000ffff0a7224 */ /* 0x000fce00078e00ff */
[----:B------:R-:W2:Y:S02]  /*00e0*/  LDC.64 R8, c[0x0][0x380] ;  /* 0x0000e000ff087b82 */ /* 0x000ea40000000a00 */
.L_x_1113:
        /* <DEDUP_REMOVED lines=11> */
.L_x_1112:
[----:B0-----:R-:W-:Y:S05]  /*01a0*/  BSYNC.RECONVERGENT B0 ;  /* 0x0000000000007941 */ /* 0x001fea0003800200 */
.L_x_1111:
[----:B------:R-:W0:Y:S01]  /*01b0*/  S2UR UR5, SR_CgaCtaId ;  /* 0x00000000000579c3 */ /* 0x000e220000008800 */
[----:B------:R-:W-:Y:S01]  /*01c0*/  UMOV UR4, 0x400 ;  /* 0x0000040000047882 */ /* 0x000fe20000000000 */
[C---:B------:R-:W-:Y:S01]  /*01d0*/  ISETP.GT.U32.AND P1, PT, R2.reuse, 0xff, PT ;  /* 0x000000ff0200780c */ /* 0x040fe20003f24070 */
[----:B------:R-:W-:Y:S01]  /*01e0*/  IMAD.MOV.U32 R8, RZ, RZ, R10 ;  /* 0x000000ffff087224 */ /* 0x000fe200078e000a */
        /* <DEDUP_REMOVED lines=41> */
.L_x_1122:
[----:B01----:R-:W-:-:S07]  /*0480*/  FADD R8, R8, R9 ;  /* 0x0000000908087221 */ /* 0x003fce0000000000 */
.L_x_1115:
[----:B------:R-:W-:Y:S05]  /*0490*/  BSYNC B0 ;  /* 0x0000000000007941 */ /* 0x000fea0003800000 */
.L_x_1114:
[----:B------:R-:W-:-:S13]  /*04a0*/  LOP3.LUT P0, RZ, R5, R2, RZ, 0xfc, !PT ;  /* 0x0000000205ff7212 */ /* 0x000fda000780fcff */
[----:B------:R-:W-:Y:S05]  /*04b0*/  @P0 EXIT ;  /* 0x000000000000094d */ /* 0x000fea0003800000 */
[----:B------:R-:W0:Y:S02]  /*04c0*/  LDC.64 R2, c[0x0][0x388] ;  /* 0x0000e200ff027b82 */ /* 0x000e240000000a00 */
[----:B0-----:R-:W-:-:S05]  /*04d0*/  IMAD.WIDE.U32 R2, R0, 0x4, R2 ;  /* 0x0000000400027825 */ /* 0x001fca00078e0002 */
[----:B------:R-:W-:Y:S01]  /*04e0*/  STG.E desc[UR6][R2.64], R8 ;  /* 0x0000000802007986 */ /* 0x000fe2000c101906 */
[----:B------:R-:W-:Y:S05]  /*04f0*/  EXIT ;  /* 0x000000000000794d */ /* 0x000fea0003800000 */
.L_x_1116:
[----:B------:R-:W-:Y:S02]  /*0500*/  HFMA2 R11, -RZ, RZ, 0, 9.5367431640625e-07 ;  /* 0x00000010ff0b7431 */ /* 0x000fe400000001ff */
[----:B------:R-:W-:Y:S01]  /*0510*/  IMAD.MOV.U32 R13, RZ, RZ, 0x1f ;  /* 0x0000001fff0d7424 */ /* 0x000fe200078e00ff */
[----:B------:R-:W-:-:S07]  /*0520*/  MOV R10, 0xffffffff ;  /* 0xffffffff000a7802 */ /* 0x000fce0000000f00 */
[----:B------:R-:W-:Y:S05]  /*0530*/  WARPSYNC.COLLECTIVE R10, `(.L_x_1117) ;  /* 0x000000000a087348 */ /* 0x000fea0003c00000 */
[----:B------:R0:W1:Y:S02]  /*0540*/  SHFL.DOWN P0, R9, R4, R11, R13 ;  /* 0x0800000b04097389 */ /* 0x000064000000000d */
[----:B01----:R-:W-:Y:S05]  /*0550*/  ENDCOLLECTIVE ;  /* 0x000000000000791b */ /* 0x003fea0003800000 */
.L_x_1117:
[----:B------:R-:W-:Y:S01]  /*0560*/  HFMA2 R11, -RZ, RZ, 0, 4.76837158203125e-07 ;  /* 0x00000008ff0b7431 */ /* 0x000fe200000001ff */
[----:B------:R-:W-:-:S05]  /*0570*/  MOV R3, R9 ;  /* 0x0000000900037202 */ /* 0x000fca0000000f00 */
[----:B------:R-:W-:-:S04]  /*0580*/  FADD R3, R4, R3 ;  /* 0x0000000304037221 */ /* 0x000fc80000000000 */
[----:B------:R-:W-:-:S07]  /*0590*/  IMAD.MOV.U32 R4, RZ, RZ, R3 ;  /* 0x000000ffff047224 */ /* 0x000fce00078e0003 */
[----:B------:R-:W-:Y:S05]  /*05a0*/  WARPSYNC.COLLECTIVE R10, `(.L_x_1118) ;  /* 0x000000000a087348 */ /* 0x000fea0003c00000 */
[----:B------:R0:W1:Y:S02]  /*05b0*/  SHFL.DOWN P0, R9, R4, R11, R13 ;  /* 0x0800000b04097389 */ /* 0x000064000000000d */
[----:B01----:R-:W-:Y:S05]  /*05c0*/  ENDCOLLECTIVE ;  /* 0x000000000000791b */ /* 0x003fea0003800000 */
.L_x_1118:
[----:B------:R-:W-:Y:S01]  /*05d0*/  HFMA2 R11, -RZ, RZ, 0, 2.384185791015625e-07 ;  /* 0x00000004ff0b7431 */ /* 0x000fe200000001ff */
[----:B------:R-:W-:-:S05]  /*05e0*/  MOV R6, R9 ;  /* 0x0000000900067202 */ /* 0x000fca0000000f00 */
[----:B------:R-:W-:-:S04]  /*05f0*/  FADD R6, R3, R6 ;  /* 0x0000000603067221 */ /* 0x000fc80000000000 */
[----:B------:R-:W-:-:S07]  /*0600*/  IMAD.MOV.U32 R4, RZ, RZ, R6 ;  /* 0x000000ffff047224 */ /* 0x000fce00078e0006 */
[----:B------:R-:W-:Y:S05]  /*0610*/  WARPSYNC.COLLECTIVE R10, `(.L_x_1119) ;  /* 0x000000000a087348 */ /* 0x000fea0003c00000 */
[----:B------:R0:W1:Y:S02]  /*0620*/  SHFL.DOWN P0, R9, R4, R11, R13 ;  /* 0x0800000b04097389 */ /* 0x000064000000000d */
[----:B01----:R-:W-:Y:S05]  /*0630*/  ENDCOLLECTIVE ;  /* 0x000000000000791b */ /* 0x003fea0003800000 */
.L_x_1119:
[----:B------:R-:W-:Y:S01]  /*0640*/  IMAD.MOV.U32 R11, RZ, RZ, 0x2 ;  /* 0x00000002ff0b7424 */ /* 0x000fe200078e00ff */
[----:B------:R-:W-:-:S05]  /*0650*/  MOV R7, R9 ;  /* 0x0000000900077202 */ /* 0x000fca0000000f00 */
[----:B------:R-:W-:-:S05]  /*0660*/  FADD R7, R6, R7 ;  /* 0x0000000706077221 */ /* 0x000fca0000000000 */
[----:B------:R-:W-:-:S07]  /*0670*/  MOV R4, R7 ;  /* 0x0000000700047202 */ /* 0x000fce0000000f00 */
[----:B------:R-:W-:Y:S05]  /*0680*/  WARPSYNC.COLLECTIVE R10, `(.L_x_1120) ;  /* 0x000000000a087348 */ /* 0x000fea0003c00000 */
[----:B------:R0:W1:Y:S02]  /*0690*/  SHFL.DOWN P0, R9, R4, R11, R13 ;  /* 0x0800000b04097389 */ /* 0x000064000000000d */
[----:B01----:R-:W-:Y:S05]  /*06a0*/  ENDCOLLECTIVE ;  /* 0x000000000000791b */ /* 0x003fea0003800000 */
.L_x_1120:
[----:B------:R-:W-:Y:S01]  /*06b0*/  HFMA2 R11, -RZ, RZ, 0, 5.9604644775390625e-08 ;  /* 0x00000001ff0b7431 */ /* 0x000fe200000001ff */
[----:B------:R-:W-:-:S05]  /*06c0*/  MOV R8, R9 ;  /* 0x0000000900087202 */ /* 0x000fca0000000f00 */
[----:B------:R-:W-:-:S05]  /*06d0*/  FADD R8, R7, R8 ;  /* 0x0000000807087221 */ /* 0x000fca0000000000 */
[----:B------:R-:W-:-:S07]  /*06e0*/  MOV R4, R8 ;  /* 0x0000000800047202 */ /* 0x000fce0000000f00 */
[----:B------:R-:W-:Y:S05]  /*06f0*/  WARPSYNC.COLLECTIVE R10, `(.L_x_1121) ;  /* 0x000000000a087348 */ /* 0x000fea0003c00000 */
[----:B------:R0:W1:Y:S02]  /*0700*/  SHFL.DOWN P0, R9, R4, R11, R13 ;  /* 0x0800000b04097389 */ /* 0x000064000000000d */
[----:B01----:R-:W-:Y:S05]  /*0710*/  ENDCOLLECTIVE ;  /* 0x000000000000791b */ /* 0x003fea0003800000 */
.L_x_1121:
[----:B------:R-:W-:Y:S05]  /*0720*/  BRA `(.L_x_1122) ;  /* 0xfffffffc00547947 */ /* 0x000fea000383ffff */
.L_x_1123:
        /* <DEDUP_REMOVED lines=13> */
.L_x_2039:


//--------------------- .text._Z7reduce5IfLj1EEvPT_S1_j --------------------------
	.section	.text._Z7reduce5IfLj1EEvPT_S1_j,"ax",@progbits
	.align	128
        .global         _Z7reduce5IfLj1EEvPT_S1_j
        .type           _Z7reduce5IfLj1EEvPT_S1_j,@function
        .size           _Z7reduce5IfLj1EEvPT_S1_j,(.L_x_2040 - _Z7reduce5IfLj1EEvPT_S1_j)
        .other          _Z7reduce5IfLj1EEvPT_S1_j,@"STO_CUDA_ENTRY STV_DEFAULT"
_Z7reduce5IfLj1EEvPT_S1_j:
.text._Z7reduce5IfLj1EEvPT_S1_j:
[----:B------:R-:W-:Y:S01]  /*0000*/  LDC R1, c[0x0][0x37c] ;  /* 0x0000df00ff017b82 */ /* 0x000fe20000000800 */
[----:B------:R-:W0:Y:S01]  /*0010*/  S2R R3, SR_TID.X ;  /* 0x0000000000037919 */ /* 0x000e220000002100 */
[----:B------:R-:W1:Y:S01]  /*0020*/  LDCU UR4, c[0x0][0x390] ;  /* 0x00007200ff0477ac */ /* 0x000e620008000800 */
[----:B------:R-:W0:Y:S01]  /*0030*/  S2R R0, SR_CTAID.X ;  /* 0x0000000000007919 */ /* 0x000e220000002500 */
[----:B------:R-:W2:Y:S01]  /*0040*/  LDCU.64 UR6, c[0x0][0x358] ;  /* 0x00006b00ff0677ac */ /* 0x000ea20008000a00 */
[----:B0-----:R-:W-:-:S04]  /*0050*/  LEA R9, R0, R3, 0x1 ;  /* 0x0000000300097211 */ /* 0x001fc800078e08ff */
[C---:B-1----:R-:W-:Y:S02]  /*0060*/  ISETP.GE.U32.AND P0, PT, R9.reuse, UR4, PT ;  /* 0x0000000409007c0c */ /* 0x042fe4000bf06070 */
[----:B------:R-:W-:-:S04]  /*0070*/  IADD3 R11, PT, PT, R9, 0x1, RZ ;  /* 0x00000001090b7810 */ /* 0x000fc80007ffe0ff */
[----:B------:R-:W-:-:S07]  /*0080*/  ISETP.GE.U32.AND P1, PT, R11, UR4, PT ;  /* 0x000000040b007c0c */ /* 0x000fce000bf26070 */
[----:B------:R-:W0:Y:S08]  /*0090*/  @!P0 LDC.64 R4, c[0x0][0x380] ;  /* 0x0000e000ff048b82 */ /* 0x000e300000000a00 */
[----:B------:R-:W1:Y:S01]  /*00a0*/  @!P1 LDC.64 R6, c[0x0][0x380] ;  /* 0x0000e000ff069b82 */ /* 0x000e620000000a00 */
[----:B0-----:R-:W-:-:S04]  /*00b0*/  @!P0 IMAD.WIDE.U32 R4, R9, 0x4, R4 ;  /* 0x0000000409048825 */ /* 0x001fc800078e0004 */
[----:B------:R-:W-:Y:S02]  /*00c0*/  HFMA2 R9, -RZ, RZ, 0, 0 ;  /* 0x00000000ff097431 */ /* 0x000fe400000001ff */
[----:B-1----:R-:W-:-:S04]  /*00d0*/  @!P1 IMAD.WIDE.U32 R6, R11, 0x4, R6 ;  /* 0x000000040b069825 */ /* 0x002fc800078e0006 */
[----:B--2---:R0:W2:Y:S04]  /*00e0*/  @!P0 LDG.E R9, desc[UR6][R4.64] ;  /* 0x0000000604098981 */ /* 0x0040a8000c1e1900 */
[----:B------:R-:W2:Y:S01]  /*00f0*/  @!P1 LDG.E R6, desc[UR6][R6.64] ;  /* 0x0000000606069981 */ /* 0x000ea2000c1e1900 */
[----:B------:R-:W1:Y:S01]  /*0100*/  LDCU UR8, c[0x0][0x360] ;  /* 0x00006c00ff0877ac */ /* 0x000e620008000800 */
[----:B------:R-:W3:Y:S01]  /*0110*/  S2UR UR5, SR_CgaCtaId ;  /* 0x00000000000579c3 */ /* 0x000ee20000008800 */
[----:B------:R-:W-:Y:S01]  /*0120*/  BSSY B0, `(.L_x_1124) ;  /* 0x000001e000007945 */ /* 0x000fe20003800000 */
[----:B------:R-:W0:Y:S01]  /*0130*/  S2R R8, SR_TID.Y ;  /* 0x0000000000087919 */ /* 0x000e220000002200 */
[----:B------:R-:W0:Y:S01]  /*0140*/  LDCU UR9, c[0x0][0x364] ;  /* 0x00006c80ff0977ac */ /* 0x000e220008000800 */
[----:B------:R-:W0:Y:S01]  /*0150*/  S2R R11, SR_TID.Z ;  /* 0x00000000000b7919 */ /* 0x000e220000002300 */
[----:B------:R-:W-:-:S02]  /*0160*/  UMOV UR4, 0x400 ;  /* 0x0000040000047882 */ /* 0x000fc40000000000 */
[----:B---3--:R-:W-:-:S06]  /*0170*/  ULEA UR4, UR5, UR4, 0x18 ;  /* 0x0000000405047291 */ /* 0x008fcc000f8ec0ff */
[----:B------:R-:W-:Y:S01]  /*0180*/  LEA R2, R3, UR4, 0x2 ;  /* 0x0000000403027c11 */ /* 0x000fe2000f8e10ff */
[----:B0-----:R-:W-:-:S04]  /*0190*/  IMAD R4, R11, UR9, R8 ;  /* 0x000000090b047c24 */ /* 0x001fc8000f8e0208 */
[----:B-1----:R-:W-:-:S04]  /*01a0*/  IMAD R4, R4, UR8, RZ ;  /* 0x0000000804047c24 */ /* 0x002fc8000f8e02ff */
[----:B------:R-:W-:-:S05]  /*01b0*/  IMAD.IADD R5, R4, 0x1, R3 ;  /* 0x0000000104057824 */ /* 0x000fca00078e0203 */
[----:B------:R-:W-:Y:S01]  /*01c0*/  ISETP.GT.U32.AND P0, PT, R5, 0x1f, PT ;  /* 0x0000001f0500780c */ /* 0x000fe20003f04070 */
[----:B--2---:R-:W-:-:S05]  /*01d0*/  @!P1 FADD R9, R9, R6 ;  /* 0x0000000609099221 */ /* 0x004fca0000000000 */
[----:B------:R0:W-:Y:S01]  /*01e0*/  STS [R2], R9 ;  /* 0x0000000902007388 */ /* 0x0001e20000000800 */
[----:B------:R-:W-:Y:S08]  /*01f0*/  BAR.SYNC.DEFER_BLOCKING 0x0 ;  /* 0x0000000000007b1d */ /* 0x000ff00000010000 */
[----:B------:R-:W-:Y:S08]  /*0200*/  BAR.SYNC.DEFER_BLOCKING 0x0 ;  /* 0x0000000000007b1d */ /* 0x000ff00000010000 */
[----:B------:R-:W-:Y:S08]  /*0210*/  BAR.SYNC.DEFER_BLOCKING 0x0 ;  /* 0x0000000000007b1d */ /* 0x000ff00000010000 */
[----:B------:R-:W-:Y:S06]  /*0220*/  BAR.SYNC.DEFER_BLOCKING 0x0 ;  /* 0x0000000000007b1d */ /* 0x000fec0000010000 */
        /* <DEDUP_REMOVED lines=12> */
.L_x_1132:
[----:B-1----:R-:W-:-:S07]  /*02f0*/  FADD R9, R7, R8 ;  /* 0x0000000807097221 */ /* 0x002fce0000000000 */
.L_x_1125:
[----:B------:R-:W-:Y:S05]  /*0300*/  BSYNC B0 ;  /* 0x0000000000007941 */ /* 0x000fea0003800000 */
.L_x_1124:
[----:B------:R-:W-:-:S13]  /*0310*/  LOP3.LUT P0, RZ, R4, R3, RZ, 0xfc, !PT ;  /* 0x0000000304ff7212 */ /* 0x000fda000780fcff */
[----:B------:R-:W-:Y:S05]  /*0320*/  @P0 EXIT ;  /* 0x000000000000094d */ /* 0x000fea0003800000 */
[----:B------:R-:W1:Y:S02]  /*0330*/  LDC.64 R2, c[0x0][0x388] ;  /* 0x0000e200ff027b82 */ /* 0x000e640000000a00 */
[----:B-1----:R-:W-:-:S05]  /*0340*/  IMAD.WIDE.U32 R2, R0, 0x4, R2 ;  /* 0x0000000400027825 */ /* 0x002fca00078e0002 */
[----:B------:R-:W-:Y:S01]  /*0350*/  STG.E desc[UR6][R2.64], R9 ;  /* 0x0000000902007986 */ /* 0x000fe2000c101906 */
[----:B------:R-:W-:Y:S05]  /*0360*/  EXIT ;  /* 0x000000000000794d */ /* 0x000fea0003800000 */
.L_x_1126:
[----:B------:R-:W-:Y:S01]  /*0370*/  HFMA2 R12, -RZ, RZ, 0, 1.847743988037109375e-06 ;  /* 0x0000001fff0c7431 */ /* 0x000fe200000001ff */
[----:B------:R-:W-:Y:S02]  /*0380*/  MOV R11, 0x10 ;  /* 0x00000010000b7802 */ /* 0x000fe40000000f00 */
[----:B------:R-:W-:-:S07]  /*0390*/  MOV R10, 0xffffffff ;  /* 0xffffffff000a7802 */ /* 0x000fce0000000f00 */
[----:B------:R-:W-:Y:S05]  /*03a0*/  WARPSYNC.COLLECTIVE R10, `(.L_x_1127) ;  /* 0x000000000a087348 */ /* 0x000fea0003c00000 */
[----:B------:R0:W1:Y:S02]  /*03b0*/  SHFL.DOWN P0, R8, R9, R11, R12 ;  /* 0x0800000b09087389 */ /* 0x000064000000000c */
[----:B01----:R-:W-:Y:S05]  /*03c0*/  ENDCOLLECTIVE ;  /* 0x000000000000791b */ /* 0x003fea0003800000 */
.L_x_1127:
[----:B------:R-:W-:Y:S02]  /*03d0*/  HFMA2 R11, -RZ, RZ, 0, 4.76837158203125e-07 ;  /* 0x00000008ff0b7431 */ /* 0x000fe400000001ff */
[----:B------:R-:W-:-:S04]  /*03e0*/  IMAD.MOV.U32 R2, RZ, RZ, R8 ;  /* 0x000000ffff027224 */ /* 0x000fc800078e0008 */
[----:B------:R-:W-:-:S05]  /*03f0*/  FADD R2, R9, R2 ;  /* 0x0000000209027221 */ /* 0x000fca0000000000 */
[----:B------:R-:W-:-:S07]  /*0400*/  MOV R9, R2 ;  /* 0x0000000200097202 */ /* 0x000fce0000000f00 */
[----:B------:R-:W-:Y:S05]  /*0410*/  WARPSYNC.COLLECTIVE R10, `(.L_x_1128) ;  /* 0x000000000a087348 */ /* 0x000fea0003c00000 */
[----:B------:R0:W1:Y:S02]  /*0420*/  SHFL.DOWN P0, R8, R9, R11, R12 ;  /* 0x0800000b09087389 */ /* 0x000064000000000c */
[----:B01----:R-:W-:Y:S05]  /*0430*/  ENDCOLLECTIVE ;  /* 0x000000000000791b */ /* 0x003fea0003800000 */
.L_x_1128:
[----:B------:R-:W-:Y:S01]  /*0440*/  HFMA2 R11, -RZ, RZ, 0, 2.384185791015625e-07 ;  /* 0x00000004ff0b7431 */ /* 0x000fe200000001ff */
[----:B------:R-:W-:-:S05]  /*0450*/  MOV R5, R8 ;  /* 0x0000000800057202 */ /* 0x000fca0000000f00 */
[----:B------:R-:W-:-:S04]  /*0460*/  FADD R5, R2, R5 ;  /* 0x0000000502057221 */ /* 0x000fc80000000000 */
[----:B------:R-:W-:-:S07]  /*0470*/  IMAD.MOV.U32 R9, RZ, RZ, R5 ;  /* 0x000000ffff097224 */ /* 0x000fce00078e0005 */
[----:B------:R-:W-:Y:S05]  /*0480*/  WARPSYNC.COLLECTIVE R10, `(.L_x_1129) ;  /* 0x000000000a087348 */ /* 0x000fea0003c00000 */
[----:B------:R0:W1:Y:S02]  /*0490*/  SHFL.DOWN P0, R8, R9, R11, R12 ;  /* 0x0800000b09087389 */ /* 0x000064000000000c */
[----:B01----:R-:W-:Y:S05]  /*04a0*/  ENDCOLLECTIVE ;  /* 0x000000000000791b */ /* 0x003fea0003800000 */
.L_x_1129:
[----:B------:R-:W-:Y:S01]  /*04b0*/  IMAD.MOV.U32 R11, RZ, RZ, 0x2 ;  /* 0x00000002ff0b7424 */ /* 0x000fe200078e00ff */
[----:B------:R-:W-:-:S05]  /*04c0*/  MOV R6, R8 ;  /* 0x0000000800067202 */ /* 0x000fca0000000f00 */
[----:B------:R-:W-:-:S05]  /*04d0*/  FADD R6, R5, R6 ;  /* 0x0000000605067221 */ /* 0x000fca0000000000 */
[----:B------:R-:W-:-:S07]  /*04e0*/  MOV R9, R6 ;  /* 0x0000000600097202 */ /* 0x000fce0000000f00 */
[----:B------:R-:W-:Y:S05]  /*04f0*/  WARPSYNC.COLLECTIVE R10, `(.L_x_1130) ;  /* 0x000000000a087348 */ /* 0x000fea0003c00000 */
[----:B------:R0:W1:Y:S02]  /*0500*/  SHFL.DOWN P0, R8, R9, R11, R12 ;  /* 0x0800000b09087389 */ /* 0x000064000000000c */
[----:B01----:R-:W-:Y:S05]  /*0510*/  ENDCOLLECTIVE ;  /* 0x000000000000791b */ /* 0x003fea0003800000 */
.L_x_1130:
[----:B------:R-:W-:Y:S01]  /*0520*/  HFMA2 R11, -RZ, RZ, 0, 5.9604644775390625e-08 ;  /* 0x00000001ff0b7431 */ /* 0x000fe200000001ff */
[----:B------:R-:W-:-:S05]  /*0530*/  MOV R7, R8 ;  /* 0x0000000800077202 */ /* 0x000fca0000000f00 */
[----:B------:R-:W-:-:S05]  /*0540*/  FADD R7, R6, R7 ;  /* 0x0000000706077221 */ /* 0x000fca0000000000 */
[----:B------:R-:W-:-:S07]  /*0550*/  MOV R9, R7 ;  /* 0x0000000700097202 */ /* 0x000fce0000000f00 */
[----:B------:R-:W-:Y:S05]  /*0560*/  WARPSYNC.COLLECTIVE R10, `(.L_x_1131) ;  /* 0x000000000a087348 */ /* 0x000fea0003c00000 */
[----:B------:R0:W1:Y:S02]  /*0570*/  SHFL.DOWN P0, R8, R9, R11, R12 ;  /* 0x0800000b09087389 */ /* 0x000064000000000c */
[----:B01----:R-:W-:Y:S05]  /*0580*/  ENDCOLLECTIVE ;  /* 0x000000000000791b */ /* 0x003fea0003800000 */
.L_x_1131:
[----:B------:R-:W-:Y:S05]  /*0590*/  BRA `(.L_x_1132) ;  /* 0xfffffffc00547947 */ /* 0x000fea000383ffff */
.L_x_1133:
        /* <DEDUP_REMOVED lines=14> */
.L_x_2040:


//--------------------- .text._Z7reduce5IfLj2EEvPT_S1_j --------------------------
	.section	.text._Z7reduce5IfLj2EEvPT_S1_j,"ax",@progbits
	.align	128
        .global         _Z7reduce5IfLj2EEvPT_S1_j
        .type           _Z7reduce5IfLj2EEvPT_S1_j,@function
        .size           _Z7reduce5IfLj2EEvPT_S1_j,(.L_x_2041 - _Z7reduce5IfLj2EEvPT_S1_j)
        .other          _Z7reduce5IfLj2EEvPT_S1_j,@"STO_CUDA_ENTRY STV_DEFAULT"
_Z7reduce5IfLj2EEvPT_S1_j:
.text._Z7reduce5IfLj2EEvPT_S1_j:
        /* <DEDUP_REMOVED lines=47> */
.L_x_1142:
[----:B-1----:R-:W-:-:S07]  /*02f0*/  FADD R9, R7, R8 ;  /* 0x0000000807097221 */ /* 0x002fce0000000000 */
.L_x_1135:
[----:B------:R-:W-:Y:S05]  /*0300*/  BSYNC B0 ;  /* 0x0000000000007941 */ /* 0x000fea0003800000 */
.L_x_1134:
[----:B------:R-:W-:-:S13]  /*0310*/  LOP3.LUT P0, RZ, R4, R3, RZ, 0xfc, !PT ;  /* 0x0000000304ff7212 */ /* 0x000fda000780fcff */
[----:B------:R-:W-:Y:S05]  /*0320*/  @P0 EXIT ;  /* 0x000000000000094d */ /* 0x000fea0003800000 */
[----:B------:R-:W1:Y:S02]  /*0330*/  LDC.64 R2, c[0x0][0x388] ;  /* 0x0000e200ff027b82 */ /* 0x000e640000000a00 */
[----:B-1----:R-:W-:-:S05]  /*0340*/  IMAD.WIDE.U32 R2, R0, 0x4, R2 ;  /* 0x0000000400027825 */ /* 0x002fca00078e0002 */
[----:B------:R-:W-:Y:S01]  /*0350*/  STG.E desc[UR6][R2.64], R9 ;  /* 0x0000000902007986 */ /* 0x000fe2000c101906 */
[----:B------:R-:W-:Y:S05]  /*0360*/  EXIT ;  /* 0x000000000000794d */ /* 0x000fea0003800000 */
.L_x_1136:
[----:B------:R-:W-:Y:S01]  /*0370*/  HFMA2 R12, -RZ, RZ, 0, 1.847743988037109375e-06 ;  /* 0x0000001fff0c7431 */ /* 0x000fe200000001ff */
[----:B------:R-:W-:Y:S02]  /*0380*/  MOV R11, 0x10 ;  /* 0x00000010000b7802 */ /* 0x000fe40000000f00 */
[----:B------:R-:W-:-:S07]  /*0390*/  MOV R10, 0xffffffff ;  /* 0xffffffff000a7802 */ /* 0x000fce0000000f00 */
[----:B------:R-:W-:Y:S05]  /*03a0*/  WARPSYNC.COLLECTIVE R10, `(.L_x_1137) ;  /* 0x000000000a087348 */ /* 0x000fea0003c00000 */
[----:B------:R0:W1:Y:S02]  /*03b0*/  SHFL.DOWN P0, R8, R9, R11, R12 ;  /* 0x0800000b09087389 */ /* 0x000064000000000c */
[----:B01----:R-:W-:Y:S05]  /*03c0*/  ENDCOLLECTIVE ;  /* 0x000000000000791b */ /* 0x003fea0003800000 */
.L_x_1137:
[----:B------:R-:W-:Y:S02]  /*03d0*/  HFMA2 R11, -RZ, RZ, 0, 4.76837158203125e-07 ;  /* 0x00000008ff0b7431 */ /* 0x000fe400000001ff */
[----:B------:R-:W-:-:S04]  /*03e0*/  IMAD.MOV.U32 R2, RZ, RZ, R8 ;  /* 0x000000ffff027224 */ /* 0x000fc800078e0008 */
[----:B------:R-:W-:-:S05]  /*03f0*/  FADD R2, R9, R2 ;  /* 0x0000000209027221 */ /* 0x000fca0000000000 */
[----:B------:R-:W-:-:S07]  /*0400*/  MOV R9, R2 ;  /* 0x0000000200097202 */ /* 0x000fce0000000f00 */
[----:B------:R-:W-:Y:S05]  /*0410*/  WARPSYNC.COLLECTIVE R10, `(.L_x_1138) ;  /* 0x000000000a087348 */ /* 0x000fea0003c00000 */
[----:B------:R0:W1:Y:S02]  /*0420*/  SHFL.DOWN P0, R8, R9, R11, R12 ;  /* 0x0800000b09087389 */ /* 0x000064000000000c */
[----:B01----:R-:W-:Y:S05]  /*0430*/  ENDCOLLECTIVE ;  /* 0x000000000000791b */ /* 0x003fea0003800000 */
.L_x_1138:
[----:B------:R-:W-:Y:S01]  /*0440*/  HFMA2 R11, -RZ, RZ, 0, 2.384185791015625e-07 ;  /* 0x00000004ff0b7431 */ /* 0x000fe200000001ff */
[----:B------:R-:W-:-:S05]  /*0450*/  MOV R5, R8 ;  /* 0x0000000800057202 */ /* 0x000fca0000000f00 */
[----:B------:R-:W-:-:S04]  /*0460*/  FADD R5, R2, R5 ;  /* 0x0000000502057221 */ /* 0x000fc80000000000 */
[----:B------:R-:W-:-:S07]  /*0470*/  IMAD.MOV.U32 R9, RZ, RZ, R5 ;  /* 0x000000ffff097224 */ /* 0x000fce00078e0005 */
[----:B------:R-:W-:Y:S05]  /*0480*/  WARPSYNC.COLLECTIVE R10, `(.L_x_1139) ;  /* 0x000000000a087348 */ /* 0x000fea0003c00000 */
[----:B------:R0:W1:Y:S02]  /*0490*/  SHFL.DOWN P0, R8, R9, R11, R12 ;  /* 0x0800000b09087389 */ /* 0x000064000000000c */
[----:B01----:R-:W-:Y:S05]  /*04a0*/  ENDCOLLECTIVE ;  /* 0x000000000000791b */ /* 0x003fea0003800000 */
.L_x_1139:
[----:B------:R-:W-:Y:S01]  /*04b0*/  IMAD.MOV.U32 R11, RZ, RZ, 0x2 ;  /* 0x00000002ff0b7424 */ /* 0x000fe200078e00ff */
[----:B------:R-:W-:-:S05]  /*04c0*/  MOV R6, R8 ;  /* 0x0000000800067202 */ /* 0x000fca0000000f00 */
[----:B------:R-:W-:-:S05]  /*04d0*/  FADD R6, R5, R6 ;  /* 0x0000000605067221 */ /* 0x000fca0000000000 */
[----:B------:R-:W-:-:S07]  /*04e0*/  MOV R9, R6 ;  /* 0x0000000600097202 */ /* 0x000fce0000000f00 */
[----:B------:R-:W-:Y:S05]  /*04f0*/  WARPSYNC.COLLECTIVE R10, `(.L_x_1140) ;  /* 0x000000000a087348 */ /* 0x000fea0003c00000 */
[----:B------:R0:W1:Y:S02]  /*0500*/  SHFL.DOWN P0, R8, R9, R11, R12 ;  /* 0x0800000b09087389 */ /* 0x000064000000000c */
[----:B01----:R-:W-:Y:S05]  /*0510*/  ENDCOLLECTIVE ;  /* 0x000000000000791b */ /* 0x003fea0003800000 */
.L_x_1140:
[----:B------:R-:W-:Y:S01]  /*0520*/  HFMA2 R11, -RZ, RZ, 0, 5.9604644775390625e-08 ;  /* 0x00000001ff0b7431 */ /* 0x000fe200000001ff */
[----:B------:R-:W-:-:S05]  /*0530*/  MOV R7, R8 ;  /* 0x0000000800077202 */ /* 0x000fca0000000f00 */
[----:B------:R-:W-:-:S05]  /*0540*/  FADD R7, R6, R7 ;  /* 0x0000000706077221 */ /* 0x000fca0000000000 */
[----:B------:R-:W-:-:S07]  /*0550*/  MOV R9, R7 ;  /* 0x0000000700097202 */ /* 0x000fce0000000f00 */
[----:B------:R-:W-:Y:S05]  /*0560*/  WARPSYNC.COLLECTIVE R10, `(.L_x_1141) ;  /* 0x000000000a087348 */ /* 0x000fea0003c00000 */
[----:B------:R0:W1:Y:S02]  /*0570*/  SHFL.DOWN P0, R8, R9, R11, R12 ;  /* 0x0800000b09087389 */ /* 0x000064000000000c */
[----:B01----:R-:W-:Y:S05]  /*0580*/  ENDCOLLECTIVE ;  /* 0x000000000000791b */ /* 0x003fea0003800000 */
.L_x_1141:
[----:B------:R-:W-:Y:S05]  /*0590*/  BRA `(.L_x_1142) ;  /* 0xfffffffc00547947 */ /* 0x000fea000383ffff */
.L_x_1143:
        /* <DEDUP_REMOVED lines=14> */
.L_x_2041:


//--------------------- .text._Z7reduce5IfLj4EEvPT_S1_j --------------------------
	.section	.text._Z7reduce5IfLj4EEvPT_S1_j,"ax",@progbits
	.align	128
        .global         _Z7reduce5IfLj4EEvPT_S1_j
        .type           _Z7reduce5IfLj4EEvPT_S1_j,@function
        .size           _Z7reduce5IfLj4EEvPT_S1_j,(.L_x_2042 - _Z7reduce5IfLj4EEvPT_S1_j)
        .other          _Z7reduce5IfLj4EEvPT_S1_j,@"STO_CUDA_ENTRY STV_DEFAULT"
_Z7reduce5IfLj4EEvPT_S1_j:
.text._Z7reduce5IfLj4EEvPT_S1_j:
        /* <DEDUP_REMOVED lines=47> */
.L_x_1152:
[----:B-1----:R-:W-:-:S07]  /*02f0*/  FADD R9, R7, R8 ;  /* 0x0000000807097221 */ /* 0x002fce0000000000 */
.L_x_1145:
[----:B------:R-:W-:Y:S05]  /*0300*/  BSYNC B0 ;  /* 0x0000000000007941 */ /* 0x000fea0003800000 */
.L_x_1144:
[----:B------:R-:W-:-:S13]  /*0310*/  LOP3.LUT P0, RZ, R4, R3, RZ, 0xfc, !PT ;  /* 0x0000000304ff7212 */ /* 0x000fda000780fcff */
[----:B------:R-:W-:Y:S05]  /*0320*/  @P0 EXIT ;  /* 0x000000000000094d */ /* 0x000fea0003800000 */
[----:B------:R-:W1:Y:S02]  /*0330*/  LDC.64 R2, c[0x0][0x388] ;  /* 0x0000e200ff027b82 */ /* 0x000e640000000a00 */
[----:B-1----:R-:W-:-:S05]  /*0340*/  IMAD.WIDE.U32 R2, R0, 0x4, R2 ;  /* 0x0000000400027825 */ /* 0x002fca00078e0002 */
[----:B------:R-:W-:Y:S01]  /*0350*/  STG.E desc[UR6][R2.64], R9 ;  /* 0x0000000902007986 */ /* 0x000fe2000c101906 */
[----:B------:R-:W-:Y:S05]  /*0360*/  EXIT ;  /* 0x000000000000794d */ /* 0x000fea0003800000 */
.L_x_1146:
[----:B------:R-:W-:Y:S01]  /*0370*/  HFMA2 R12, -RZ, RZ, 0, 1.847743988037109375e-06 ;  /* 0x0000001fff0c7431 */ /* 0x000fe200000001ff */
[----:B------:R-:W-:Y:S02]  /*0380*/  MOV R11, 0x10 ;  /* 0x00000010000b7802 */ /* 0x000fe40000000f00 */
[----:B------:R-:W-:-:S07]  /*0390*/  MOV R10, 0xffffffff ;  /* 0xffffffff000a7802 */ /* 0x000fce0000000f00 */
[----:B------:R-:W-:Y:S05]  /*03a0*/  WARPSYNC.COLLECTIVE R10, `(.L_x_1147) ;  /* 0x000000000a087348 */ /* 0x000fea0003c00000 */
[----:B------:R0:W1:Y:S02]  /*03b0*/  SHFL.DOWN P0, R8, R9, R11, R12 ;  /* 0x0800000b09087389 */ /* 0x000064000000000c */
[----:B01----:R-:W-:Y:S05]  /*03c0*/  ENDCOLLECTIVE ;  /* 0x000000000000791b */ /* 0x003fea0003800000 */
.L_x_1147:
[----:B------:R-:W-:Y:S02]  /*03d0*/  HFMA2 R11, -RZ, RZ, 0, 4.76837158203125e-07 ;  /* 0x00000008ff0b7431 */ /* 0x000fe400000001ff */
[----:B------:R-:W-:-:S04]  /*03e0*/  IMAD.MOV.U32 R2, RZ, RZ, R8 ;  /* 0x000000ffff027224 */ /* 0x000fc800078e0008 */
[----:B------:R-:W-:-:S05]  /*03f0*/  FADD R2, R9, R2 ;  /* 0x0000000209027221 */ /* 0x000fca0000000000 */
[----:B------:R-:W-:-:S07]  /*0400*/  MOV R9, R2 ;  /* 0x0000000200097202 */ /* 0x000fce0000000f00 */
[----:B------:R-:W-:Y:S05]  /*0410*/  WARPSYNC.COLLECTIVE R10, `(.L_x_1148) ;  /* 0x000000000a087348 */ /* 0x000fea0003c00000 */
[----:B------:R0:W1:Y:S02]  /*0420*/  SHFL.DOWN P0, R8, R9, R11, R12 ;  /* 0x0800000b09087389 */ /* 0x000064000000000c */
[----:B01----:R-:W-:Y:S05]  /*0430*/  ENDCOLLECTIVE ;  /* 0x000000000000791b */ /* 0x003fea0003800000 */
.L_x_1148:
[----:B------:R-:W-:Y:S01]  /*0440*/  HFMA2 R11, -RZ, RZ, 0, 2.384185791015625e-07 ;  /* 0x00000004ff0b7431 */ /* 0x000fe200000001ff */
[----:B------:R-:W-:-:S05]  /*0450*/  MOV R5, R8 ;  /* 0x0000000800057202 */ /* 0x000fca0000000f00 */
[----:B------:R-:W-:-:S04]  /*0460*/  FADD R5, R2, R5 ;  /* 0x0000000502057221 */ /* 0x000fc80000000000 */
[----:B------:R-:W-:-:S07]  /*0470*/  IMAD.MOV.U32 R9, RZ, RZ, R5 ;  /* 0x000000ffff097224 */ /* 0x000fce00078e0005 */
[----:B------:R-:W-:Y:S05]  /*0480*/  WARPSYNC.COLLECTIVE R10, `(.L_x_1149) ;  /* 0x000000000a087348 */ /* 0x000fea0003c00000 */
[----:B------:R0:W1:Y:S02]  /*0490*/  SHFL.DOWN P0, R8, R9, R11, R12 ;  /* 0x0800000b09087389 */ /* 0x000064000000000c */
[----:B01----:R-:W-:Y:S05]  /*04a0*/  ENDCOLLECTIVE ;  /* 0x000000000000791b */ /* 0x003fea0003800000 */
.L_x_1149:
[----:B------:R-:W-:Y:S01]  /*04b0*/  IMAD.MOV.U32 R11, RZ, RZ, 0x2 ;  /* 0x00000002ff0b7424 */ /* 0x000fe200078e00ff */
[----:B------:R-:W-:-:S05]  /*04c0*/  MOV R6, R8 ;  /* 0x0000000800067202 */ /* 0x000fca0000000f00 */
[----:B------:R-:W-:-:S05]  /*04d0*/  FADD R6, R5, R6 ;  /* 0x0000000605067221 */ /* 0x000fca0000000000 */
[----:B------:R-:W-:-:S07]  /*04e0*/  MOV R9, R6 ;  /* 0x0000000600097202 */ /* 0x000fce0000000f00 */
[----:B------:R-:W-:Y:S05]  /*04f0*/  WARPSYNC.COLLECTIVE R10, `(.L_x_1150) ;  /* 0x000000000a087348 */ /* 0x000fea0003c00000 */
[----:B------:R0:W1:Y:S02]  /*0500*/  SHFL.DOWN P0, R8, R9, R11, R12 ;  /* 0x0800000b09087389 */ /* 0x000064000000000c */
[----:B01----:R-:W-:Y:S05]  /*0510*/  ENDCOLLECTIVE ;  /* 0x000000000000791b */ /* 0x003fea0003800000 */
.L_x_1150:
[----:B------:R-:W-:Y:S01]  /*0520*/  HFMA2 R11, -RZ, RZ, 0, 5.9604644775390625e-08 ;  /* 0x00000001ff0b7431 */ /* 0x000fe200000001ff */
[----:B------:R-:W-:-:S05]  /*0530*/  MOV R7, R8 ;  /* 0x0000000800077202 */ /* 0x000fca0000000f00 */
[----:B------:R-:W-:-:S05]  /*0540*/  FADD R7, R6, R7 ;  /* 0x0000000706077221 */ /* 0x000fca0000000000 */
[----:B------:R-:W-:-:S07]  /*0550*/  MOV R9, R7 ;  /* 0x0000000700097202 */ /* 0x000fce0000000f00 */
[----:B------:R-:W-:Y:S05]  /*0560*/  WARPSYNC.COLLECTIVE R10, `(.L_x_1151) ;  /* 0x000000000a087348 */ /* 0x000fea0003c00000 */
[----:B------:R0:W1:Y:S02]  /*0570*/  SHFL.DOWN P0, R8, R9, R11, R12 ;  /* 0x0800000b09087389 */ /* 0x000064000000000c */
[----:B01----:R-:W-:Y:S05]  /*0580*/  ENDCOLLECTIVE ;  /* 0x000000000000791b */ /* 0x003fea0003800000 */
.L_x_1151:
[----:B------:R-:W-:Y:S05]  /*0590*/  BRA `(.L_x_1152) ;  /* 0xfffffffc00547947 */ /* 0x000fea000383ffff */
.L_x_1153:
        /* <DEDUP_REMOVED lines=14> */
.L_x_2042:


//--------------------- .text._Z7reduce5IfLj8EEvPT_S1_j --------------------------
	.section	.text._Z7reduce5IfLj8EEvPT_S1_j,"ax",@progbits
	.align	128
        .global         _Z7reduce5IfLj8EEvPT_S1_j
        .type           _Z7reduce5IfLj8EEvPT_S1_j,@function
        .size           _Z7reduce5IfLj8EEvPT_S1_j,(.L_x_2043 - _Z7reduce5IfLj8EEvPT_S1_j)
        .other          _Z7reduce5IfLj8EEvPT_S1_j,@"STO_CUDA_ENTRY STV_DEFAULT"
_Z7reduce5IfLj8EEvPT_S1_j:
.text._Z7reduce5IfLj8EEvPT_S1_j:
        /* <DEDUP_REMOVED lines=47> */
.L_x_1162:
[----:B-1----:R-:W-:-:S07]  /*02f0*/  FADD R9, R7, R8 ;  /* 0x0000000807097221 */ /* 0x002fce0000000000 */
.L_x_1155:
[----:B------:R-:W-:Y:S05]  /*0300*/  BSYNC B0 ;  /* 0x0000000000007941 */ /* 0x000fea0003800000 */
.L_x_1154:
[----:B------:R-:W-:-:S13]  /*0310*/  LOP3.LUT P0, RZ, R4, R3, RZ, 0xfc, !PT ;  /* 0x0000000304ff7212 */ /* 0x000fda000780fcff */
[----:B------:R-:W-:Y:S05]  /*0320*/  @P0 EXIT ;  /* 0x000000000000094d */ /* 0x000fea0003800000 */
[----:B------:R-:W1:Y:S02]  /*0330*/  LDC.64 R2, c[0x0][0x388] ;  /* 0x0000e200ff027b82 */ /* 0x000e640000000a00 */
[----:B-1----:R-:W-:-:S05]  /*0340*/  IMAD.WIDE.U32 R2, R0, 0x4, R2 ;  /* 0x0000000400027825 */ /* 0x002fca00078e0002 */
[----:B------:R-:W-:Y:S01]  /*0350*/  STG.E desc[UR6][R2.64], R9 ;  /* 0x0000000902007986 */ /* 0x000fe2000c101906 */
[----:B------:R-:W-:Y:S05]  /*0360*/  EXIT ;  /* 0x000000000000794d */ /* 0x000fea0003800000 */
.L_x_1156:
[----:B------:R-:W-:Y:S01]  /*0370*/  HFMA2 R12, -RZ, RZ, 0, 1.847743988037109375e-06 ;  /* 0x0000001fff0c7431 */ /* 0x000fe200000001ff */
[----:B------:R-:W-:Y:S02]  /*0380*/  MOV R11, 0x10 ;  /* 0x00000010000b7802 */ /* 0x000fe40000000f00 */
[----:B------:R-:W-:-:S07]  /*0390*/  MOV R10, 0xffffffff ;  /* 0xffffffff000a7802 */ /* 0x000fce0000000f00 */
[----:B------:R-:W-:Y:S05]  /*03a0*/  WARPSYNC.COLLECTIVE R10, `(.L_x_1157) ;  /* 0x000000000a087348 */ /* 0x000fea0003c00000 */
[----:B------:R0:W1:Y:S02]  /*03b0*/  SHFL.DOWN P0, R8, R9, R11, R12 ;  /* 0x0800000b09087389 */ /* 0x000064000000000c */
[----:B01----:R-:W-:Y:S05]  /*03c0*/  ENDCOLLECTIVE ;  /* 0x000000000000791b */ /* 0x003fea0003800000 */
.L_x_1157:
[----:B------:R-:W-:Y:S02]  /*03d0*/  HFMA2 R11, -RZ, RZ, 0, 4.76837158203125e-07 ;  /* 0x00000008ff0b7431 */ /* 0x000fe400000001ff */
[----:B------:R-:W-:-:S04]  /*03e0*/  IMAD.MOV.U32 R2, RZ, RZ, R8 ;  /* 0x000000ffff027224 */ /* 0x000fc800078e0008 */
[----:B------:R-:W-:-:S05]  /*03f0*/  FADD R2, R9, R2 ;  /* 0x0000000209027221 */ /* 0x000fca0000000000 */
[----:B------:R-:W-:-:S07]  /*0400*/  MOV R9, R2 ;  /* 0x0000000200097202 */ /* 0x000fce0000000f00 */
[----:B------:R-:W-:Y:S05]  /*0410*/  WARPSYNC.COLLECTIVE R10, `(.L_x_1158) ;  /* 0x000000000a087348 */ /* 0x000fea0003c00000 */
[----:B------:R0:W1:Y:S02]  /*0420*/  SHFL.DOWN P0, R8, R9, R11, R12 ;  /* 0x0800000b09087389 */ /* 0x000064000000000c */
[----:B01----:R-:W-:Y:S05]  /*0430*/  ENDCOLLECTIVE ;  /* 0x000000000000791b */ /* 0x003fea0003800000 */
.L_x_1158:
[----:B------:R-:W-:Y:S01]  /*0440*/  HFMA2 R11, -RZ, RZ, 0, 2.384185791015625e-07 ;  /* 0x00000004ff0b7431 */ /* 0x000fe200000001ff */
[----:B------:R-:W-:-:S05]  /*0450*/  MOV R5, R8 ;  /* 0x0000000800057202 */ /* 0x000fca0000000f00 */
[----:B------:R-:W-:-:S04]  /*0460*/  FADD R5, R2, R5 ;  /* 0x0000000502057221 */ /* 0x000fc80000000000 */
[----:B------:R-:W-:-:S07]  /*0470*/  IMAD.MOV.U32 R9, RZ, RZ, R5 ;  /* 0x000000ffff097224 */ /* 0x000fce00078e0005 */
[----:B------:R-:W-:Y:S05]  /*0480*/  WARPSYNC.COLLECTIVE R10, `(.L_x_1159) ;  /* 0x000000000a087348 */ /* 0x000fea0003c00000 */
[----:B------:R0:W1:Y:S02]  /*0490*/  SHFL.DOWN P0, R8, R9, R11, R12 ;  /* 0x0800000b09087389 */ /* 0x000064000000000c */
[----:B01----:R-:W-:Y:S05]  /*04a0*/  ENDCOLLECTIVE ;  /* 0x000000000000791b */ /* 0x003fea0003800000 */
.L_x_1159:
[----:B------:R-:W-:Y:S01]  /*04b0*/  IMAD.MOV.U32 R11, RZ, RZ, 0x2 ;  /* 0x00000002ff0b7424 */ /* 0x000fe200078e00ff */
[----:B------:R-:W-:-:S05]  /*04c0*/  MOV R6, R8 ;  /* 0x0000000800067202 */ /* 0x000fca0000000f00 */
[----:B------:R-:W-:-:S05]  /*04d0*/  FADD R6, R5, R6 ;  /* 0x0000000605067221 */ /* 0x000fca0000000000 */
[----:B------:R-:W-:-:S07]  /*04e0*/  MOV R9, R6 ;  /* 0x0000000600097202 */ /* 0x000fce0000000f00 */
[----:B------:R-:W-:Y:S05]  /*04f0*/  WARPSYNC.COLLECTIVE R10, `(.L_x_1160) ;  /* 0x000000000a087348 */ /* 0x000fea0003c00000 */
[----:B------:R0:W1:Y:S02]  /*0500*/  SHFL.DOWN P0, R8, R9, R11, R12 ;  /* 0x0800000b09087389 */ /* 0x000064000000000c */
[----:B01----:R-:W-:Y:S05]  /*0510*/  ENDCOLLECTIVE ;  /* 0x000000000000791b */ /* 0x003fea0003800000 */
.L_x_1160:
[----:B------:R-:W-:Y:S01]  /*0520*/  HFMA2 R11, -RZ, RZ, 0, 5.9604644775390625e-08 ;  /* 0x00000001ff0b7431 */ /* 0x000fe200000001ff */
[----:B------:R-:W-:-:S05]  /*0530*/  MOV R7, R8 ;  /* 0x0000000800077202 */ /* 0x000fca0000000f00 */
[----:B------:R-:W-:-:S05]  /*0540*/  FADD R7, R6, R7 ;  /* 0x0000000706077221 */ /* 0x000fca0000000000 */
[----:B------:R-:W-:-:S07]  /*0550*/  MOV R9, R7 ;  /* 0x0000000700097202 */ /* 0x000fce0000000f00 */
[----:B------:R-:W-:Y:S05]  /*0560*/  WARPSYNC.COLLECTIVE R10, `(.L_x_1161) ;  /* 0x000000000a087348 */ /* 0x000fea0003c00000 */
[----:B------:R0:W1:Y:S02]  /*0570*/  SHFL.DOWN P0, R8, R9, R11, R12 ;  /* 0x0800000b09087389 */ /* 0x000064000000000c */
[----:B01----:R-:W-:Y:S05]  /*0580*/  ENDCOLLECTIVE ;  /* 0x000000000000791b */ /* 0x003fea0003800000 */
.L_x_1161:
[----:B------:R-:W-:Y:S05]  /*0590*/  BRA `(.L_x_1162) ;  /* 0xfffffffc00547947 */ /* 0x000fea000383ffff */
.L_x_1163:
        /* <DEDUP_REMOVED lines=14> */
.L_x_2043:


//--------------------- .text._Z7reduce5IfLj16EEvPT_S1_j --------------------------
	.section	.text._Z7reduce5IfLj16EEvPT_S1_j,"ax",@progbits
	.align	128
        .global         _Z7reduce5IfLj16EEvPT_S1_j
        .type           _Z7reduce5IfLj16EEvPT_S1_j,@function
        .size           _Z7reduce5IfLj16EEvPT_S1_j,(.L_x_2044 - _Z7reduce5IfLj16EEvPT_S1_j)
        .other          _Z7reduce5IfLj16EEvPT_S1_j,@"STO_CUDA_ENTRY STV_DEFAULT"
_Z7reduce5IfLj16EEvPT_S1_j:
.text._Z7reduce5IfLj16EEvPT_S1_j:
        /* <DEDUP_REMOVED lines=47> */
.L_x_1172:
[----:B-1----:R-:W-:-:S07]  /*02f0*/  FADD R9, R7, R8 ;  /* 0x0000000807097221 */ /* 0x002fce0000000000 */
.L_x_1165:
[----:B------:R-:W-:Y:S05]  /*0300*/  BSYNC B0 ;  /* 0x0000000000007941 */ /* 0x000fea0003800000 */
.L_x_1164:
[----:B------:R-:W-:-:S13]  /*0310*/  LOP3.LUT P0, RZ, R4, R3, RZ, 0xfc, !PT ;  /* 0x0000000304ff7212 */ /* 0x000fda000780fcff */
[----:B------:R-:W-:Y:S05]  /*0320*/  @P0 EXIT ;  /* 0x000000000000094d */ /* 0x000fea0003800000 */
[----:B------:R-:W1:Y:S02]  /*0330*/  LDC.64 R2, c[0x0][0x388] ;  /* 0x0000e200ff027b82 */ /* 0x000e640000000a00 */
[----:B-1----:R-:W-:-:S05]  /*0340*/  IMAD.WIDE.U32 R2, R0, 0x4, R2 ;  /* 0x0000000400027825 */ /* 0x002fca00078e0002 */
[----:B------:R-:W-:Y:S01]  /*0350*/  STG.E desc[UR6][R2.64], R9 ;  /* 0x0000000902007986 */ /* 0x000fe2000c101906 */
[----:B------:R-:W-:Y:S05]  /*0360*/  EXIT ;  /* 0x000000000000794d */ /* 0x000fea0003800000 */
.L_x_1166:
[----:B------:R-:W-:Y:S01]  /*0370*/  HFMA2 R12, -RZ, RZ, 0, 1.847743988037109375e-06 ;  /* 0x0000001fff0c7431 */ /* 0x000fe200000001ff */
[----:B------:R-:W-:Y:S02]  /*0380*/  MOV R11, 0x10 ;  /* 0x00000010000b7802 */ /* 0x000fe40000000f00 */
[----:B------:R-:W-:-:S07]  /*0390*/  MOV R10, 0xffffffff ;  /* 0xffffffff000a7802 */ /* 0x000fce0000000f00 */
[----:B------:R-:W-:Y:S05]  /*03a0*/  WARPSYNC.COLLECTIVE R10, `(.L_x_1167) ;  /* 0x000000000a087348 */ /* 0x000fea0003c00000 */
[----:B------:R0:W1:Y:S02]  /*03b0*/  SHFL.DOWN P0, R8, R9, R11, R12 ;  /* 0x0800000b09087389 */ /* 0x000064000000000c */
[----:B01----:R-:W-:Y:S05]  /*03c0*/  ENDCOLLECTIVE ;  /* 0x000000000000791b */ /* 0x003fea0003800000 */
.L_x_1167:
[----:B------:R-:W-:Y:S02]  /*03d0*/  HFMA2 R11, -RZ, RZ, 0, 4.76837158203125e-07 ;  /* 0x00000008ff0b7431 */ /* 0x000fe400000001ff */
[----:B------:R-:W-:-:S04]  /*03e0*/  IMAD.MOV.U32 R2, RZ, RZ, R8 ;  /* 0x000000ffff027224 */ /* 0x000fc800078e0008 */
[----:B------:R-:W-:-:S05]  /*03f0*/  FADD R2, R9, R2 ;  /* 0x0000000209027221 */ /* 0x000fca0000000000 */
[----:B------:R-:W-:-:S07]  /*0400*/  MOV R9, R2 ;  /* 0x0000000200097202 */ /* 0x000fce0000000f00 */
[----:B------:R-:W-:Y:S05]  /*0410*/  WARPSYNC.COLLECTIVE R10, `(.L_x_1168) ;  /* 0x000000000a087348 */ /* 0x000fea0003c00000 */
[----:B------:R0:W1:Y:S02]  /*0420*/  SHFL.DOWN P0, R8, R9, R11, R12 ;  /* 0x0800000b09087389 */ /* 0x000064000000000c */
[----:B01----:R-:W-:Y:S05]  /*0430*/  ENDCOLLECTIVE ;  /* 0x000000000000791b */ /* 0x003fea0003800000 */
.L_x_1168:
[----:B------:R-:W-:Y:S01]  /*0440*/  HFMA2 R11, -RZ, RZ, 0, 2.384185791015625e-07 ;  /* 0x00000004ff0b7431 */ /* 0x000fe200000001ff */
[----:B------:R-:W-:-:S05]  /*0450*/  MOV R5, R8 ;  /* 0x0000000800057202 */ /* 0x000fca0000000f00 */
[----:B------:R-:W-:-:S04]  /*0460*/  FADD R5, R2, R5 ;  /* 0x0000000502057221 */ /* 0x000fc80000000000 */
[----:B------:R-:W-:-:S07]  /*0470*/  IMAD.MOV.U32 R9, RZ, RZ, R5 ;  /* 0x000000ffff097224 */ /* 0x000fce00078e0005 */
[----:B------:R-:W-:Y:S05]  /*0480*/  WARPSYNC.COLLECTIVE R10, `(.L_x_1169) ;  /* 0x000000000a087348 */ /* 0x000fea0003c00000 */
[----:B------:R0:W1:Y:S02]  /*0490*/  SHFL.DOWN P0, R8, R9, R11, R12 ;  /* 0x0800000b09087389 */ /* 0x000064000000000c */
[----:B01----:R-:W-:Y:S05]  /*04a0*/  ENDCOLLECTIVE ;  /* 0x000000000000791b */ /* 0x003fea0003800000 */
.L_x_1169:
[----:B------:R-:W-:Y:S01]  /*04b0*/  IMAD.MOV.U32 R11, RZ, RZ, 0x2 ;  /* 0x00000002ff0b7424 */ /* 0x000fe200078e00ff */
[----:B------:R-:W-:-:S05]  /*04c0*/  MOV R6, R8 ;  /* 0x0000000800067202 */ /* 0x000fca0000000f00 */
[----:B------:R-:W-:-:S05]  /*04d0*/  FADD R6, R5, R6 ;  /* 0x0000000605067221 */ /* 0x000fca0000000000 */
[----:B------:R-:W-:-:S07]  /*04e0*/  MOV R9, R6 ;  /* 0x0000000600097202 */ /* 0x000fce0000000f00 */
[----:B------:R-:W-:Y:S05]  /*04f0*/  WARPSYNC.COLLECTIVE R10, `(.L_x_1170) ;  /* 0x000000000a087348 */ /* 0x000fea0003c00000 */
[----:B------:R0:W1:Y:S02]  /*0500*/  SHFL.DOWN P0, R8, R9, R11, R12 ;  /* 0x0800000b09087389 */ /* 0x000064000000000c */
[----:B01----:R-:W-:Y:S05]  /*0510*/  ENDCOLLECTIVE ;  /* 0x000000000000791b */ /* 0x003fea0003800000 */
.L_x_1170:
[----:B------:R-:W-:Y:S01]  /*0520*/  HFMA2 R11, -RZ, RZ, 0, 5.9604644775390625e-08 ;  /* 0x00000001ff0b7431 */ /* 0x000fe200000001ff */
[----:B------:R-:W-:-:S05]  /*0530*/  MOV R7, R8 ;  /* 0x0000000800077202 */ /* 0x000fca0000000f00 */
[----:B------:R-:W-:-:S05]  /*0540*/  FADD R7, R6, R7 ;  /* 0x0000000706077221 */ /* 0x000fca0000000000 */
[----:B------:R-:W-:-:S07]  /*0550*/  MOV R9, R7 ;  /* 0x0000000700097202 */ /* 0x000fce0000000f00 */
[----:B------:R-:W-:Y:S05]  /*0560*/  WARPSYNC.COLLECTIVE R10, `(.L_x_1171) ;  /* 0x000000000a087348 */ /* 0x000fea0003c00000 */
[----:B------:R0:W1:Y:S02]  /*0570*/  SHFL.DOWN P0, R8, R9, R11, R12 ;  /* 0x0800000b09087389 */ /* 0x000064000000000c */
[----:B01----:R-:W-:Y:S05]  /*0580*/  ENDCOLLECTIVE ;  /* 0x000000000000791b */ /* 0x003fea0003800000 */
.L_x_1171:
[----:B------:R-:W-:Y:S05]  /*0590*/  BRA `(.L_x_1172) ;  /* 0xfffffffc00547947 */ /* 0x000fea000383ffff */
.L_x_1173:
        /* <DEDUP_REMOVED lines=14> */
.L_x_2044:


//--------------------- .text._Z7reduce5IfLj32EEvPT_S1_j --------------------------
	.section	.text._Z7reduce5IfLj32EEvPT_S1_j,"ax",@progbits
	.align	128
        .global         _Z7reduce5IfLj32EEvPT_S1_j
        .type           _Z7reduce5IfLj32EEvPT_S1_j,@function
        .size           _Z7reduce5IfLj32EEvPT_S1_j,(.L_x_2045 - _Z7reduce5IfLj32EEvPT_S1_j)
        .other          _Z7reduce5IfLj32EEvPT_S1_j,@"STO_CUDA_ENTRY STV_DEFAULT"
_Z7reduce5IfLj32EEvPT_S1_j:
.text._Z7reduce5IfLj32EEvPT_S1_j:
        /* <DEDUP_REMOVED lines=47> */
.L_x_1182:
[----:B-1----:R-:W-:-:S07]  /*02f0*/  FADD R9, R7, R8 ;  /* 0x0000000807097221 */ /* 0x002fce0000000000 */
.L_x_1175:
[----:B------:R-:W-:Y:S05]  /*0300*/  BSYNC B0 ;  /* 0x0000000000007941 */ /* 0x000fea0003800000 */
.L_x_1174:
[----:B------:R-:W-:-:S13]  /*0310*/  LOP3.LUT P0, RZ, R4, R3, RZ, 0xfc, !PT ;  /* 0x0000000304ff7212 */ /* 0x000fda000780fcff */
[----:B------:R-:W-:Y:S05]  /*0320*/  @P0 EXIT ;  /* 0x000000000000094d */ /* 0x000fea0003800000 */
[----:B------:R-:W1:Y:S02]  /*0330*/  LDC.64 R2, c[0x0][0x388] ;  /* 0x0000e200ff027b82 */ /* 0x000e640000000a00 */
[----:B-1----:R-:W-:-:S05]  /*0340*/  IMAD.WIDE.U32 R2, R0, 0x4, R2 ;  /* 0x0000000400027825 */ /* 0x002fca00078e0002 */
[----:B------:R-:W-:Y:S01]  /*0350*/  STG.E desc[UR6][R2.64], R9 ;  /* 0x0000000902007986 */ /* 0x000fe2000c101906 */
[----:B------:R-:W-:Y:S05]  /*0360*/  EXIT ;  /* 0x000000000000794d */ /* 0x000fea0003800000 */
.L_x_1176:
[----:B------:R-:W-:Y:S01]  /*0370*/  HFMA2 R12, -RZ, RZ, 0, 1.847743988037109375e-06 ;  /* 0x0000001fff0c7431 */ /* 0x000fe200000001ff */
[----:B------:R-:W-:Y:S02]  /*0380*/  MOV R11, 0x10 ;  /* 0x00000010000b7802 */ /* 0x000fe40000000f00 */
[----:B------:R-:W-:-:S07]  /*0390*/  MOV R10, 0xffffffff ;  /* 0xffffffff000a7802 */ /* 0x000fce0000000f00 */
[----:B------:R-:W-:Y:S05]  /*03a0*/  WARPSYNC.COLLECTIVE R10, `(.L_x_1177) ;  /* 0x000000000a087348 */ /* 0x000fea0003c00000 */
[----:B------:R0:W1:Y:S02]  /*03b0*/  SHFL.DOWN P0, R8, R9, R11, R12 ;  /* 0x0800000b09087389 */ /* 0x000064000000000c */
[----:B01----:R-:W-:Y:S05]  /*03c0*/  ENDCOLLECTIVE ;  /* 0x000000000000791b */ /* 0x003fea0003800000 */
.L_x_1177:
[----:B------:R-:W-:Y:S02]  /*03d0*/  HFMA2 R11, -RZ, RZ, 0, 4.76837158203125e-07 ;  /* 0x00000008ff0b7431 */ /* 0x000fe400000001ff */
[----:B------:R-:W-:-:S04]  /*03e0*/  IMAD.MOV.U32 R2, RZ, RZ, R8 ;  /* 0x000000ffff027224 */ /* 0x000fc800078e0008 */
[----:B------:R-:W-:-:S05]  /*03f0*/  FADD R2, R9, R2 ;  /* 0x0000000209027221 */ /* 0x000fca0000000000 */
[----:B------:R-:W-:-:S07]  /*0400*/  MOV R9, R2 ;  /* 0x0000000200097202 */ /* 0x000fce0000000f00 */
[----:B------:R-:W-:Y:S05]  /*0410*/  WARPSYNC.COLLECTIVE R10, `(.L_x_1178) ;  /* 0x000000000a087348 */ /* 0x000fea0003c00000 */
[----:B------:R0:W1:Y:S02]  /*0420*/  SHFL.DOWN P0, R8, R9, R11, R12 ;  /* 0x0800000b09087389 */ /* 0x000064000000000c */
[----:B01----:R-:W-:Y:S05]  /*0430*/  ENDCOLLECTIVE ;  /* 0x000000000000791b */ /* 0x003fea0003800000 */
.L_x_1178:
[----:B------:R-:W-:Y:S01]  /*0440*/  HFMA2 R11, -RZ, RZ, 0, 2.384185791015625e-07 ;  /* 0x00000004ff0b7431 */ /* 0x000fe200000001ff */
[----:B------:R-:W-:-:S05]  /*0450*/  MOV R5, R8 ;  /* 0x0000000800057202 */ /* 0x000fca0000000f00 */
[----:B------:R-:W-:-:S04]  /*0460*/  FADD R5, R2, R5 ;  /* 0x0000000502057221 */ /* 0x000fc80000000000 */
[----:B------:R-:W-:-:S07]  /*0470*/  IMAD.MOV.U32 R9, RZ, RZ, R5 ;  /* 0x000000ffff097224 */ /* 0x000fce00078e0005 */
[----:B------:R-:W-:Y:S05]  /*0480*/  WARPSYNC.COLLECTIVE R10, `(.L_x_1179) ;  /* 0x000000000a087348 */ /* 0x000fea0003c00000 */
[----:B------:R0:W1:Y:S02]  /*0490*/  SHFL.DOWN P0, R8, R9, R11, R12 ;  /* 0x0800000b09087389 */ /* 0x000064000000000c */
[----:B01----:R-:W-:Y:S05]  /*04a0*/  ENDCOLLECTIVE ;  /* 0x000000000000791b */ /* 0x003fea0003800000 */
.L_x_1179:
[----:B------:R-:W-:Y:S01]  /*04b0*/  IMAD.MOV.U32 R11, RZ, RZ, 0x2 ;  /* 0x00000002ff0b7424 */ /* 0x000fe200078e00ff */
[----:B------:R-:W-:-:S05]  /*04c0*/  MOV R6, R8 ;  /* 0x0000000800067202 */ /* 0x000fca0000000f00 */
[----:B------:R-:W-:-:S05]  /*04d0*/  FADD R6, R5, R6 ;  /* 0x0000000605067221 */ /* 0x000fca0000000000 */
[----:B------:R-:W-:-:S07]  /*04e0*/  MOV R9, R6 ;  /* 0x0000000600097202 */ /* 0x000fce0000000f00 */
[----:B------:R-:W-:Y:S05]  /*04f0*/  WARPSYNC.COLLECTIVE R10, `(.L_x_1180) ;  /* 0x000000000a087348 */ /* 0x000fea0003c00000 */
[----:B------:R0:W1:Y:S02]  /*0500*/  SHFL.DOWN P0, R8, R9, R11, R12 ;  /* 0x0800000b09087389 */ /* 0x000064000000000c */
[----:B01----:R-:W-:Y:S05]  /*0510*/  ENDCOLLECTIVE ;  /* 0x000000000000791b */ /* 0x003fea0003800000 */
.L_x_1180:
[----:B------:R-:W-:Y:S01]  /*0520*/  HFMA2 R11, -RZ, RZ, 0, 5.9604644775390625e-08 ;  /* 0x00000001ff0b7431 */ /* 0x000fe200000001ff */
[----:B------:R-:W-:-:S05]  /*0530*/  MOV R7, R8 ;  /* 0x0000000800077202 */ /* 0x000fca0000000f00 */
[----:B------:R-:W-:-:S05]  /*0540*/  FADD R7, R6, R7 ;  /* 0x0000000706077221 */ /* 0x000fca0000000000 */
[----:B------:R-:W-:-:S07]  /*0550*/  MOV R9, R7 ;  /* 0x0000000700097202 */ /* 0x000fce0000000f00 */
[----:B------:R-:W-:Y:S05]  /*0560*/  WARPSYNC.COLLECTIVE R10, `(.L_x_1181) ;  /* 0x000000000a087348 */ /* 0x000fea0003c00000 */
[----:B------:R0:W1:Y:S02]  /*0570*/  SHFL.DOWN P0, R8, R9, R11, R12 ;  /* 0x0800000b09087389 */ /* 0x000064000000000c */
[----:B01----:R-:W-:Y:S05]  /*0580*/  ENDCOLLECTIVE ;  /* 0x000000000000791b */ /* 0x003fea0003800000 */
.L_x_1181:
[----:B------:R-:W-:Y:S05]  /*0590*/  BRA `(.L_x_1182) ;  /* 0xfffffffc00547947 */ /* 0x000fea000383ffff */
.L_x_1183:
        /* <DEDUP_REMOVED lines=14> */
.L_x_2045:


//--------------------- .text._Z7reduce5IfLj64EEvPT_S1_j --------------------------
	.section	.text._Z7reduce5IfLj64EEvPT_S1_j,"ax",@progbits
	.align	128
        .global         _Z7reduce5IfLj64EEvPT_S1_j
        .type           _Z7reduce5IfLj64EEvPT_S1_j,@function
        .size           _Z7reduce5IfLj64EEvPT_S1_j,(.L_x_2046 - _Z7reduce5IfLj64EEvPT_S1_j)
        .other          _Z7reduce5IfLj64EEvPT_S1_j,@"STO_CUDA_ENTRY STV_DEFAULT"
_Z7reduce5IfLj64EEvPT_S1_j:
.text._Z7reduce5IfLj64EEvPT_S1_j:
        /* <DEDUP_REMOVED lines=49> */
.L_x_1192:
[----:B-1----:R-:W-:-:S07]  /*0310*/  FADD R9, R7, R8 ;  /* 0x0000000807097221 */ /* 0x002fce0000000000 */
.L_x_1185:
[----:B------:R-:W-:Y:S05]  /*0320*/  BSYNC B0 ;  /* 0x0000000000007941 */ /* 0x000fea0003800000 */
.L_x_1184:
[----:B------:R-:W-:-:S13]  /*0330*/  LOP3.LUT P0, RZ, R4, R3, RZ, 0xfc, !PT ;  /* 0x0000000304ff7212 */ /* 0x000fda000780fcff */
[----:B------:R-:W-:Y:S05]  /*0340*/  @P0 EXIT ;  /* 0x000000000000094d */ /* 0x000fea0003800000 */
[----:B------:R-:W1:Y:S02]  /*0350*/  LDC.64 R2, c[0x0][0x388] ;  /* 0x0000e200ff027b82 */ /* 0x000e640000000a00 */
[----:B-1----:R-:W-:-:S05]  /*0360*/  IMAD.WIDE.U32 R2, R0, 0x4, R2 ;  /* 0x0000000400027825 */ /* 0x002fca00078e0002 */
[----:B------:R-:W-:Y:S01]  /*0370*/  STG.E desc[UR6][R2.64], R9 ;  /* 0x0000000902007986 */ /* 0x000fe2000c101906 */
[----:B------:R-:W-:Y:S05]  /*0380*/  EXIT ;  /* 0x000000000000794d */ /* 0x000fea0003800000 */
.L_x_1186:
[----:B------:R-:W-:Y:S01]  /*0390*/  HFMA2 R12, -RZ, RZ, 0, 1.847743988037109375e-06 ;  /* 0x0000001fff0c7431 */ /* 0x000fe200000001ff */
[----:B------:R-:W-:Y:S02]  /*03a0*/  MOV R11, 0x10 ;  /* 0x00000010000b7802 */ /* 0x000fe40000000f00 */
[----:B------:R-:W-:-:S07]  /*03b0*/  MOV R10, 0xffffffff ;  /* 0xffffffff000a7802 */ /* 0x000fce0000000f00 */
[----:B------:R-:W-:Y:S05]  /*03c0*/  WARPSYNC.COLLECTIVE R10, `(.L_x_1187) ;  /* 0x000000000a087348 */ /* 0x000fea0003c00000 */
[----:B------:R0:W1:Y:S02]  /*03d0*/  SHFL.DOWN P0, R8, R9, R11, R12 ;  /* 0x0800000b09087389 */ /* 0x000064000000000c */
[----:B01----:R-:W-:Y:S05]  /*03e0*/  ENDCOLLECTIVE ;  /* 0x000000000000791b */ /* 0x003fea0003800000 */
.L_x_1187:
[----:B------:R-:W-:Y:S02]  /*03f0*/  HFMA2 R11, -RZ, RZ, 0, 4.76837158203125e-07 ;  /* 0x00000008ff0b7431 */ /* 0x000fe400000001ff */
[----:B------:R-:W-:-:S04]  /*0400*/  IMAD.MOV.U32 R2, RZ, RZ, R8 ;  /* 0x000000ffff027224 */ /* 0x000fc800078e0008 */
[----:B------:R-:W-:-:S05]  /*0410*/  FADD R2, R9, R2 ;  /* 0x0000000209027221 */ /* 0x000fca0000000000 */
[----:B------:R-:W-:-:S07]  /*0420*/  MOV R9, R2 ;  /* 0x0000000200097202 */ /* 0x000fce0000000f00 */
[----:B------:R-:W-:Y:S05]  /*0430*/  WARPSYNC.COLLECTIVE R10, `(.L_x_1188) ;  /* 0x000000000a087348 */ /* 0x000fea0003c00000 */
[----:B------:R0:W1:Y:S02]  /*0440*/  SHFL.DOWN P0, R8, R9, R11, R12 ;  /* 0x0800000b09087389 */ /* 0x000064000000000c */
[----:B01----:R-:W-:Y:S05]  /*0450*/  ENDCOLLECTIVE ;  /* 0x000000000000791b */ /* 0x003fea0003800000 */
.L_x_1188:
[----:B------:R-:W-:Y:S01]  /*0460*/  HFMA2 R11, -RZ, RZ, 0, 2.384185791015625e-07 ;  /* 0x00000004ff0b7431 */ /* 0x000fe200000001ff */
[----:B------:R-:W-:-:S05]  /*0470*/  MOV R5, R8 ;  /* 0x0000000800057202 */ /* 0x000fca0000000f00 */
[----:B------:R-:W-:-:S04]  /*0480*/  FADD R5, R2, R5 ;  /* 0x0000000502057221 */ /* 0x000fc80000000000 */
[----:B------:R-:W-:-:S07]  /*0490*/  IMAD.MOV.U32 R9, RZ, RZ, R5 ;  /* 0x000000ffff097224 */ /* 0x000fce00078e0005 */
[----:B------:R-:W-:Y:S05]  /*04a0*/  WARPSYNC.COLLECTIVE R10, `(.L_x_1189) ;  /* 0x000000000a087348 */ /* 0x000fea0003c00000 */
[----:B------:R0:W1:Y:S02]  /*04b0*/  SHFL.DOWN P0, R8, R9, R11, R12 ;  /* 0x0800000b09087389 */ /* 0x000064000000000c */
[----:B01----:R-:W-:Y:S05]  /*04c0*/  ENDCOLLECTIVE ;  /* 0x000000000000791b */ /* 0x003fea0003800000 */
.L_x_1189:
[----:B------:R-:W-:Y:S01]  /*04d0*/  IMAD.MOV.U32 R11, RZ, RZ, 0x2 ;  /* 0x00000002ff0b7424 */ /* 0x000fe200078e00ff */
[----:B------:R-:W-:-:S05]  /*04e0*/  MOV R6, R8 ;  /* 0x0000000800067202 */ /* 0x000fca0000000f00 */
[----:B------:R-:W-:-:S05]  /*04f0*/  FADD R6, R5, R6 ;  /* 0x0000000605067221 */ /* 0x000fca0000000000 */
[----:B------:R-:W-:-:S07]  /*0500*/  MOV R9, R6 ;  /* 0x0000000600097202 */ /* 0x000fce0000000f00 */
[----:B------:R-:W-:Y:S05]  /*0510*/  WARPSYNC.COLLECTIVE R10, `(.L_x_1190) ;  /* 0x000000000a087348 */ /* 0x000fea0003c00000 */
[----:B------:R0:W1:Y:S02]  /*0520*/  SHFL.DOWN P0, R8, R9, R11, R12 ;  /* 0x0800000b09087389 */ /* 0x000064000000000c */
[----:B01----:R-:W-:Y:S05]  /*0530*/  ENDCOLLECTIVE ;  /* 0x000000000000791b */ /* 0x003fea0003800000 */
.L_x_1190:
[----:B------:R-:W-:Y:S01]  /*0540*/  HFMA2 R11, -RZ, RZ, 0, 5.9604644775390625e-08 ;  /* 0x00000001ff0b7431 */ /* 0x000fe200000001ff */
[----:B------:R-:W-:-:S05]  /*0550*/  MOV R7, R8 ;  /* 0x0000000800077202 */ /* 0x000fca0000000f00 */
[----:B------:R-:W-:-:S05]  /*0560*/  FADD R7, R6, R7 ;  /* 0x0000000706077221 */ /* 0x000fca0000000000 */
[----:B------:R-:W-:-:S07]  /*0570*/  MOV R9, R7 ;  /* 0x0000000700097202 */ /* 0x000fce0000000f00 */
[----:B------:R-:W-:Y:S05]  /*0580*/  WARPSYNC.COLLECTIVE R10, `(.L_x_1191) ;  /* 0x000000000a087348 */ /* 0x000fea0003c00000 */
[----:B------:R0:W1:Y:S02]  /*0590*/  SHFL.DOWN P0, R8, R9, R11, R12 ;  /* 0x0800000b09087389 */ /* 0x000064000000000c */
[----:B01----:R-:W-:Y:S05]  /*05a0*/  ENDCOLLECTIVE ;  /* 0x000000000000791b */ /* 0x003fea0003800000 */
.L_x_1191:
[----:B------:R-:W-:Y:S05]  /*05b0*/  BRA `(.L_x_1192) ;  /* 0xfffffffc00547947 */ /* 0x000fea000383ffff */
.L_x_1193:
        /* <DEDUP_REMOVED lines=12> */
.L_x_2046:


//--------------------- .text._Z7reduce5IfLj128EEvPT_S1_j --------------------------
	.section	.text._Z7reduce5IfLj128EEvPT_S1_j,"ax",@progbits
	.align	128
        .global         _Z7reduce5IfLj128EEvPT_S1_j
        .type           _Z7reduce5IfLj128EEvPT_S1_j,@function
        .size           _Z7reduce5IfLj128EEvPT_S1_j,(.L_x_2047 - _Z7reduce5IfLj128EEvPT_S1_j)
        .other          _Z7reduce5IfLj128EEvPT_S1_j,@"STO_CUDA_ENTRY STV_DEFAULT"
_Z7reduce5IfLj128EEvPT_S1_j:
.text._Z7reduce5IfLj128EEvPT_S1_j:
        /* <DEDUP_REMOVED lines=16> */
[----:B------:R-:W1:Y:S01]  /*0100*/  S2UR UR5, SR_CgaCtaId ;  /* 0x00000000000579c3 */ /* 0x000e620000008800 */
[----:B------:R-:W-:Y:S01]  /*0110*/  UMOV UR4, 0x400 ;  /* 0x0000040000047882 */ /* 0x000fe20000000000 */
[----:B------:R-:W-:Y:S01]  /*0120*/  ISETP.GT.U32.AND P0, PT, R3, 0x3f, PT ;  /* 0x0000003f0300780c */ /* 0x000fe20003f04070 */
[----:B------:R-:W-:Y:S01]  /*0130*/  BSSY B0, `(.L_x_1194) ;  /* 0x0000023000007945 */ /* 0x000fe20003800000 */
[----:B0-----:R-:W0:Y:S01]  /*0140*/  S2R R5, SR_TID.Y ;  /* 0x0000000000057919 */ /* 0x001e220000002200 */
[----:B-1----:R-:W-:-:S06]  /*0150*/  ULEA UR4, UR5, UR4, 0x18 ;  /* 0x0000000405047291 */ /* 0x002fcc000f8ec0ff */
[----:B------:R-:W-:-:S05]  /*0160*/  LEA R2, R3, UR4, 0x2 ;  /* 0x0000000403027c11 */ /* 0x000fca000f8e10ff */
[----:B------:R-:W1:Y:S01]  /*0170*/  LDCU UR4, c[0x0][0x360] ;  /* 0x00006c00ff0477ac */ /* 0x000e620008000800 */
[----:B------:R-:W0:Y:S01]  /*0180*/  LDCU UR5, c[0x0][0x364] ;  /* 0x00006c80ff0577ac */ /* 0x000e220008000800 */
[----:B--2---:R-:W-:Y:S02]  /*0190*/  @!P1 FADD R9, R9, R6 ;  /* 0x0000000609099221 */ /* 0x004fe40000000000 */
[----:B------:R-:W0:Y:S03]  /*01a0*/  S2R R6, SR_TID.Z ;  /* 0x0000000000067919 */ /* 0x000e260000002300 */
[----:B------:R-:W-:Y:S01]  /*01b0*/  STS [R2], R9 ;  /* 0x0000000902007388 */ /* 0x000fe20000000800 */
[----:B------:R-:W-:Y:S08]  /*01c0*/  BAR.SYNC.DEFER_BLOCKING 0x0 ;  /* 0x0000000000007b1d */ /* 0x000ff00000010000 */
[----:B------:R-:W-:Y:S08]  /*01d0*/  BAR.SYNC.DEFER_BLOCKING 0x0 ;  /* 0x0000000000007b1d */ /* 0x000ff00000010000 */
[----:B------:R-:W-:Y:S06]  /*01e0*/  BAR.SYNC.DEFER_BLOCKING 0x0 ;  /* 0x0000000000007b1d */ /* 0x000fec0000010000 */
[----:B------:R-:W2:Y:S02]  /*01f0*/  @!P0 LDS R4, [R2+0x100] ;  /* 0x0001000002048984 */ /* 0x000ea40000000800 */
[----:B--2---:R-:W-:Y:S01]  /*0200*/  @!P0 FADD R9, R9, R4 ;  /* 0x0000000409098221 */ /* 0x004fe20000000000 */
[----:B0-----:R-:W-:-:S04]  /*0210*/  IMAD R4, R6, UR5, R5 ;  /* 0x0000000506047c24 */ /* 0x001fc8000f8e0205 */
[----:B-1----:R-:W-:Y:S01]  /*0220*/  IMAD R4, R4, UR4, RZ ;  /* 0x0000000404047c24 */ /* 0x002fe2000f8e02ff */
        /* <DEDUP_REMOVED lines=18> */
.L_x_1202:
[----:B-1----:R-:W-:-:S07]  /*0350*/  FADD R9, R7, R8 ;  /* 0x0000000807097221 */ /* 0x002fce0000000000 */
.L_x_1195:
[----:B------:R-:W-:Y:S05]  /*0360*/  BSYNC B0 ;  /* 0x0000000000007941 */ /* 0x000fea0003800000 */
.L_x_1194:
[----:B------:R-:W-:-:S13]  /*0370*/  LOP3.LUT P0, RZ, R4, R3, RZ, 0xfc, !PT ;  /* 0x0000000304ff7212 */ /* 0x000fda000780fcff */
[----:B------:R-:W-:Y:S05]  /*0380*/  @P0 EXIT ;  /* 0x000000000000094d */ /* 0x000fea0003800000 */
[----:B------:R-:W1:Y:S02]  /*0390*/  LDC.64 R2, c[0x0][0x388] ;  /* 0x0000e200ff027b82 */ /* 0x000e640000000a00 */
[----:B-1----:R-:W-:-:S05]  /*03a0*/  IMAD.WIDE.U32 R2, R0, 0x4, R2 ;  /* 0x0000000400027825 */ /* 0x002fca00078e0002 */
[----:B------:R-:W-:Y:S01]  /*03b0*/  STG.E desc[UR6][R2.64], R9 ;  /* 0x0000000902007986 */ /* 0x000fe2000c101906 */
[----:B------:R-:W-:Y:S05]  /*03c0*/  EXIT ;  /* 0x000000000000794d */ /* 0x000fea0003800000 */
.L_x_1196:
[----:B------:R-:W-:Y:S01]  /*03d0*/  HFMA2 R12, -RZ, RZ, 0, 1.847743988037109375e-06 ;  /* 0x0000001fff0c7431 */ /* 0x000fe200000001ff */
[----:B------:R-:W-:Y:S02]  /*03e0*/  MOV R11, 0x10 ;  /* 0x00000010000b7802 */ /* 0x000fe40000000f00 */
[----:B------:R-:W-:-:S07]  /*03f0*/  MOV R10, 0xffffffff ;  /* 0xffffffff000a7802 */ /* 0x000fce0000000f00 */
[----:B------:R-:W-:Y:S05]  /*0400*/  WARPSYNC.COLLECTIVE R10, `(.L_x_1197) ;  /* 0x000000000a087348 */ /* 0x000fea0003c00000 */
[----:B------:R0:W1:Y:S02]  /*0410*/  SHFL.DOWN P0, R8, R9, R11, R12 ;  /* 0x0800000b09087389 */ /* 0x000064000000000c */
[----:B01----:R-:W-:Y:S05]  /*0420*/  ENDCOLLECTIVE ;  /* 0x000000000000791b */ /* 0x003fea0003800000 */
.L_x_1197:
[----:B------:R-:W-:Y:S02]  /*0430*/  HFMA2 R11, -RZ, RZ, 0, 4.76837158203125e-07 ;  /* 0x00000008ff0b7431 */ /* 0x000fe400000001ff */
[----:B------:R-:W-:-:S04]  /*0440*/  IMAD.MOV.U32 R2, RZ, RZ, R8 ;  /* 0x000000ffff027224 */ /* 0x000fc800078e0008 */
[----:B------:R-:W-:-:S05]  /*0450*/  FADD R2, R9, R2 ;  /* 0x0000000209027221 */ /* 0x000fca0000000000 */
[----:B------:R-:W-:-:S07]  /*0460*/  MOV R9, R2 ;  /* 0x0000000200097202 */ /* 0x000fce0000000f00 */
[----:B------:R-:W-:Y:S05]  /*0470*/  WARPSYNC.COLLECTIVE R10, `(.L_x_1198) ;  /* 0x000000000a087348 */ /* 0x000fea0003c00000 */
[----:B------:R0:W1:Y:S02]  /*0480*/  SHFL.DOWN P0, R8, R9, R11, R12 ;  /* 0x0800000b09087389 */ /* 0x000064000000000c */
[----:B01----:R-:W-:Y:S05]  /*0490*/  ENDCOLLECTIVE ;  /* 0x000000000000791b */ /* 0x003fea0003800000 */
.L_x_1198:
[----:B------:R-:W-:Y:S01]  /*04a0*/  HFMA2 R11, -RZ, RZ, 0, 2.384185791015625e-07 ;  /* 0x00000004ff0b7431 */ /* 0x000fe200000001ff */
[----:B------:R-:W-:-:S05]  /*04b0*/  MOV R5, R8 ;  /* 0x0000000800057202 */ /* 0x000fca0000000f00 */
[----:B------:R-:W-:-:S04]  /*04c0*/  FADD R5, R2, R5 ;  /* 0x0000000502057221 */ /* 0x000fc80000000000 */
[----:B------:R-:W-:-:S07]  /*04d0*/  IMAD.MOV.U32 R9, RZ, RZ, R5 ;  /* 0x000000ffff097224 */ /* 0x000fce00078e0005 */
[----:B------:R-:W-:Y:S05]  /*04e0*/  WARPSYNC.COLLECTIVE R10, `(.L_x_1199) ;  /* 0x000000000a087348 */ /* 0x000fea0003c00000 */
[----:B------:R0:W1:Y:S02]  /*04f0*/  SHFL.DOWN P0, R8, R9, R11, R12 ;  /* 0x0800000b09087389 */ /* 0x000064000000000c */
[----:B01----:R-:W-:Y:S05]  /*0500*/  ENDCOLLECTIVE ;  /* 0x000000000000791b */ /* 0x003fea0003800000 */
.L_x_1199:
[----:B------:R-:W-:Y:S01]  /*0510*/  IMAD.MOV.U32 R11, RZ, RZ, 0x2 ;  /* 0x00000002ff0b7424 */ /* 0x000fe200078e00ff */
[----:B------:R-:W-:-:S05]  /*0520*/  MOV R6, R8 ;  /* 0x0000000800067202 */ /* 0x000fca0000000f00 */
[----:B------:R-:W-:-:S05]  /*0530*/  FADD R6, R5, R6 ;  /* 0x0000000605067221 */ /* 0x000fca0000000000 */
[----:B------:R-:W-:-:S07]  /*0540*/  MOV R9, R6 ;  /* 0x0000000600097202 */ /* 0x000fce0000000f00 */
[----:B------:R-:W-:Y:S05]  /*0550*/  WARPSYNC.COLLECTIVE R10, `(.L_x_1200) ;  /* 0x000000000a087348 */ /* 0x000fea0003c00000 */
[----:B------:R0:W1:Y:S02]  /*0560*/  SHFL.DOWN P0, R8, R9, R11, R12 ;  /* 0x0800000b09087389 */ /* 0x000064000000000c */
[----:B01----:R-:W-:Y:S05]  /*0570*/  ENDCOLLECTIVE ;  /* 0x000000000000791b */ /* 0x003fea0003800000 */
.L_x_1200:
[----:B------:R-:W-:Y:S01]  /*0580*/  HFMA2 R11, -RZ, RZ, 0, 5.9604644775390625e-08 ;  /* 0x00000001ff0b7431 */ /* 0x000fe200000001ff */
[----:B------:R-:W-:-:S05]  /*0590*/  MOV R7, R8 ;  /* 0x0000000800077202 */ /* 0x000fca0000000f00 */
[----:B------:R-:W-:-:S05]  /*05a0*/  FADD R7, R6, R7 ;  /* 0x0000000706077221 */ /* 0x000fca0000000000 */
[----:B------:R-:W-:-:S07]  /*05b0*/  MOV R9, R7 ;  /* 0x0000000700097202 */ /* 0x000fce0000000f00 */
[----:B------:R-:W-:Y:S05]  /*05c0*/  WARPSYNC.COLLECTIVE R10, `(.L_x_1201) ;  /* 0x000000000a087348 */ /* 0x000fea0003c00000 */
[----:B------:R0:W1:Y:S02]  /*05d0*/  SHFL.DOWN P0, R8, R9, R11, R12 ;  /* 0x0800000b09087389 */ /* 0x000064000000000c */
[----:B01----:R-:W-:Y:S05]  /*05e0*/  ENDCOLLECTIVE ;  /* 0x000000000000791b */ /* 0x003fea0003800000 */
.L_x_1201:
[----:B------:R-:W-:Y:S05]  /*05f0*/  BRA `(.L_x_1202) ;  /* 0xfffffffc00547947 */ /* 0x000fea000383ffff */
.L_x_1203:
        /* <DEDUP_REMOVED lines=16> */
.L_x_2047:


//--------------------- .text._Z7reduce5IfLj256EEvPT_S1_j --------------------------
	.section	.text._Z7reduce5IfLj256EEvPT_S1_j,"ax",@progbits
	.align	128
        .global         _Z7reduce5IfLj256EEvPT_S1_j
        .type           _Z7reduce5IfLj256EEvPT_S1_j,@function
        .size           _Z7reduce5IfLj256EEvPT_S1_j,(.L_x_2048 - _Z7reduce5IfLj256EEvPT_S1_j)
        .other          _Z7reduce5IfLj256EEvPT_S1_j,@"STO_CUDA_ENTRY STV_DEFAULT"
_Z7reduce5IfLj256EEvPT_S1_j:
.text._Z7reduce5IfLj256EEvPT_S1_j:
        /* <DEDUP_REMOVED lines=25> */
[----:B--2---:R-:W-:Y:S01]  /*0190*/  @!P1 FADD R9, R9, R6 ;  /* 0x0000000609099221 */ /* 0x004fe20000000000 */
[----:B------:R-:W-:Y:S01]  /*01a0*/  ISETP.GT.U32.AND P1, PT, R3, 0x3f, PT ;  /* 0x0000003f0300780c */ /* 0x000fe20003f24070 */
[----:B------:R-:W0:Y:S03]  /*01b0*/  S2R R6, SR_TID.Z ;  /* 0x0000000000067919 */ /* 0x000e260000002300 */
[----:B------:R-:W-:Y:S01]  /*01c0*/  STS [R2], R9 ;  /* 0x0000000902007388 */ /* 0x000fe20000000800 */
        /* <DEDUP_REMOVED lines=28> */
.L_x_1212:
[----:B-1----:R-:W-:-:S07]  /*0390*/  FADD R9, R7, R8 ;  /* 0x0000000807097221 */ /* 0x002fce0000000000 */
.L_x_1205:
[----:B------:R-:W-:Y:S05]  /*03a0*/  BSYNC B0 ;  /* 0x0000000000007941 */ /* 0x000fea0003800000 */
.L_x_1204:
[----:B------:R-:W-:-:S13]  /*03b0*/  LOP3.LUT P0, RZ, R4, R3, RZ, 0xfc, !PT ;  /* 0x0000000304ff7212 */ /* 0x000fda000780fcff */
[----:B------:R-:W-:Y:S05]  /*03c0*/  @P0 EXIT ;  /* 0x000000000000094d */ /* 0x000fea0003800000 */
[----:B------:R-:W1:Y:S02]  /*03d0*/  LDC.64 R2, c[0x0][0x388] ;  /* 0x0000e200ff027b82 */ /* 0x000e640000000a00 */
[----:B-1----:R-:W-:-:S05]  /*03e0*/  IMAD.WIDE.U32 R2, R0, 0x4, R2 ;  /* 0x0000000400027825 */ /* 0x002fca00078e0002 */
[----:B------:R-:W-:Y:S01]  /*03f0*/  STG.E desc[UR6][R2.64], R9 ;  /* 0x0000000902007986 */ /* 0x000fe2000c101906 */
[----:B------:R-:W-:Y:S05]  /*0400*/  EXIT ;  /* 0x000000000000794d */ /* 0x000fea0003800000 */
.L_x_1206:
[----:B------:R-:W-:Y:S01]  /*0410*/  HFMA2 R12, -RZ, RZ, 0, 1.847743988037109375e-06 ;  /* 0x0000001fff0c7431 */ /* 0x000fe200000001ff */
[----:B------:R-:W-:Y:S02]  /*0420*/  MOV R11, 0x10 ;  /* 0x00000010000b7802 */ /* 0x000fe40000000f00 */
[----:B------:R-:W-:-:S07]  /*0430*/  MOV R10, 0xffffffff ;  /* 0xffffffff000a7802 */ /* 0x000fce0000000f00 */
[----:B------:R-:W-:Y:S05]  /*0440*/  WARPSYNC.COLLECTIVE R10, `(.L_x_1207) ;  /* 0x000000000a087348 */ /* 0x000fea0003c00000 */
[----:B------:R0:W1:Y:S02]  /*0450*/  SHFL.DOWN P0, R8, R9, R11, R12 ;  /* 0x0800000b09087389 */ /* 0x000064000000000c */
[----:B01----:R-:W-:Y:S05]  /*0460*/  ENDCOLLECTIVE ;  /* 0x000000000000791b */ /* 0x003fea0003800000 */
.L_x_1207:
[----:B------:R-:W-:Y:S02]  /*0470*/  HFMA2 R11, -RZ, RZ, 0, 4.76837158203125e-07 ;  /* 0x00000008ff0b7431 */ /* 0x000fe400000001ff */
[----:B------:R-:W-:-:S04]  /*0480*/  IMAD.MOV.U32 R2, RZ, RZ, R8 ;  /* 0x000000ffff027224 */ /* 0x000fc800078e0008 */
[----:B------:R-:W-:-:S05]  /*0490*/  FADD R2, R9, R2 ;  /* 0x0000000209027221 */ /* 0x000fca0000000000 */
[----:B------:R-:W-:-:S07]  /*04a0*/  MOV R9, R2 ;  /* 0x0000000200097202 */ /* 0x000fce0000000f00 */
[----:B------:R-:W-:Y:S05]  /*04b0*/  WARPSYNC.COLLECTIVE R10, `(.L_x_1208) ;  /* 0x000000000a087348 */ /* 0x000fea0003c00000 */
[----:B------:R0:W1:Y:S02]  /*04c0*/  SHFL.DOWN P0, R8, R9, R11, R12 ;  /* 0x0800000b09087389 */ /* 0x000064000000000c */
[----:B01----:R-:W-:Y:S05]  /*04d0*/  ENDCOLLECTIVE ;  /* 0x000000000000791b */ /* 0x003fea0003800000 */
.L_x_1208:
[----:B------:R-:W-:Y:S01]  /*04e0*/  HFMA2 R11, -RZ, RZ, 0, 2.384185791015625e-07 ;  /* 0x00000004ff0b7431 */ /* 0x000fe200000001ff */
[----:B------:R-:W-:-:S05]  /*04f0*/  MOV R5, R8 ;  /* 0x0000000800057202 */ /* 0x000fca0000000f00 */
[----:B------:R-:W-:-:S04]  /*0500*/  FADD R5, R2, R5 ;  /* 0x0000000502057221 */ /* 0x000fc80000000000 */
[----:B------:R-:W-:-:S07]  /*0510*/  IMAD.MOV.U32 R9, RZ, RZ, R5 ;  /* 0x000000ffff097224 */ /* 0x000fce00078e0005 */
[----:B------:R-:W-:Y:S05]  /*0520*/  WARPSYNC.COLLECTIVE R10, `(.L_x_1209) ;  /* 0x000000000a087348 */ /* 0x000fea0003c00000 */
[----:B------:R0:W1:Y:S02]  /*0530*/  SHFL.DOWN P0, R8, R9, R11, R12 ;  /* 0x0800000b09087389 */ /* 0x000064000000000c */
[----:B01----:R-:W-:Y:S05]  /*0540*/  ENDCOLLECTIVE ;  /* 0x000000000000791b */ /* 0x003fea0003800000 */
.L_x_1209:
[----:B------:R-:W-:Y:S01]  /*0550*/  IMAD.MOV.U32 R11, RZ, RZ, 0x2 ;  /* 0x00000002ff0b7424 */ /* 0x000fe200078e00ff */
[----:B------:R-:W-:-:S05]  /*0560*/  MOV R6, R8 ;  /* 0x0000000800067202 */ /* 0x000fca0000000f00 */
[----:B------:R-:W-:-:S05]  /*0570*/  FADD R6, R5, R6 ;  /* 0x0000000605067221 */ /* 0x000fca0000000000 */
[----:B------:R-:W-:-:S07]  /*0580*/  MOV R9, R6 ;  /* 0x0000000600097202 */ /* 0x000fce0000000f00 */
[----:B------:R-:W-:Y:S05]  /*0590*/  WARPSYNC.COLLECTIVE R10, `(.L_x_1210) ;  /* 0x000000000a087348 */ /* 0x000fea0003c00000 */
[----:B------:R0:W1:Y:S02]  /*05a0*/  SHFL.DOWN P0, R8, R9, R11, R12 ;  /* 0x0800000b09087389 */ /* 0x000064000000000c */
[----:B01----:R-:W-:Y:S05]  /*05b0*/  ENDCOLLECTIVE ;  /* 0x000000000000791b */ /* 0x003fea0003800000 */
.L_x_1210:
[----:B------:R-:W-:Y:S01]  /*05c0*/  HFMA2 R11, -RZ, RZ, 0, 5.9604644775390625e-08 ;  /* 0x00000001ff0b7431 */ /* 0x000fe200000001ff */
[----:B------:R-:W-:-:S05]  /*05d0*/  MOV R7, R8 ;  /* 0x0000000800077202 */ /* 0x000fca0000000f00 */
[----:B------:R-:W-:-:S05]  /*05e0*/  FADD R7, R6, R7 ;  /* 0x0000000706077221 */ /* 0x000fca0000000000 */
[----:B------:R-:W-:-:S07]  /*05f0*/  MOV R9, R7 ;  /* 0x0000000700097202 */ /* 0x000fce0000000f00 */
[----:B------:R-:W-:Y:S05]  /*0600*/  WARPSYNC.COLLECTIVE R10, `(.L_x_1211) ;  /* 0x000000000a087348 */ /* 0x000fea0003c00000 */
[----:B------:R0:W1:Y:S02]  /*0610*/  SHFL.DOWN P0, R8, R9, R11, R12 ;  /* 0x0800000b09087389 */ /* 0x000064000000000c */
[----:B01----:R-:W-:Y:S05]  /*0620*/  ENDCOLLECTIVE ;  /* 0x000000000000791b */ /* 0x003fea0003800000 */
.L_x_1211:
[----:B------:R-:W-:Y:S05]  /*0630*/  BRA `(.L_x_1212) ;  /* 0xfffffffc00547947 */ /* 0x000fea000383ffff */
.L_x_1213:
        /* <DEDUP_REMOVED lines=12> */
.L_x_2048:


//--------------------- .text._Z7reduce5IfLj512EEvPT_S1_j --------------------------
	.section	.text._Z7reduce5IfLj512EEvPT_S1_j,"ax",@progbits
	.align	128
        .global         _Z7reduce5IfLj512EEvPT_S1_j
        .type           _Z7reduce5IfLj512EEvPT_S1_j,@function
        .size           _Z7reduce5IfLj512EEvPT_S1_j,(.L_x_2049 - _Z7reduce5IfLj512EEvPT_S1_j)
        .other          _Z7reduce5IfLj512EEvPT_S1_j,@"STO_CUDA_ENTRY STV_DEFAULT"
_Z7reduce5IfLj512EEvPT_S1_j:
.text._Z7reduce5IfLj512EEvPT_S1_j:
[----:B------:R-:W-:Y:S01]  /*0000*/  LDC R1, c[0x0][0x37c] ;  /* 0x0000df00ff017b82 */ /* 0x000fe20000000800 */
[----:B------:R-:W0:Y:S01]  /*0010*/  S2R R0, SR_CTAID.X ;  /* 0x0000000000007919 */ /* 0x000e220000002500 */
[----:B------:R-:W1:Y:S01]  /*0020*/  LDCU UR4, c[0x0][0x390] ;  /* 0x00007200ff0477ac */ /* 0x000e620008000800 */
[----:B------:R-:W-:Y:S01]  /*0030*/  HFMA2 R9, -RZ, RZ, 0, 0 ;  /* 0x00000000ff097431 */ /* 0x000fe200000001ff */
[----:B------:R-:W2:Y:S01]  /*0040*/  S2R R2, SR_TID.X ;  /* 0x0000000000027919 */ /* 0x000ea20000002100 */
[----:B------:R-:W3:Y:S01]  /*0050*/  LDCU.64 UR6, c[0x0][0x358] ;  /* 0x00006b00ff0677ac */ /* 0x000ee20008000a00 */
[----:B0-----:R-:W-:-:S04]  /*0060*/  SHF.L.U32 R3, R0, 0xa, RZ ;  /* 0x0000000a00037819 */ /* 0x001fc800000006ff */
[----:B--2---:R-:W-:-:S04]  /*0070*/  LOP3.LUT R3, R3, R2, RZ, 0xfc, !PT ;  /* 0x0000000203037212 */ /* 0x004fc800078efcff */
[C---:B------:R-:W-:Y:S02]  /*0080*/  IADD3 R11, PT, PT, R3.reuse, 0x200, RZ ;  /* 0x00000200030b7810 */ /* 0x040fe40007ffe0ff */
[----:B-1----:R-:W-:Y:S02]  /*0090*/  ISETP.GE.U32.AND P0, PT, R3, UR4, PT ;  /* 0x0000000403007c0c */ /* 0x002fe4000bf06070 */
[----:B------:R-:W-:-:S11]  /*00a0*/  ISETP.GE.U32.AND P1, PT, R11, UR4, PT ;  /* 0x000000040b007c0c */ /* 0x000fd6000bf26070 */
[----:B------:R-:W0:Y:S08]  /*00b0*/  @!P0 LDC.64 R4, c[0x0][0x380] ;  /* 0x0000e000ff048b82 */ /* 0x000e300000000a00 */
[----:B------:R-:W1:Y:S01]  /*00c0*/  @!P1 LDC.64 R6, c[0x0][0x380] ;  /* 0x0000e000ff069b82 */ /* 0x000e620000000a00 */
[----:B0-----:R-:W-:-:S05]  /*00d0*/  @!P0 IMAD.WIDE.U32 R4, R3, 0x4, R4 ;  /* 0x0000000403048825 */ /* 0x001fca00078e0004 */
[----:B---3--:R-:W2:Y:S01]  /*00e0*/  @!P0 LDG.E R9, desc[UR6][R4.64] ;  /* 0x0000000604098981 */ /* 0x008ea2000c1e1900 */
[----:B-1----:R-:W-:-:S06]  /*00f0*/  @!P1 IMAD.WIDE.U32 R6, R11, 0x4, R6 ;  /* 0x000000040b069825 */ /* 0x002fcc00078e0006 */
[----:B------:R-:W2:Y:S01]  /*0100*/  @!P1 LDG.E R6, desc[UR6][R6.64] ;  /* 0x0000000606069981 */ /* 0x000ea2000c1e1900 */
        /* <DEDUP_REMOVED lines=9> */
[----:B--2---:R-:W-:-:S05]  /*01a0*/  @!P1 FADD R9, R9, R6 ;  /* 0x0000000609099221 */ /* 0x004fca0000000000 */
[----:B------:R-:W-:Y:S01]  /*01b0*/  STS [R8], R9 ;  /* 0x0000000908007388 */ /* 0x000fe20000000800 */
[----:B------:R-:W-:Y:S06]  /*01c0*/  BAR.SYNC.DEFER_BLOCKING 0x0 ;  /* 0x0000000000007b1d */ /* 0x000fec0000010000 */
[----:B------:R-:W2:Y:S01]  /*01d0*/  @!P0 LDS R10, [R8+0x400] ;  /* 0x00040000080a8984 */ /* 0x000ea20000000800 */
[----:B------:R-:W-:Y:S01]  /*01e0*/  ISETP.GT.U32.AND P1, PT, R2, 0x7f, PT ;  /* 0x0000007f0200780c */ /* 0x000fe20003f24070 */
[----:B--2---:R-:W-:-:S05]  /*01f0*/  @!P0 FADD R9, R9, R10 ;  /* 0x0000000a09098221 */ /* 0x004fca0000000000 */
[----:B------:R-:W-:Y:S01]  /*0200*/  @!P0 STS [R8], R9 ;  /* 0x0000000908008388 */ /* 0x000fe20000000800 */
[----:B------:R-:W-:Y:S06]  /*0210*/  BAR.SYNC.DEFER_BLOCKING 0x0 ;  /* 0x0000000000007b1d */ /* 0x000fec0000010000 */
[----:B------:R-:W2:Y:S01]  /*0220*/  @!P1 LDS R4, [R8+0x200] ;  /* 0x0002000008049984 */ /* 0x000ea20000000800 */
[----:B------:R-:W-:Y:S01]  /*0230*/  ISETP.GT.U32.AND P0, PT, R2, 0x3f, PT ;  /* 0x0000003f0200780c */ /* 0x000fe20003f04070 */
[----:B------:R-:W0:Y:S01]  /*0240*/  S2R R6, SR_TID.Z ;  /* 0x0000000000067919 */ /* 0x000e220000002300 */
[----:B--2---:R-:W-:-:S05]  /*0250*/  @!P1 FADD R9, R9, R4 ;  /* 0x0000000409099221 */ /* 0x004fca0000000000 */
[----:B------:R-:W-:Y:S01]  /*0260*/  @!P1 STS [R8], R9 ;  /* 0x0000000908009388 */ /* 0x000fe20000000800 */
[----:B------:R-:W-:Y:S06]  /*0270*/  BAR.SYNC.DEFER_BLOCKING 0x0 ;  /* 0x0000000000007b1d */ /* 0x000fec0000010000 */
[----:B------:R-:W2:Y:S01]  /*0280*/  @!P0 LDS R4, [R8+0x100] ;  /* 0x0001000008048984 */ /* 0x000ea20000000800 */
[----:B0-----:R-:W-:-:S04]  /*0290*/  IMAD R3, R6, UR5, R3 ;  /* 0x0000000506037c24 */ /* 0x001fc8000f8e0203 */
[----:B-1----:R-:W-:Y:S02]  /*02a0*/  IMAD R3, R3, UR4, RZ ;  /* 0x0000000403037c24 */ /* 0x002fe4000f8e02ff */
[----:B--2---:R-:W-:Y:S02]  /*02b0*/  @!P0 FADD R9, R9, R4 ;  /* 0x0000000409098221 */ /* 0x004fe40000000000 */
[----:B------:R-:W-:-:S03]  /*02c0*/  IMAD.IADD R4, R3, 0x1, R2 ;  /* 0x0000000103047824 */ /* 0x000fc600078e0202 */
[----:B------:R0:W-:Y:S01]  /*02d0*/  @!P0 STS [R8], R9 ;  /* 0x0000000908008388 */ /* 0x0001e20000000800 */
        /* <DEDUP_REMOVED lines=16> */
.L_x_1222:
[----:B-1----:R-:W-:-:S07]  /*03e0*/  FADD R9, R7, R8 ;  /* 0x0000000807097221 */ /* 0x002fce0000000000 */
.L_x_1215:
[----:B------:R-:W-:Y:S05]  /*03f0*/  BSYNC B0 ;  /* 0x0000000000007941 */ /* 0x000fea0003800000 */
.L_x_1214:
[----:B------:R-:W-:-:S13]  /*0400*/  LOP3.LUT P0, RZ, R3, R2, RZ, 0xfc, !PT ;  /* 0x0000000203ff7212 */ /* 0x000fda000780fcff */
[----:B------:R-:W-:Y:S05]  /*0410*/  @P0 EXIT ;  /* 0x000000000000094d */ /* 0x000fea0003800000 */
[----:B------:R-:W1:Y:S02]  /*0420*/  LDC.64 R2, c[0x0][0x388] ;  /* 0x0000e200ff027b82 */ /* 0x000e640000000a00 */
[----:B-1----:R-:W-:-:S05]  /*0430*/  IMAD.WIDE.U32 R2, R0, 0x4, R2 ;  /* 0x0000000400027825 */ /* 0x002fca00078e0002 */
[----:B------:R-:W-:Y:S01]  /*0440*/  STG.E desc[UR6][R2.64], R9 ;  /* 0x0000000902007986 */ /* 0x000fe2000c101906 */
[----:B------:R-:W-:Y:S05]  /*0450*/  EXIT ;  /* 0x000000000000794d */ /* 0x000fea0003800000 */
.L_x_1216:
[----:B------:R-:W-:Y:S01]  /*0460*/  HFMA2 R12, -RZ, RZ, 0, 1.847743988037109375e-06 ;  /* 0x0000001fff0c7431 */ /* 0x000fe200000001ff */
[----:B------:R-:W-:Y:S02]  /*0470*/  MOV R11, 0x10 ;  /* 0x00000010000b7802 */ /* 0x000fe40000000f00 */
[----:B------:R-:W-:-:S07]  /*0480*/  MOV R10, 0xffffffff ;  /* 0xffffffff000a7802 */ /* 0x000fce0000000f00 */
[----:B------:R-:W-:Y:S05]  /*0490*/  WARPSYNC.COLLECTIVE R10, `(.L_x_1217) ;  /* 0x000000000a087348 */ /* 0x000fea0003c00000 */
[----:B------:R0:W1:Y:S02]  /*04a0*/  SHFL.DOWN P0, R8, R9, R11, R12 ;  /* 0x0800000b09087389 */ /* 0x000064000000000c */
[----:B01----:R-:W-:Y:S05]  /*04b0*/  ENDCOLLECTIVE ;  /* 0x000000000000791b */ /* 0x003fea0003800000 */
.L_x_1217:
[----:B------:R-:W-:Y:S02]  /*04c0*/  HFMA2 R11, -RZ, RZ, 0, 4.76837158203125e-07 ;  /* 0x00000008ff0b7431 */ /* 0x000fe400000001ff */
[----:B------:R-:W-:-:S04]  /*04d0*/  IMAD.MOV.U32 R4, RZ, RZ, R8 ;  /* 0x000000ffff047224 */ /* 0x000fc800078e0008 */
[----:B------:R-:W-:-:S05]  /*04e0*/  FADD R4, R9, R4 ;  /* 0x0000000409047221 */ /* 0x000fca0000000000 */
[----:B------:R-:W-:-:S07]  /*04f0*/  MOV R9, R4 ;  /* 0x0000000400097202 */ /* 0x000fce0000000f00 */
[----:B------:R-:W-:Y:S05]  /*0500*/  WARPSYNC.COLLECTIVE R10, `(.L_x_1218) ;  /* 0x000000000a087348 */ /* 0x000fea0003c00000 */
[----:B------:R0:W1:Y:S02]  /*0510*/  SHFL.DOWN P0, R8, R9, R11, R12 ;  /* 0x0800000b09087389 */ /* 0x000064000000000c */
[----:B01----:R-:W-:Y:S05]  /*0520*/  ENDCOLLECTIVE ;  /* 0x000000000000791b */ /* 0x003fea0003800000 */
.L_x_1218:
[----:B------:R-:W-:Y:S01]  /*0530*/  HFMA2 R11, -RZ, RZ, 0, 2.384185791015625e-07 ;  /* 0x00000004ff0b7431 */ /* 0x000fe200000001ff */
[----:B------:R-:W-:-:S05]  /*0540*/  MOV R5, R8 ;  /* 0x0000000800057202 */ /* 0x000fca0000000f00 */
[----:B------:R-:W-:-:S04]  /*0550*/  FADD R5, R4, R5 ;  /* 0x0000000504057221 */ /* 0x000fc80000000000 */
[----:B------:R-:W-:-:S07]  /*0560*/  IMAD.MOV.U32 R9, RZ, RZ, R5 ;  /* 0x000000ffff097224 */ /* 0x000fce00078e0005 */
[----:B------:R-:W-:Y:S05]  /*0570*/  WARPSYNC.COLLECTIVE R10, `(.L_x_1219) ;  /* 0x000000000a087348 */ /* 0x000fea0003c00000 */
[----:B------:R0:W1:Y:S02]  /*0580*/  SHFL.DOWN P0, R8, R9, R11, R12 ;  /* 0x0800000b09087389 */ /* 0x000064000000000c */
[----:B01----:R-:W-:Y:S05]  /*0590*/  ENDCOLLECTIVE ;  /* 0x000000000000791b */ /* 0x003fea0003800000 */
.L_x_1219:
[----:B------:R-:W-:Y:S01]  /*05a0*/  IMAD.MOV.U32 R11, RZ, RZ, 0x2 ;  /* 0x00000002ff0b7424 */ /* 0x000fe200078e00ff */
[----:B------:R-:W-:-:S05]  /*05b0*/  MOV R6, R8 ;  /* 0x0000000800067202 */ /* 0x000fca0000000f00 */
[----:B------:R-:W-:-:S05]  /*05c0*/  FADD R6, R5, R6 ;  /* 0x0000000605067221 */ /* 0x000fca0000000000 */
[----:B------:R-:W-:-:S07]  /*05d0*/  MOV R9, R6 ;  /* 0x0000000600097202 */ /* 0x000fce0000000f00 */
[----:B------:R-:W-:Y:S05]  /*05e0*/  WARPSYNC.COLLECTIVE R10, `(.L_x_1220) ;  /* 0x000000000a087348 */ /* 0x000fea0003c00000 */
[----:B------:R0:W1:Y:S02]  /*05f0*/  SHFL.DOWN P0, R8, R9, R11, R12 ;  /* 0x0800000b09087389 */ /* 0x000064000000000c */
[----:B01----:R-:W-:Y:S05]  /*0600*/  ENDCOLLECTIVE ;  /* 0x000000000000791b */ /* 0x003fea0003800000 */
.L_x_1220:
[----:B------:R-:W-:Y:S01]  /*0610*/  HFMA2 R11, -RZ, RZ, 0, 5.9604644775390625e-08 ;  /* 0x00000001ff0b7431 */ /* 0x000fe200000001ff */
[----:B------:R-:W-:-:S05]  /*0620*/  MOV R7, R8 ;  /* 0x0000000800077202 */ /* 0x000fca0000000f00 */
[----:B------:R-:W-:-:S05]  /*0630*/  FADD R7, R6, R7 ;  /* 0x0000000706077221 */ /* 0x000fca0000000000 */
[----:B------:R-:W-:-:S07]  /*0640*/  MOV R9, R7 ;  /* 0x0000000700097202 */ /* 0x000fce0000000f00 */
[----:B------:R-:W-:Y:S05]  /*0650*/  WARPSYNC.COLLECTIVE R10, `(.L_x_1221) ;  /* 0x000000000a087348 */ /* 0x000fea0003c00000 */
[----:B------:R0:W1:Y:S02]  /*0660*/  SHFL.DOWN P0, R8, R9, R11, R12 ;  /* 0x0800000b09087389 */ /* 0x000064000000000c */
[----:B01----:R-:W-:Y:S05]  /*0670*/  ENDCOLLECTIVE ;  /* 0x000000000000791b */ /* 0x003fea0003800000 */
.L_x_1221:
[----:B------:R-:W-:Y:S05]  /*0680*/  BRA `(.L_x_1222) ;  /* 0xfffffffc00547947 */ /* 0x000fea000383ffff */
.L_x_1223:
        /* <DEDUP_REMOVED lines=15> */
.L_x_2049:


//--------------------- .text._Z7reduce4IfLj1EEvPT_S1_j --------------------------
	.section	.text._Z7reduce4IfLj1EEvPT_S1_j,"ax",@progbits
	.align	128
        .global         _Z7reduce4IfLj1EEvPT_S1_j
        .type           _Z7reduce4IfLj1EEvPT_S1_j,@function
        .size           _Z7reduce4IfLj1EEvPT_S1_j,(.L_x_2050 - _Z7reduce4IfLj1EEvPT_S1_j)
        .other          _Z7reduce4IfLj1EEvPT_S1_j,@"STO_CUDA_ENTRY STV_DEFAULT"
_Z7reduce4IfLj1EEvPT_S1_j:
.text._Z7reduce4IfLj1EEvPT_S1_j:
[----:B------:R-:W-:Y:S01]  /*0000*/  LDC R1, c[0x0][0x37c] ;  /* 0x0000df00ff017b82 */ /* 0x000fe20000000800 */
[----:B------:R-:W0:Y:S01]  /*0010*/  S2R R0, SR_CTAID.X ;  /* 0x0000000000007919 */ /* 0x000e220000002500 */
[----:B------:R-:W0:Y:S01]  /*0020*/  LDCU UR8, c[0x0][0x360] ;  /* 0x00006c00ff0877ac */ /* 0x000e220008000800 */
[----:B------:R-:W1:Y:S01]  /*0030*/  S2R R2, SR_TID.X ;  /* 0x0000000000027919 */ /* 0x000e620000002100 */
[----:B------:R-:W2:Y:S01]  /*0040*/  LDCU UR4, c[0x0][0x390] ;  /* 0x00007200ff0477ac */ /* 0x000ea20008000800 */
[----:B------:R-:W3:Y:S01]  /*0050*/  LDCU.64 UR6, c[0x0][0x358] ;  /* 0x00006b00ff0677ac */ /* 0x000ee20008000a00 */
[----:B0-----:R-:W-:-:S05]  /*0060*/  IMAD R3, R0, UR8, RZ ;  /* 0x0000000800037c24 */ /* 0x001fca000f8e02ff */
[----:B-1----:R-:W-:-:S04]  /*0070*/  LEA R3, R3, R2, 0x1 ;  /* 0x0000000203037211 */ /* 0x002fc800078e08ff */
[C---:B------:R-:W-:Y:S02]  /*0080*/  IADD3 R9, PT, PT, R3.reuse, 0x1, RZ ;  /* 0x0000000103097810 */ /* 0x040fe40007ffe0ff */
[----:B--2---:R-:W-:Y:S02]  /*0090*/  ISETP.GE.U32.AND P0, PT, R3, UR4, PT ;  /* 0x0000000403007c0c */ /* 0x004fe4000bf06070 */
[----:B------:R-:W-:-:S11]  /*00a0*/  ISETP.GE.U32.AND P1, PT, R9, UR4, PT ;  /* 0x0000000409007c0c */ /* 0x000fd6000bf26070 */
[----:B------:R-:W0:Y:S08]  /*00b0*/  @!P0 LDC.64 R4, c[0x0][0x380] ;  /* 0x0000e000ff048b82 */ /* 0x000e300000000a00 */
[----:B------:R-:W1:Y:S01]  /*00c0*/  @!P1 LDC.64 R6, c[0x0][0x380] ;  /* 0x0000e000ff069b82 */ /* 0x000e620000000a00 */
[----:B0-----:R-:W-:-:S04]  /*00d0*/  @!P0 IMAD.WIDE.U32 R4, R3, 0x4, R4 ;  /* 0x0000000403048825 */ /* 0x001fc800078e0004 */
[----:B------:R-:W-:Y:S02]  /*00e0*/  IMAD.MOV.U32 R3, RZ, RZ, RZ ;  /* 0x000000ffff037224 */ /* 0x000fe400078e00ff */
[----:B-1----:R-:W-:-:S04]  /*00f0*/  @!P1 IMAD.WIDE.U32 R6, R9, 0x4, R6 ;  /* 0x0000000409069825 */ /* 0x002fc800078e0006 */
[----:B---3--:R0:W2:Y:S04]  /*0100*/  @!P0 LDG.E R3, desc[UR6][R4.64] ;  /* 0x0000000604038981 */ /* 0x0080a8000c1e1900 */
[----:B------:R-:W2:Y:S01]  /*0110*/  @!P1 LDG.E R6, desc[UR6][R6.64] ;  /* 0x0000000606069981 */ /* 0x000ea2000c1e1900 */
[----:B------:R-:W1:Y:S01]  /*0120*/  S2UR UR5, SR_CgaCtaId ;  /* 0x00000000000579c3 */ /* 0x000e620000008800 */
[----:B------:R-:W3:Y:S01]  /*0130*/  LDCU UR9, c[0x0][0x364] ;  /* 0x00006c80ff0977ac */ /* 0x000ee20008000800 */
[----:B------:R-:W3:Y:S01]  /*0140*/  S2R R9, SR_TID.Y ;  /* 0x0000000000097919 */ /* 0x000ee20000002200 */
[----:B------:R-:W-:Y:S01]  /*0150*/  UMOV UR4, 0x400 ;  /* 0x0000040000047882 */ /* 0x000fe20000000000 */
[----:B------:R-:W-:Y:S01]  /*0160*/  UISETP.GE.U32.AND UP0, UPT, UR8, 0x42, UPT ;  /* 0x000000420800788c */ /* 0x000fe2000bf06070 */
[----:B------:R-:W3:Y:S01]  /*0170*/  S2R R8, SR_TID.Z ;  /* 0x0000000000087919 */ /* 0x000ee20000002300 */
[----:B-1----:R-:W-:Y:S01]  /*0180*/  ULEA UR4, UR5, UR4, 0x18 ;  /* 0x0000000405047291 */ /* 0x002fe2000f8ec0ff */
[----:B---3--:R-:W-:-:S05]  /*0190*/  IMAD R9, R8, UR9, R9 ;  /* 0x0000000908097c24 */ /* 0x008fca000f8e0209 */
[----:B------:R-:W-:Y:S01]  /*01a0*/  LEA R8, R2, UR4, 0x2 ;  /* 0x0000000402087c11 */ /* 0x000fe2000f8e10ff */
[----:B------:R-:W-:-:S05]  /*01b0*/  IMAD R9, R9, UR8, RZ ;  /* 0x0000000809097c24 */ /* 0x000fca000f8e02ff */
[----:B0-----:R-:W-:-:S04]  /*01c0*/  IADD3 R4, PT, PT, R9, R2, RZ ;  /* 0x0000000209047210 */ /* 0x001fc80007ffe0ff */
[----:B------:R-:W-:Y:S01]  /*01d0*/  ISETP.GT.U32.AND P0, PT, R4, 0x1f, PT ;  /* 0x0000001f0400780c */ /* 0x000fe20003f04070 */
[----:B--2---:R-:W-:-:S05]  /*01e0*/  @!P1 FADD R3, R3, R6 ;  /* 0x0000000603039221 */ /* 0x004fca0000000000 */
[----:B------:R0:W-:Y:S01]  /*01f0*/  STS [R8], R3 ;  /* 0x0000000308007388 */ /* 0x0001e20000000800 */
[----:B------:R-:W-:Y:S06]  /*0200*/  BAR.SYNC.DEFER_BLOCKING 0x0 ;  /* 0x0000000000007b1d */ /* 0x000fec0000010000 */
[----:B------:R-:W-:Y:S05]  /*0210*/  BRA.U !UP0, `(.L_x_1224) ;  /* 0x00000001082c7547 */ /* 0x000fea000b800000 */
[----:B------:R-:W-:-:S07]  /*0220*/  MOV R4, UR8 ;  /* 0x0000000800047c02 */ /* 0x000fce0008000f00 */
.L_x_1225:
[----:B------:R-:W-:-:S04]  /*0230*/  SHF.R.U32.HI R7, RZ, 0x1, R4 ;  /* 0x00000001ff077819 */ /* 0x000fc80000011604 */
[----:B------:R-:W-:-:S13]  /*0240*/  ISETP.GE.U32.AND P1, PT, R2, R7, PT ;  /* 0x000000070200720c */ /* 0x000fda0003f26070 */
[----:B------:R-:W-:-:S05]  /*0250*/  @!P1 IMAD R5, R7, 0x4, R8 ;  /* 0x0000000407059824 */ /* 0x000fca00078e0208 */
[----:B------:R-:W0:Y:S02]  /*0260*/  @!P1 LDS R6, [R5] ;  /* 0x0000000005069984 */ /* 0x000e240000000800 */
[----:B0-----:R-:W-:-:S05]  /*0270*/  @!P1 FADD R3, R3, R6 ;  /* 0x0000000603039221 */ /* 0x001fca0000000000 */
[----:B------:R1:W-:Y:S01]  /*0280*/  @!P1 STS [R8], R3 ;  /* 0x0000000308009388 */ /* 0x0003e20000000800 */
[----:B------:R-:W-:Y:S01]  /*0290*/  BAR.SYNC.DEFER_BLOCKING 0x0 ;  /* 0x0000000000007b1d */ /* 0x000fe20000010000 */
[----:B------:R-:W-:Y:S02]  /*02a0*/  ISETP.GT.U32.AND P1, PT, R4, 0x83, PT ;  /* 0x000000830400780c */ /* 0x000fe40003f24070 */
[----:B------:R-:W-:-:S11]  /*02b0*/  MOV R4, R7 ;  /* 0x0000000700047202 */ /* 0x000fd60000000f00 */
[----:B-1----:R-:W-:Y:S05]  /*02c0*/  @P1 BRA `(.L_x_1225) ;  /* 0xfffffffc00d81947 */ /* 0x002fea000383ffff */
.L_x_1224:
[----:B------:R-:W-:Y:S04]  /*02d0*/  BSSY B0, `(.L_x_1226) ;  /* 0x000000e000007945 */ /* 0x000fe80003800000 */
[----:B------:R-:W-:Y:S05]  /*02e0*/  @P0 BRA `(.L_x_1227) ;  /* 0x0000000000300947 */ /* 0x000fea0003800000 */
[----:B------:R-:W-:-:S03]  /*02f0*/  UMOV UR4, 0xffffffff ;  /* 0xffffffff00047882 */ /* 0x000fc60000000000 */
[----:B------:R-:W-:Y:S05]  /*0300*/  BRA.DIV UR4, `(.L_x_1228) ;  /* 0x0000000204447947 */ /* 0x000fea000b800000 */
[----:B------:R-:W1:Y:S02]  /*0310*/  SHFL.DOWN PT, R4, R3, 0x10, 0x1f ;  /* 0x0a001f0003047f89 */ /* 0x000e6400000e0000 */
[----:B-1----:R-:W-:-:S05]  /*0320*/  FADD R4, R3, R4 ;  /* 0x0000000403047221 */ /* 0x002fca0000000000 */
[----:B------:R-:W1:Y:S02]  /*0330*/  SHFL.DOWN PT, R5, R4, 0x8, 0x1f ;  /* 0x09001f0004057f89 */ /* 0x000e6400000e0000 */
[----:B-1----:R-:W-:-:S05]  /*0340*/  FADD R5, R4, R5 ;  /* 0x0000000504057221 */ /* 0x002fca0000000000 */
[----:B------:R-:W1:Y:S02]  /*0350*/  SHFL.DOWN PT, R6, R5, 0x4, 0x1f ;  /* 0x08801f0005067f89 */ /* 0x000e6400000e0000 */
[----:B-1----:R-:W-:-:S05]  /*0360*/  FADD R6, R5, R6 ;  /* 0x0000000605067221 */ /* 0x002fca0000000000 */
[----:B------:R-:W1:Y:S02]  /*0370*/  SHFL.DOWN PT, R7, R6, 0x2, 0x1f ;  /* 0x08401f0006077f89 */ /* 0x000e6400000e0000 */
[----:B-1----:R-:W-:-:S05]  /*0380*/  FADD R7, R6, R7 ;  /* 0x0000000706077221 */ /* 0x002fca0000000000 */
[----:B0-----:R0:W1:Y:S02]  /*0390*/  SHFL.DOWN PT, R8, R7, 0x1, 0x1f ;  /* 0x08201f0007087f89 */ /* 0x00106400000e0000 */
.L_x_1234:
[----:B-1----:R-:W-:-:S07]  /*03a0*/  FADD R3, R7, R8 ;  /* 0x0000000807037221 */ /* 0x002fce0000000000 */
.L_x_1227:
[----:B------:R-:W-:Y:S05]  /*03b0*/  BSYNC B0 ;  /* 0x0000000000007941 */ /* 0x000fea0003800000 */
.L_x_1226:
[----:B------:R-:W-:-:S13]  /*03c0*/  LOP3.LUT P0, RZ, R9, R2, RZ, 0xfc, !PT ;  /* 0x0000000209ff7212 */ /* 0x000fda000780fcff */
[----:B------:R-:W-:Y:S05]  /*03d0*/  @P0 EXIT ;  /* 0x000000000000094d */ /* 0x000fea0003800000 */
[----:B------:R-:W1:Y:S02]  /*03e0*/  LDC.64 R4, c[0x0][0x388] ;  /* 0x0000e200ff047b82 */ /* 0x000e640000000a00 */
[----:B-1----:R-:W-:-:S05]  /*03f0*/  IMAD.WIDE.U32 R4, R0, 0x4, R4 ;  /* 0x0000000400047825 */ /* 0x002fca00078e0004 */
[----:B------:R-:W-:Y:S01]  /*0400*/  STG.E desc[UR6][R4.64], R3 ;  /* 0x0000000304007986 */ /* 0x000fe2000c101906 */
[----:B------:R-:W-:Y:S05]  /*0410*/  EXIT ;  /* 0x000000000000794d */ /* 0x000fea0003800000 */
.L_x_1228:
[----:B------:R-:W-:Y:S02]  /*0420*/  HFMA2 R11, -RZ, RZ, 0, 9.5367431640625e-07 ;  /* 0x00000010ff0b7431 */ /* 0x000fe400000001ff */
[----:B------:R-:W-:Y:S01]  /*0430*/  IMAD.MOV.U32 R12, RZ, RZ, 0x1f ;  /* 0x0000001fff0c7424 */ /* 0x000fe200078e00ff */
[----:B------:R-:W-:-:S07]  /*0440*/  MOV R10, 0xffffffff ;  /* 0xffffffff000a7802 */ /* 0x000fce0000000f00 */
[----:B0-----:R-:W-:Y:S05]  /*0450*/  WARPSYNC.COLLECTIVE R10, `(.L_x_1229) ;  /* 0x000000000a087348 */ /* 0x001fea0003c00000 */
[----:B0-----:R0:W1:Y:S02]  /*0460*/  SHFL.DOWN P0, R8, R3, R11, R12 ;  /* 0x0800000b03087389 */ /* 0x001064000000000c */
[----:B01----:R-:W-:Y:S05]  /*0470*/  ENDCOLLECTIVE ;  /* 0x000000000000791b */ /* 0x003fea0003800000 */
.L_x_1229:
[----:B------:R-:W-:Y:S01]  /*0480*/  HFMA2 R11, -RZ, RZ, 0, 4.76837158203125e-07 ;  /* 0x00000008ff0b7431 */ /* 0x000fe200000001ff */
[----:B------:R-:W-:-:S05]  /*0490*/  MOV R4, R8 ;  /* 0x0000000800047202 */ /* 0x000fca0000000f00 */
[----:B------:R-:W-:-:S04]  /*04a0*/  FADD R4, R3, R4 ;  /* 0x0000000403047221 */ /* 0x000fc80000000000 */
[----:B------:R-:W-:-:S07]  /*04b0*/  IMAD.MOV.U32 R3, RZ, RZ, R4 ;  /* 0x000000ffff037224 */ /* 0x000fce00078e0004 */
[----:B------:R-:W-:Y:S05]  /*04c0*/  WARPSYNC.COLLECTIVE R10, `(.L_x_1230) ;  /* 0x000000000a087348 */ /* 0x000fea0003c00000 */
[----:B------:R0:W1:Y:S02]  /*04d0*/  SHFL.DOWN P0, R8, R3, R11, R12 ;  /* 0x0800000b03087389 */ /* 0x000064000000000c */
[----:B01----:R-:W-:Y:S05]  /*04e0*/  ENDCOLLECTIVE ;  /* 0x000000000000791b */ /* 0x003fea0003800000 */
.L_x_1230:
[----:B------:R-:W-:Y:S01]  /*04f0*/  HFMA2 R11, -RZ, RZ, 0, 2.384185791015625e-07 ;  /* 0x00000004ff0b7431 */ /* 0x000fe200000001ff */
[----:B------:R-:W-:-:S05]  /*0500*/  MOV R5, R8 ;  /* 0x0000000800057202 */ /* 0x000fca0000000f00 */
[----:B------:R-:W-:-:S04]  /*0510*/  FADD R5, R4, R5 ;  /* 0x0000000504057221 */ /* 0x000fc80000000000 */
[----:B------:R-:W-:-:S07]  /*0520*/  IMAD.MOV.U32 R3, RZ, RZ, R5 ;  /* 0x000000ffff037224 */ /* 0x000fce00078e0005 */
[----:B------:R-:W-:Y:S05]  /*0530*/  WARPSYNC.COLLECTIVE R10, `(.L_x_1231) ;  /* 0x000000000a087348 */ /* 0x000fea0003c00000 */
[----:B------:R0:W1:Y:S02]  /*0540*/  SHFL.DOWN P0, R8, R3, R11, R12 ;  /* 0x0800000b03087389 */ /* 0x000064000000000c */
[----:B01----:R-:W-:Y:S05]  /*0550*/  ENDCOLLECTIVE ;  /* 0x000000000000791b */ /* 0x003fea0003800000 */
.L_x_1231:
[----:B------:R-:W-:Y:S01]  /*0560*/  IMAD.MOV.U32 R11, RZ, RZ, 0x2 ;  /* 0x00000002ff0b7424 */ /* 0x000fe200078e00ff */
[----:B------:R-:W-:-:S05]  /*0570*/  MOV R6, R8 ;  /* 0x0000000800067202 */ /* 0x000fca0000000f00 */
[----:B------:R-:W-:-:S05]  /*0580*/  FADD R6, R5, R6 ;  /* 0x0000000605067221 */ /* 0x000fca0000000000 */
[----:B------:R-:W-:-:S07]  /*0590*/  MOV R3, R6 ;  /* 0x0000000600037202 */ /* 0x000fce0000000f00 */
[----:B------:R-:W-:Y:S05]  /*05a0*/  WARPSYNC.COLLECTIVE R10, `(.L_x_1232) ;  /* 0x000000000a087348 */ /* 0x000fea0003c00000 */
[----:B------:R0:W1:Y:S02]  /*05b0*/  SHFL.DOWN P0, R8, R3, R11, R12 ;  /* 0x0800000b03087389 */ /* 0x000064000000000c */
[----:B01----:R-:W-:Y:S05]  /*05c0*/  ENDCOLLECTIVE ;  /* 0x000000000000791b */ /* 0x003fea0003800000 */
.L_x_1232:
[----:B------:R-:W-:Y:S01]  /*05d0*/  HFMA2 R11, -RZ, RZ, 0, 5.9604644775390625e-08 ;  /* 0x00000001ff0b7431 */ /* 0x000fe200000001ff */
[----:B------:R-:W-:-:S05]  /*05e0*/  MOV R7, R8 ;  /* 0x0000000800077202 */ /* 0x000fca0000000f00 */
[----:B------:R-:W-:-:S05]  /*05f0*/  FADD R7, R6, R7 ;  /* 0x0000000706077221 */ /* 0x000fca0000000000 */
[----:B------:R-:W-:-:S07]  /*0600*/  MOV R3, R7 ;  /* 0x0000000700037202 */ /* 0x000fce0000000f00 */
[----:B------:R-:W-:Y:S05]  /*0610*/  WARPSYNC.COLLECTIVE R10, `(.L_x_1233) ;  /* 0x000000000a087348 */ /* 0x000fea0003c00000 */
[----:B------:R0:W1:Y:S02]  /*0620*/  SHFL.DOWN P0, R8, R3, R11, R12 ;  /* 0x0800000b03087389 */ /* 0x000064000000000c */
[----:B01----:R-:W-:Y:S05]  /*0630*/  ENDCOLLECTIVE ;  /* 0x000000000000791b */ /* 0x003fea0003800000 */
.L_x_1233:
[----:B------:R-:W-:Y:S05]  /*0640*/  BRA `(.L_x_1234) ;  /* 0xfffffffc00547947 */ /* 0x000fea000383ffff */
.L_x_1235:
        /* <DEDUP_REMOVED lines=11> */
.L_x_2050:


//--------------------- .text._Z7reduce4IfLj2EEvPT_S1_j --------------------------
	.section	.text._Z7reduce4IfLj2EEvPT_S1_j,"ax",@progbits
	.align	128
        .global         _Z7reduce4IfLj2EEvPT_S1_j
        .type           _Z7reduce4IfLj2EEvPT_S1_j,@function
        .size           _Z7reduce4IfLj2EEvPT_S1_j,(.L_x_2051 - _Z7reduce4IfLj2EEvPT_S1_j)
        .other          _Z7reduce4IfLj2EEvPT_S1_j,@"STO_CUDA_ENTRY STV_DEFAULT"
_Z7reduce4IfLj2EEvPT_S1_j:
.text._Z7reduce4IfLj2EEvPT_S1_j:
        /* <DEDUP_REMOVED lines=35> */
.L_x_1237:
        /* <DEDUP_REMOVED lines=10> */
.L_x_1236:
        /* <DEDUP_REMOVED lines=13> */
.L_x_1246:
[----:B-1----:R-:W-:-:S07]  /*03a0*/  FADD R3, R7, R8 ;  /* 0x0000000807037221 */ /* 0x002fce0000000000 */
.L_x_1239:
[----:B------:R-:W-:Y:S05]  /*03b0*/  BSYNC B0 ;  /* 0x0000000000007941 */ /* 0x000fea0003800000 */
.L_x_1238:
[----:B------:R-:W-:-:S13]  /*03c0*/  LOP3.LUT P0, RZ, R9, R2, RZ, 0xfc, !PT ;  /* 0x0000000209ff7212 */ /* 0x000fda000780fcff */
[----:B------:R-:W-:Y:S05]  /*03d0*/  @P0 EXIT ;  /* 0x000000000000094d */ /* 0x000fea0003800000 */
[----:B------:R-:W1:Y:S02]  /*03e0*/  LDC.64 R4, c[0x0][0x388] ;  /* 0x0000e200ff047b82 */ /* 0x000e640000000a00 */
[----:B-1----:R-:W-:-:S05]  /*03f0*/  IMAD.WIDE.U32 R4, R0, 0x4, R4 ;  /* 0x0000000400047825 */ /* 0x002fca00078e0004 */
[----:B------:R-:W-:Y:S01]  /*0400*/  STG.E desc[UR6][R4.64], R3 ;  /* 0x0000000304007986 */ /* 0x000fe2000c101906 */
[----:B------:R-:W-:Y:S05]  /*0410*/  EXIT ;  /* 0x000000000000794d */ /* 0x000fea0003800000 */
.L_x_1240:
[----:B------:R-:W-:Y:S02]  /*0420*/  HFMA2 R11, -RZ, RZ, 0, 9.5367431640625e-07 ;  /* 0x00000010ff0b7431 */ /* 0x000fe400000001ff */
[----:B------:R-:W-:Y:S01]  /*0430*/  IMAD.MOV.U32 R12, RZ, RZ, 0x1f ;  /* 0x0000001fff0c7424 */ /* 0x000fe200078e00ff */
[----:B------:R-:W-:-:S07]  /*0440*/  MOV R10, 0xffffffff ;  /* 0xffffffff000a7802 */ /* 0x000fce0000000f00 */
[----:B0-----:R-:W-:Y:S05]  /*0450*/  WARPSYNC.COLLECTIVE R10, `(.L_x_1241) ;  /* 0x000000000a087348 */ /* 0x001fea0003c00000 */
[----:B0-----:R0:W1:Y:S02]  /*0460*/  SHFL.DOWN P0, R8, R3, R11, R12 ;  /* 0x0800000b03087389 */ /* 0x001064000000000c */
[----:B01----:R-:W-:Y:S05]  /*0470*/  ENDCOLLECTIVE ;  /* 0x000000000000791b */ /* 0x003fea0003800000 */
.L_x_1241:
[----:B------:R-:W-:Y:S01]  /*0480*/  HFMA2 R11, -RZ, RZ, 0, 4.76837158203125e-07 ;  /* 0x00000008ff0b7431 */ /* 0x000fe200000001ff */
[----:B------:R-:W-:-:S05]  /*0490*/  MOV R4, R8 ;  /* 0x0000000800047202 */ /* 0x000fca0000000f00 */
[----:B------:R-:W-:-:S04]  /*04a0*/  FADD R4, R3, R4 ;  /* 0x0000000403047221 */ /* 0x000fc80000000000 */
[----:B------:R-:W-:-:S07]  /*04b0*/  IMAD.MOV.U32 R3, RZ, RZ, R4 ;  /* 0x000000ffff037224 */ /* 0x000fce00078e0004 */
[----:B------:R-:W-:Y:S05]  /*04c0*/  WARPSYNC.COLLECTIVE R10, `(.L_x_1242) ;  /* 0x000000000a087348 */ /* 0x000fea0003c00000 */
[----:B------:R0:W1:Y:S02]  /*04d0*/  SHFL.DOWN P0, R8, R3, R11, R12 ;  /* 0x0800000b03087389 */ /* 0x000064000000000c */
[----:B01----:R-:W-:Y:S05]  /*04e0*/  ENDCOLLECTIVE ;  /* 0x000000000000791b */ /* 0x003fea0003800000 */
.L_x_1242:
[----:B------:R-:W-:Y:S01]  /*04f0*/  HFMA2 R11, -RZ, RZ, 0, 2.384185791015625e-07 ;  /* 0x00000004ff0b7431 */ /* 0x000fe200000001ff */
[----:B------:R-:W-:-:S05]  /*0500*/  MOV R5, R8 ;  /* 0x0000000800057202 */ /* 0x000fca0000000f00 */
[----:B------:R-:W-:-:S04]  /*0510*/  FADD R5, R4, R5 ;  /* 0x0000000504057221 */ /* 0x000fc80000000000 */
[----:B------:R-:W-:-:S07]  /*0520*/  IMAD.MOV.U32 R3, RZ, RZ, R5 ;  /* 0x000000ffff037224 */ /* 0x000fce00078e0005 */
[----:B------:R-:W-:Y:S05]  /*0530*/  WARPSYNC.COLLECTIVE R10, `(.L_x_1243) ;  /* 0x000000000a087348 */ /* 0x000fea0003c00000 */
[----:B------:R0:W1:Y:S02]  /*0540*/  SHFL.DOWN P0, R8, R3, R11, R12 ;  /* 0x0800000b03087389 */ /* 0x000064000000000c */
[----:B01----:R-:W-:Y:S05]  /*0550*/  ENDCOLLECTIVE ;  /* 0x000000000000791b */ /* 0x003fea0003800000 */
.L_x_1243:
[----:B------:R-:W-:Y:S01]  /*0560*/  IMAD.MOV.U32 R11, RZ, RZ, 0x2 ;  /* 0x00000002ff0b7424 */ /* 0x000fe200078e00ff */
[----:B------:R-:W-:-:S05]  /*0570*/  MOV R6, R8 ;  /* 0x0000000800067202 */ /* 0x000fca0000000f00 */
[----:B------:R-:W-:-:S05]  /*0580*/  FADD R6, R5, R6 ;  /* 0x0000000605067221 */ /* 0x000fca0000000000 */
[----:B------:R-:W-:-:S07]  /*0590*/  MOV R3, R6 ;  /* 0x0000000600037202 */ /* 0x000fce0000000f00 */
[----:B------:R-:W-:Y:S05]  /*05a0*/  WARPSYNC.COLLECTIVE R10, `(.L_x_1244) ;  /* 0x000000000a087348 */ /* 0x000fea0003c00000 */
[----:B------:R0:W1:Y:S02]  /*05b0*/  SHFL.DOWN P0, R8, R3, R11, R12 ;  /* 0x0800000b03087389 */ /* 0x000064000000000c */
[----:B01----:R-:W-:Y:S05]  /*05c0*/  ENDCOLLECTIVE ;  /* 0x000000000000791b */ /* 0x003fea0003800000 */
.L_x_1244:
[----:B------:R-:W-:Y:S01]  /*05d0*/  HFMA2 R11, -RZ, RZ, 0, 5.9604644775390625e-08 ;  /* 0x00000001ff0b7431 */ /* 0x000fe200000001ff */
[----:B------:R-:W-:-:S05]  /*05e0*/  MOV R7, R8 ;  /* 0x0000000800077202 */ /* 0x000fca0000000f00 */
[----:B------:R-:W-:-:S05]  /*05f0*/  FADD R7, R6, R7 ;  /* 0x0000000706077221 */ /* 0x000fca0000000000 */
[----:B------:R-:W-:-:S07]  /*0600*/  MOV R3, R7 ;  /* 0x0000000700037202 */ /* 0x000fce0000000f00 */
[----:B------:R-:W-:Y:S05]  /*0610*/  WARPSYNC.COLLECTIVE R10, `(.L_x_1245) ;  /* 0x000000000a087348 */ /* 0x000fea0003c00000 */
[----:B------:R0:W1:Y:S02]  /*0620*/  SHFL.DOWN P0, R8, R3, R11, R12 ;  /* 0x0800000b03087389 */ /* 0x000064000000000c */
[----:B01----:R-:W-:Y:S05]  /*0630*/  ENDCOLLECTIVE ;  /* 0x000000000000791b */ /* 0x003fea0003800000 */
.L_x_1245:
[----:B------:R-:W-:Y:S05]  /*0640*/  BRA `(.L_x_1246) ;  /* 0xfffffffc00547947 */ /* 0x000fea000383ffff */
.L_x_1247:
        /* <DEDUP_REMOVED lines=11> */
.L_x_2051:


//--------------------- .text._Z7reduce4IfLj4EEvPT_S1_j --------------------------
	.section	.text._Z7reduce4IfLj4EEvPT_S1_j,"ax",@progbits
	.align	128
        .global         _Z7reduce4IfLj4EEvPT_S1_j
        .type           _Z7reduce4IfLj4EEvPT_S1_j,@function
        .size           _Z7reduce4IfLj4EEvPT_S1_j,(.L_x_2052 - _Z7reduce4IfLj4EEvPT_S1_j)
        .other          _Z7reduce4IfLj4EEvPT_S1_j,@"STO_CUDA_ENTRY STV_DEFAULT"
_Z7reduce4IfLj4EEvPT_S1_j:
.text._Z7reduce4IfLj4EEvPT_S1_j:
        /* <DEDUP_REMOVED lines=35> */
.L_x_1249:
        /* <DEDUP_REMOVED lines=10> */
.L_x_1248:
        /* <DEDUP_REMOVED lines=13> */
.L_x_1258:
[----:B-1----:R-:W-:-:S07]  /*03a0*/  FADD R3, R7, R8 ;  /* 0x0000000807037221 */ /* 0x002fce0000000000 */
.L_x_1251:
[----:B------:R-:W-:Y:S05]  /*03b0*/  BSYNC B0 ;  /* 0x0000000000007941 */ /* 0x000fea0003800000 */
.L_x_1250:
[----:B------:R-:W-:-:S13]  /*03c0*/  LOP3.LUT P0, RZ, R9, R2, RZ, 0xfc, !PT ;  /* 0x0000000209ff7212 */ /* 0x000fda000780fcff */
[----:B------:R-:W-:Y:S05]  /*03d0*/  @P0 EXIT ;  /* 0x000000000000094d */ /* 0x000fea0003800000 */
[----:B------:R-:W1:Y:S02]  /*03e0*/  LDC.64 R4, c[0x0][0x388] ;  /* 0x0000e200ff047b82 */ /* 0x000e640000000a00 */
[----:B-1----:R-:W-:-:S05]  /*03f0*/  IMAD.WIDE.U32 R4, R0, 0x4, R4 ;  /* 0x0000000400047825 */ /* 0x002fca00078e0004 */
[----:B------:R-:W-:Y:S01]  /*0400*/  STG.E desc[UR6][R4.64], R3 ;  /* 0x0000000304007986 */ /* 0x000fe2000c101906 */
[----:B------:R-:W-:Y:S05]  /*0410*/  EXIT ;  /* 0x000000000000794d */ /* 0x000fea0003800000 */
.L_x_1252:
[----:B------:R-:W-:Y:S02]  /*0420*/  HFMA2 R11, -RZ, RZ, 0, 9.5367431640625e-07 ;  /* 0x00000010ff0b7431 */ /* 0x000fe400000001ff */
[----:B------:R-:W-:Y:S01]  /*0430*/  IMAD.MOV.U32 R12, RZ, RZ, 0x1f ;  /* 0x0000001fff0c7424 */ /* 0x000fe200078e00ff */
[----:B------:R-:W-:-:S07]  /*0440*/  MOV R10, 0xffffffff ;  /* 0xffffffff000a7802 */ /* 0x000fce0000000f00 */
[----:B0-----:R-:W-:Y:S05]  /*0450*/  WARPSYNC.COLLECTIVE R10, `(.L_x_1253) ;  /* 0x000000000a087348 */ /* 0x001fea0003c00000 */
[----:B0-----:R0:W1:Y:S02]  /*0460*/  SHFL.DOWN P0, R8, R3, R11, R12 ;  /* 0x0800000b03087389 */ /* 0x001064000000000c */
[----:B01----:R-:W-:Y:S05]  /*0470*/  ENDCOLLECTIVE ;  /* 0x000000000000791b */ /* 0x003fea0003800000 */
.L_x_1253:
[----:B------:R-:W-:Y:S01]  /*0480*/  HFMA2 R11, -RZ, RZ, 0, 4.76837158203125e-07 ;  /* 0x00000008ff0b7431 */ /* 0x000fe200000001ff */
[----:B------:R-:W-:-:S05]  /*0490*/  MOV R4, R8 ;  /* 0x0000000800047202 */ /* 0x000fca0000000f00 */
[----:B------:R-:W-:-:S04]  /*04a0*/  FADD R4, R3, R4 ;  /* 0x0000000403047221 */ /* 0x000fc80000000000 */
[----:B------:R-:W-:-:S07]  /*04b0*/  IMAD.MOV.U32 R3, RZ, RZ, R4 ;  /* 0x000000ffff037224 */ /* 0x000fce00078e0004 */
[----:B------:R-:W-:Y:S05]  /*04c0*/  WARPSYNC.COLLECTIVE R10, `(.L_x_1254) ;  /* 0x000000000a087348 */ /* 0x000fea0003c00000 */
[----:B------:R0:W1:Y:S02]  /*04d0*/  SHFL.DOWN P0, R8, R3, R11, R12 ;  /* 0x0800000b03087389 */ /* 0x000064000000000c */
[----:B01----:R-:W-:Y:S05]  /*04e0*/  ENDCOLLECTIVE ;  /* 0x000000000000791b */ /* 0x003fea0003800000 */
.L_x_1254:
[----:B------:R-:W-:Y:S01]  /*04f0*/  HFMA2 R11, -RZ, RZ, 0, 2.384185791015625e-07 ;  /* 0x00000004ff0b7431 */ /* 0x000fe200000001ff */
[----:B------:R-:W-:-:S05]  /*0500*/  MOV R5, R8 ;  /* 0x0000000800057202 */ /* 0x000fca0000000f00 */
[----:B------:R-:W-:-:S04]  /*0510*/  FADD R5, R4, R5 ;  /* 0x0000000504057221 */ /* 0x000fc80000000000 */
[----:B------:R-:W-:-:S07]  /*0520*/  IMAD.MOV.U32 R3, RZ, RZ, R5 ;  /* 0x000000ffff037224 */ /* 0x000fce00078e0005 */
[----:B------:R-:W-:Y:S05]  /*0530*/  WARPSYNC.COLLECTIVE R10, `(.L_x_1255) ;  /* 0x000000000a087348 */ /* 0x000fea0003c00000 */
[----:B------:R0:W1:Y:S02]  /*0540*/  SHFL.DOWN P0, R8, R3, R11, R12 ;  /* 0x0800000b03087389 */ /* 0x000064000000000c */
[----:B01----:R-:W-:Y:S05]  /*0550*/  ENDCOLLECTIVE ;  /* 0x000000000000791b */ /* 0x003fea0003800000 */
.L_x_1255:
[----:B------:R-:W-:Y:S01]  /*0560*/  IMAD.MOV.U32 R11, RZ, RZ, 0x2 ;  /* 0x00000002ff0b7424 */ /* 0x000fe200078e00ff */
[----:B------:R-:W-:-:S05]  /*0570*/  MOV R6, R8 ;  /* 0x0000000800067202 */ /* 0x000fca0000000f00 */
[----:B------:R-:W-:-:S05]  /*0580*/  FADD R6, R5, R6 ;  /* 0x0000000605067221 */ /* 0x000fca0000000000 */
[----:B------:R-:W-:-:S07]  /*0590*/  MOV R3, R6 ;  /* 0x0000000600037202 */ /* 0x000fce0000000f00 */
[----:B------:R-:W-:Y:S05]  /*05a0*/  WARPSYNC.COLLECTIVE R10, `(.L_x_1256) ;  /* 0x000000000a087348 */ /* 0x000fea0003c00000 */
[----:B------:R0:W1:Y:S02]  /*05b0*/  SHFL.DOWN P0, R8, R3, R11, R12 ;  /* 0x0800000b03087389 */ /* 0x000064000000000c */
[----:B01----:R-:W-:Y:S05]  /*05c0*/  ENDCOLLECTIVE ;  /* 0x000000000000791b */ /* 0x003fea0003800000 */
.L_x_1256:
[----:B------:R-:W-:Y:S01]  /*05d0*/  HFMA2 R11, -RZ, RZ, 0, 5.9604644775390625e-08 ;  /* 0x00000001ff0b7431 */ /* 0x000fe200000001ff */
[----:B------:R-:W-:-:S05]  /*05e0*/  MOV R7, R8 ;  /* 0x0000000800077202 */ /* 0x000fca0000000f00 */
[----:B------:R-:W-:-:S05]  /*05f0*/  FADD R7, R6, R7 ;  /* 0x0000000706077221 */ /* 0x000fca0000000000 */
[----:B------:R-:W-:-:S07]  /*0600*/  MOV R3, R7 ;  /* 0x0000000700037202 */ /* 0x000fce0000000f00 */
[----:B------:R-:W-:Y:S05]  /*0610*/  WARPSYNC.COLLECTIVE R10, `(.L_x_1257) ;  /* 0x000000000a087348 */ /* 0x000fea0003c00000 */
[----:B------:R0:W1:Y:S02]  /*0620*/  SHFL.DOWN P0, R8, R3, R11, R12 ;  /* 0x0800000b03087389 */ /* 0x000064000000000c */
[----:B01----:R-:W-:Y:S05]  /*0630*/  ENDCOLLECTIVE ;  /* 0x000000000000791b */ /* 0x003fea0003800000 */
.L_x_1257:
[----:B------:R-:W-:Y:S05]  /*0640*/  BRA `(.L_x_1258) ;  /* 0xfffffffc00547947 */ /* 0x000fea000383ffff */
.L_x_1259:
        /* <DEDUP_REMOVED lines=11> */
.L_x_2052:


//--------------------- .text._Z7reduce4IfLj8EEvPT_S1_j --------------------------
	.section	.text._Z7reduce4IfLj8EEvPT_S1_j,"ax",@progbits
	.align	128
        .global         _Z7reduce4IfLj8EEvPT_S1_j
        .type           _Z7reduce4IfLj8EEvPT_S1_j,@function
        .size           _Z7reduce4IfLj8EEvPT_S1_j,(.L_x_2053 - _Z7reduce4IfLj8EEvPT_S1_j)
        .other          _Z7reduce4IfLj8EEvPT_S1_j,@"STO_CUDA_ENTRY STV_DEFAULT"
_Z7reduce4IfLj8EEvPT_S1_j:
.text._Z7reduce4IfLj8EEvPT_S1_j:
        /* <DEDUP_REMOVED lines=35> */
.L_x_1261:
        /* <DEDUP_REMOVED lines=10> */
.L_x_1260:
        /* <DEDUP_REMOVED lines=13> */
.L_x_1270:
[----:B-1----:R-:W-:-:S07]  /*03a0*/  FADD R3, R7, R8 ;  /* 0x0000000807037221 */ /* 0x002fce0000000000 */
.L_x_1263:
[----:B------:R-:W-:Y:S05]  /*03b0*/  BSYNC B0 ;  /* 0x0000000000007941 */ /* 0x000fea0003800000 */
.L_x_1262:
[----:B------:R-:W-:-:S13]  /*03c0*/  LOP3.LUT P0, RZ, R9, R2, RZ, 0xfc, !PT ;  /* 0x0000000209ff7212 */ /* 0x000fda000780fcff */
[----:B------:R-:W-:Y:S05]  /*03d0*/  @P0 EXIT ;  /* 0x000000000000094d */ /* 0x000fea0003800000 */
[----:B------:R-:W1:Y:S02]  /*03e0*/  LDC.64 R4, c[0x0][0x388] ;  /* 0x0000e200ff047b82 */ /* 0x000e640000000a00 */
[----:B-1----:R-:W-:-:S05]  /*03f0*/  IMAD.WIDE.U32 R4, R0, 0x4, R4 ;  /* 0x0000000400047825 */ /* 0x002fca00078e0004 */
[----:B------:R-:W-:Y:S01]  /*0400*/  STG.E desc[UR6][R4.64], R3 ;  /* 0x0000000304007986 */ /* 0x000fe2000c101906 */
[----:B------:R-:W-:Y:S05]  /*0410*/  EXIT ;  /* 0x000000000000794d */ /* 0x000fea0003800000 */
.L_x_1264:
[----:B------:R-:W-:Y:S02]  /*0420*/  HFMA2 R11, -RZ, RZ, 0, 9.5367431640625e-07 ;  /* 0x00000010ff0b7431 */ /* 0x000fe400000001ff */
[----:B------:R-:W-:Y:S01]  /*0430*/  IMAD.MOV.U32 R12, RZ, RZ, 0x1f ;  /* 0x0000001fff0c7424 */ /* 0x000fe200078e00ff */
[----:B------:R-:W-:-:S07]  /*0440*/  MOV R10, 0xffffffff ;  /* 0xffffffff000a7802 */ /* 0x000fce0000000f00 */
[----:B0-----:R-:W-:Y:S05]  /*0450*/  WARPSYNC.COLLECTIVE R10, `(.L_x_1265) ;  /* 0x000000000a087348 */ /* 0x001fea0003c00000 */
[----:B0-----:R0:W1:Y:S02]  /*0460*/  SHFL.DOWN P0, R8, R3, R11, R12 ;  /* 0x0800000b03087389 */ /* 0x001064000000000c */
[----:B01----:R-:W-:Y:S05]  /*0470*/  ENDCOLLECTIVE ;  /* 0x000000000000791b */ /* 0x003fea0003800000 */
.L_x_1265:
[----:B------:R-:W-:Y:S01]  /*0480*/  HFMA2 R11, -RZ, RZ, 0, 4.76837158203125e-07 ;  /* 0x00000008ff0b7431 */ /* 0x000fe200000001ff */
[----:B------:R-:W-:-:S05]  /*0490*/  MOV R4, R8 ;  /* 0x0000000800047202 */ /* 0x000fca0000000f00 */
[----:B------:R-:W-:-:S04]  /*04a0*/  FADD R4, R3, R4 ;  /* 0x0000000403047221 */ /* 0x000fc80000000000 */
[----:B------:R-:W-:-:S07]  /*04b0*/  IMAD.MOV.U32 R3, RZ, RZ, R4 ;  /* 0x000000ffff037224 */ /* 0x000fce00078e0004 */
[----:B------:R-:W-:Y:S05]  /*04c0*/  WARPSYNC.COLLECTIVE R10, `(.L_x_1266) ;  /* 0x000000000a087348 */ /* 0x000fea0003c00000 */
[----:B------:R0:W1:Y:S02]  /*04d0*/  SHFL.DOWN P0, R8, R3, R11, R12 ;  /* 0x0800000b03087389 */ /* 0x000064000000000c */
[----:B01----:R-:W-:Y:S05]  /*04e0*/  ENDCOLLECTIVE ;  /* 0x000000000000791b */ /* 0x003fea0003800000 */
.L_x_1266:
[----:B------:R-:W-:Y:S01]  /*04f0*/  HFMA2 R11, -RZ, RZ, 0, 2.384185791015625e-07 ;  /* 0x00000004ff0b7431 */ /* 0x000fe200000001ff */
[----:B------:R-:W-:-:S05]  /*0500*/  MOV R5, R8 ;  /* 0x0000000800057202 */ /* 0x000fca0000000f00 */
[----:B------:R-:W-:-:S04]  /*0510*/  FADD R5, R4, R5 ;  /* 0x0000000504057221 */ /* 0x000fc80000000000 */
[----:B------:R-:W-:-:S07]  /*0520*/  IMAD.MOV.U32 R3, RZ, RZ, R5 ;  /* 0x000000ffff037224 */ /* 0x000fce00078e0005 */
[----:B------:R-:W-:Y:S05]  /*0530*/  WARPSYNC.COLLECTIVE R10, `(.L_x_1267) ;  /* 0x000000000a087348 */ /* 0x000fea0003c00000 */
[----:B------:R0:W1:Y:S02]  /*0540*/  SHFL.DOWN P0, R8, R3, R11, R12 ;  /* 0x0800000b03087389 */ /* 0x000064000000000c */
[----:B01----:R-:W-:Y:S05]  /*0550*/  ENDCOLLECTIVE ;  /* 0x000000000000791b */ /* 0x003fea0003800000 */
.L_x_1267:
[----:B------:R-:W-:Y:S01]  /*0560*/  IMAD.MOV.U32 R11, RZ, RZ, 0x2 ;  /* 0x00000002ff0b7424 */ /* 0x000fe200078e00ff */
[----:B------:R-:W-:-:S05]  /*0570*/  MOV R6, R8 ;  /* 0x0000000800067202 */ /* 0x000fca0000000f00 */
[----:B------:R-:W-:-:S05]  /*0580*/  FADD R6, R5, R6 ;  /* 0x0000000605067221 */ /* 0x000fca0000000000 */
[----:B------:R-:W-:-:S07]  /*0590*/  MOV R3, R6 ;  /* 0x0000000600037202 */ /* 0x000fce0000000f00 */
[----:B------:R-:W-:Y:S05]  /*05a0*/  WARPSYNC.COLLECTIVE R10, `(.L_x_1268) ;  /* 0x000000000a087348 */ /* 0x000fea0003c00000 */
[----:B------:R0:W1:Y:S02]  /*05b0*/  SHFL.DOWN P0, R8, R3, R11, R12 ;  /* 0x0800000b03087389 */ /* 0x000064000000000c */
[----:B01----:R-:W-:Y:S05]  /*05c0*/  ENDCOLLECTIVE ;  /* 0x000000000000791b */ /* 0x003fea0003800000 */
.L_x_1268:
[----:B------:R-:W-:Y:S01]  /*05d0*/  HFMA2 R11, -RZ, RZ, 0, 5.9604644775390625e-08 ;  /* 0x00000001ff0b7431 */ /* 0x000fe200000001ff */
[----:B------:R-:W-:-:S05]  /*05e0*/  MOV R7, R8 ;  /* 0x0000000800077202 */ /* 0x000fca0000000f00 */
[----:B------:R-:W-:-:S05]  /*05f0*/  FADD R7, R6, R7 ;  /* 0x0000000706077221 */ /* 0x000fca0000000000 */
[----:B------:R-:W-:-:S07]  /*0600*/  MOV R3, R7 ;  /* 0x0000000700037202 */ /* 0x000fce0000000f00 */
[----:B------:R-:W-:Y:S05]  /*0610*/  WARPSYNC.COLLECTIVE R10, `(.L_x_1269) ;  /* 0x000000000a087348 */ /* 0x000fea0003c00000 */
[----:B------:R0:W1:Y:S02]  /*0620*/  SHFL.DOWN P0, R8, R3, R11, R12 ;  /* 0x0800000b03087389 */ /* 0x000064000000000c */
[----:B01----:R-:W-:Y:S05]  /*0630*/  ENDCOLLECTIVE ;  /* 0x000000000000791b */ /* 0x003fea0003800000 */
.L_x_1269:
[----:B------:R-:W-:Y:S05]  /*0640*/  BRA `(.L_x_1270) ;  /* 0xfffffffc00547947 */ /* 0x000fea000383ffff */
.L_x_1271:
        /* <DEDUP_REMOVED lines=11> */
.L_x_2053:


//--------------------- .text._Z7reduce4IfLj16EEvPT_S1_j --------------------------
	.section	.text._Z7reduce4IfLj16EEvPT_S1_j,"ax",@progbits
	.align	128
        .global         _Z7reduce4IfLj16EEvPT_S1_j
        .type           _Z7reduce4IfLj16EEvPT_S1_j,@function
        .size           _Z7reduce4IfLj16EEvPT_S1_j,(.L_x_2054 - _Z7reduce4IfLj16EEvPT_S1_j)
        .other          _Z7reduce4IfLj16EEvPT_S1_j,@"STO_CUDA_ENTRY STV_DEFAULT"
_Z7reduce4IfLj16EEvPT_S1_j:
.text._Z7reduce4IfLj16EEvPT_S1_j:
        /* <DEDUP_REMOVED lines=35> */
.L_x_1273:
        /* <DEDUP_REMOVED lines=10> */
.L_x_1272:
        /* <DEDUP_REMOVED lines=13> */
.L_x_1282:
[----:B-1----:R-:W-:-:S07]  /*03a0*/  FADD R3, R7, R8 ;  /* 0x0000000807037221 */ /* 0x002fce0000000000 */
.L_x_1275:
[----:B------:R-:W-:Y:S05]  /*03b0*/  BSYNC B0 ;  /* 0x0000000000007941 */ /* 0x000fea0003800000 */
.L_x_1274:
[----:B------:R-:W-:-:S13]  /*03c0*/  LOP3.LUT P0, RZ, R9, R2, RZ, 0xfc, !PT ;  /* 0x0000000209ff7212 */ /* 0x000fda000780fcff */
[----:B------:R-:W-:Y:S05]  /*03d0*/  @P0 EXIT ;  /* 0x000000000000094d */ /* 0x000fea0003800000 */
[----:B------:R-:W1:Y:S02]  /*03e0*/  LDC.64 R4, c[0x0][0x388] ;  /* 0x0000e200ff047b82 */ /* 0x000e640000000a00 */
[----:B-1----:R-:W-:-:S05]  /*03f0*/  IMAD.WIDE.U32 R4, R0, 0x4, R4 ;  /* 0x0000000400047825 */ /* 0x002fca00078e0004 */
[----:B------:R-:W-:Y:S01]  /*0400*/  STG.E desc[UR6][R4.64], R3 ;  /* 0x0000000304007986 */ /* 0x000fe2000c101906 */
[----:B------:R-:W-:Y:S05]  /*0410*/  EXIT ;  /* 0x000000000000794d */ /* 0x000fea0003800000 */
.L_x_1276:
[----:B------:R-:W-:Y:S02]  /*0420*/  HFMA2 R11, -RZ, RZ, 0, 9.5367431640625e-07 ;  /* 0x00000010ff0b7431 */ /* 0x000fe400000001ff */
[----:B------:R-:W-:Y:S01]  /*0430*/  IMAD.MOV.U32 R12, RZ, RZ, 0x1f ;  /* 0x0000001fff0c7424 */ /* 0x000fe200078e00ff */
[----:B------:R-:W-:-:S07]  /*0440*/  MOV R10, 0xffffffff ;  /* 0xffffffff000a7802 */ /* 0x000fce0000000f00 */
[----:B0-----:R-:W-:Y:S05]  /*0450*/  WARPSYNC.COLLECTIVE R10, `(.L_x_1277) ;  /* 0x000000000a087348 */ /* 0x001fea0003c00000 */
[----:B0-----:R0:W1:Y:S02]  /*0460*/  SHFL.DOWN P0, R8, R3, R11, R12 ;  /* 0x0800000b03087389 */ /* 0x001064000000000c */
[----:B01----:R-:W-:Y:S05]  /*0470*/  ENDCOLLECTIVE ;  /* 0x000000000000791b */ /* 0x003fea0003800000 */
.L_x_1277:
[----:B------:R-:W-:Y:S01]  /*0480*/  HFMA2 R11, -RZ, RZ, 0, 4.76837158203125e-07 ;  /* 0x00000008ff0b7431 */ /* 0x000fe200000001ff */
[----:B------:R-:W-:-:S05]  /*0490*/  MOV R4, R8 ;  /* 0x0000000800047202 */ /* 0x000fca0000000f00 */
[----:B------:R-:W-:-:S04]  /*04a0*/  FADD R4, R3, R4 ;  /* 0x0000000403047221 */ /* 0x000fc80000000000 */
[----:B------:R-:W-:-:S07]  /*04b0*/  IMAD.MOV.U32 R3, RZ, RZ, R4 ;  /* 0x000000ffff037224 */ /* 0x000fce00078e0004 */
[----:B------:R-:W-:Y:S05]  /*04c0*/  WARPSYNC.COLLECTIVE R10, `(.L_x_1278) ;  /* 0x000000000a087348 */ /* 0x000fea0003c00000 */
[----:B------:R0:W1:Y:S02]  /*04d0*/  SHFL.DOWN P0, R8, R3, R11, R12 ;  /* 0x0800000b03087389 */ /* 0x000064000000000c */
[----:B01----:R-:W-:Y:S05]  /*04e0*/  ENDCOLLECTIVE ;  /* 0x000000000000791b */ /* 0x003fea0003800000 */
.L_x_1278:
[----:B------:R-:W-:Y:S01]  /*04f0*/  HFMA2 R11, -RZ, RZ, 0, 2.384185791015625e-07 ;  /* 0x00000004ff0b7431 */ /* 0x000fe200000001ff */
[----:B------:R-:W-:-:S05]  /*0500*/  MOV R5, R8 ;  /* 0x0000000800057202 */ /* 0x000fca0000000f00 */
[----:B------:R-:W-:-:S04]  /*0510*/  FADD R5, R4, R5 ;  /* 0x0000000504057221 */ /* 0x000fc80000000000 */
[----:B------:R-:W-:-:S07]  /*0520*/  IMAD.MOV.U32 R3, RZ, RZ, R5 ;  /* 0x000000ffff037224 */ /* 0x000fce00078e0005 */
[----:B------:R-:W-:Y:S05]  /*0530*/  WARPSYNC.COLLECTIVE R10, `(.L_x_1279) ;  /* 0x000000000a087348 */ /* 0x000fea0003c00000 */
[----:B------:R0:W1:Y:S02]  /*0540*/  SHFL.DOWN P0, R8, R3, R11, R12 ;  /* 0x0800000b03087389 */ /* 0x000064000000000c */
[----:B01----:R-:W-:Y:S05]  /*0550*/  ENDCOLLECTIVE ;  /* 0x000000000000791b */ /* 0x003fea0003800000 */
.L_x_1279:
[----:B------:R-:W-:Y:S01]  /*0560*/  IMAD.MOV.U32 R11, RZ, RZ, 0x2 ;  /* 0x00000002ff0b7424 */ /* 0x000fe200078e00ff */
[----:B------:R-:W-:-:S05]  /*0570*/  MOV R6, R8 ;  /* 0x0000000800067202 */ /* 0x000fca0000000f00 */
[----:B------:R-:W-:-:S05]  /*0580*/  FADD R6, R5, R6 ;  /* 0x0000000605067221 */ /* 0x000fca0000000000 */
[----:B------:R-:W-:-:S07]  /*0590*/  MOV R3, R6 ;  /* 0x0000000600037202 */ /* 0x000fce0000000f00 */
[----:B------:R-:W-:Y:S05]  /*05a0*/  WARPSYNC.COLLECTIVE R10, `(.L_x_1280) ;  /* 0x000000000a087348 */ /* 0x000fea0003c00000 */
[----:B------:R0:W1:Y:S02]  /*05b0*/  SHFL.DOWN P0, R8, R3, R11, R12 ;  /* 0x0800000b03087389 */ /* 0x000064000000000c */
[----:B01----:R-:W-:Y:S05]  /*05c0*/  ENDCOLLECTIVE ;  /* 0x000000000000791b */ /* 0x003fea0003800000 */
.L_x_1280:
[----:B------:R-:W-:Y:S01]  /*05d0*/  HFMA2 R11, -RZ, RZ, 0, 5.9604644775390625e-08 ;  /* 0x00000001ff0b7431 */ /* 0x000fe200000001ff */
[----:B------:R-:W-:-:S05]  /*05e0*/  MOV R7, R8 ;  /* 0x0000000800077202 */ /* 0x000fca0000000f00 */
[----:B------:R-:W-:-:S05]  /*05f0*/  FADD R7, R6, R7 ;  /* 0x0000000706077221 */ /* 0x000fca0000000000 */
[----:B------:R-:W-:-:S07]  /*0600*/  MOV R3, R7 ;  /* 0x0000000700037202 */ /* 0x000fce0000000f00 */
[----:B------:R-:W-:Y:S05]  /*0610*/  WARPSYNC.COLLECTIVE R10, `(.L_x_1281) ;  /* 0x000000000a087348 */ /* 0x000fea0003c00000 */
[----:B------:R0:W1:Y:S02]  /*0620*/  SHFL.DOWN P0, R8, R3, R11, R12 ;  /* 0x0800000b03087389 */ /* 0x000064000000000c */
[----:B01----:R-:W-:Y:S05]  /*0630*/  ENDCOLLECTIVE ;  /* 0x000000000000791b */ /* 0x003fea0003800000 */
.L_x_1281:
[----:B------:R-:W-:Y:S05]  /*0640*/  BRA `(.L_x_1282) ;  /* 0xfffffffc00547947 */ /* 0x000fea000383ffff */
.L_x_1283:
        /* <DEDUP_REMOVED lines=11> */
.L_x_2054:


//--------------------- .text._Z7reduce4IfLj32EEvPT_S1_j --------------------------
	.section	.text._Z7reduce4IfLj32EEvPT_S1_j,"ax",@progbits
	.align	128
        .global         _Z7reduce4IfLj32EEvPT_S1_j
        .type           _Z7reduce4IfLj32EEvPT_S1_j,@function
        .size           _Z7reduce4IfLj32EEvPT_S1_j,(.L_x_2055 - _Z7reduce4IfLj32EEvPT_S1_j)
        .other          _Z7reduce4IfLj32EEvPT_S1_j,@"STO_CUDA_ENTRY STV_DEFAULT"
_Z7reduce4IfLj32EEvPT_S1_j:
.text._Z7reduce4IfLj32EEvPT_S1_j:
        /* <DEDUP_REMOVED lines=35> */
.L_x_1285:
        /* <DEDUP_REMOVED lines=10> */
.L_x_1284:
        /* <DEDUP_REMOVED lines=13> */
.L_x_1294:
[----:B-1----:R-:W-:-:S07]  /*03a0*/  FADD R3, R7, R8 ;  /* 0x0000000807037221 */ /* 0x002fce0000000000 */
.L_x_1287:
[----:B------:R-:W-:Y:S05]  /*03b0*/  BSYNC B0 ;  /* 0x0000000000007941 */ /* 0x000fea0003800000 */
.L_x_1286:
[----:B------:R-:W-:-:S13]  /*03c0*/  LOP3.LUT P0, RZ, R9, R2, RZ, 0xfc, !PT ;  /* 0x0000000209ff7212 */ /* 0x000fda000780fcff */
[----:B------:R-:W-:Y:S05]  /*03d0*/  @P0 EXIT ;  /* 0x000000000000094d */ /* 0x000fea0003800000 */
[----:B------:R-:W1:Y:S02]  /*03e0*/  LDC.64 R4, c[0x0][0x388] ;  /* 0x0000e200ff047b82 */ /* 0x000e640000000a00 */
[----:B-1----:R-:W-:-:S05]  /*03f0*/  IMAD.WIDE.U32 R4, R0, 0x4, R4 ;  /* 0x0000000400047825 */ /* 0x002fca00078e0004 */
[----:B------:R-:W-:Y:S01]  /*0400*/  STG.E desc[UR6][R4.64], R3 ;  /* 0x0000000304007986 */ /* 0x000fe2000c101906 */
[----:B------:R-:W-:Y:S05]  /*0410*/  EXIT ;  /* 0x000000000000794d */ /* 0x000fea0003800000 */
.L_x_1288:
[----:B------:R-:W-:Y:S02]  /*0420*/  HFMA2 R11, -RZ, RZ, 0, 9.5367431640625e-07 ;  /* 0x00000010ff0b7431 */ /* 0x000fe400000001ff */
[----:B------:R-:W-:Y:S01]  /*0430*/  IMAD.MOV.U32 R12, RZ, RZ, 0x1f ;  /* 0x0000001fff0c7424 */ /* 0x000fe200078e00ff */
[----:B------:R-:W-:-:S07]  /*0440*/  MOV R10, 0xffffffff ;  /* 0xffffffff000a7802 */ /* 0x000fce0000000f00 */
[----:B0-----:R-:W-:Y:S05]  /*0450*/  WARPSYNC.COLLECTIVE R10, `(.L_x_1289) ;  /* 0x000000000a087348 */ /* 0x001fea0003c00000 */
[----:B0-----:R0:W1:Y:S02]  /*0460*/  SHFL.DOWN P0, R8, R3, R11, R12 ;  /* 0x0800000b03087389 */ /* 0x001064000000000c */
[----:B01----:R-:W-:Y:S05]  /*0470*/  ENDCOLLECTIVE ;  /* 0x000000000000791b */ /* 0x003fea0003800000 */
.L_x_1289:
[----:B------:R-:W-:Y:S01]  /*0480*/  HFMA2 R11, -RZ, RZ, 0, 4.76837158203125e-07 ;  /* 0x00000008ff0b7431 */ /* 0x000fe200000001ff */
[----:B------:R-:W-:-:S05]  /*0490*/  MOV R4, R8 ;  /* 0x0000000800047202 */ /* 0x000fca0000000f00 */
[----:B------:R-:W-:-:S04]  /*04a0*/  FADD R4, R3, R4 ;  /* 0x0000000403047221 */ /* 0x000fc80000000000 */
[----:B------:R-:W-:-:S07]  /*04b0*/  IMAD.MOV.U32 R3, RZ, RZ, R4 ;  /* 0x000000ffff037224 */ /* 0x000fce00078e0004 */
[----:B------:R-:W-:Y:S05]  /*04c0*/  WARPSYNC.COLLECTIVE R10, `(.L_x_1290) ;  /* 0x000000000a087348 */ /* 0x000fea0003c00000 */
[----:B------:R0:W1:Y:S02]  /*04d0*/  SHFL.DOWN P0, R8, R3, R11, R12 ;  /* 0x0800000b03087389 */ /* 0x000064000000000c */
[----:B01----:R-:W-:Y:S05]  /*04e0*/  ENDCOLLECTIVE ;  /* 0x000000000000791b */ /* 0x003fea0003800000 */
.L_x_1290:
[----:B------:R-:W-:Y:S01]  /*04f0*/  HFMA2 R11, -RZ, RZ, 0, 2.384185791015625e-07 ;  /* 0x00000004ff0b7431 */ /* 0x000fe200000001ff */
[----:B------:R-:W-:-:S05]  /*0500*/  MOV R5, R8 ;  /* 0x0000000800057202 */ /* 0x000fca0000000f00 */
[----:B------:R-:W-:-:S04]  /*0510*/  FADD R5, R4, R5 ;  /* 0x0000000504057221 */ /* 0x000fc80000000000 */
[----:B------:R-:W-:-:S07]  /*0520*/  IMAD.MOV.U32 R3, RZ, RZ, R5 ;  /* 0x000000ffff037224 */ /* 0x000fce00078e0005 */
[----:B------:R-:W-:Y:S05]  /*0530*/  WARPSYNC.COLLECTIVE R10, `(.L_x_1291) ;  /* 0x000000000a087348 */ /* 0x000fea0003c00000 */
[----:B------:R0:W1:Y:S02]  /*0540*/  SHFL.DOWN P0, R8, R3, R11, R12 ;  /* 0x0800000b03087389 */ /* 0x000064000000000c */
[----:B01----:R-:W-:Y:S05]  /*0550*/  ENDCOLLECTIVE ;  /* 0x000000000000791b */ /* 0x003fea0003800000 */
.L_x_1291:
[----:B------:R-:W-:Y:S01]  /*0560*/  IMAD.MOV.U32 R11, RZ, RZ, 0x2 ;  /* 0x00000002ff0b7424 */ /* 0x000fe200078e00ff */
[----:B------:R-:W-:-:S05]  /*0570*/  MOV R6, R8 ;  /* 0x0000000800067202 */ /* 0x000fca0000000f00 */
[----:B------:R-:W-:-:S05]  /*0580*/  FADD R6, R5, R6 ;  /* 0x0000000605067221 */ /* 0x000fca0000000000 */
[----:B------:R-:W-:-:S07]  /*0590*/  MOV R3, R6 ;  /* 0x0000000600037202 */ /* 0x000fce0000000f00 */
[----:B------:R-:W-:Y:S05]  /*05a0*/  WARPSYNC.COLLECTIVE R10, `(.L_x_1292) ;  /* 0x000000000a087348 */ /* 0x000fea0003c00000 */
[----:B------:R0:W1:Y:S02]  /*05b0*/  SHFL.DOWN P0, R8, R3, R11, R12 ;  /* 0x0800000b03087389 */ /* 0x000064000000000c */
[----:B01----:R-:W-:Y:S05]  /*05c0*/  ENDCOLLECTIVE ;  /* 0x000000000000791b */ /* 0x003fea0003800000 */
.L_x_1292:
[----:B------:R-:W-:Y:S01]  /*05d0*/  HFMA2 R11, -RZ, RZ, 0, 5.9604644775390625e-08 ;  /* 0x00000001ff0b7431 */ /* 0x000fe200000001ff */
[----:B------:R-:W-:-:S05]  /*05e0*/  MOV R7, R8 ;  /* 0x0000000800077202 */ /* 0x000fca0000000f00 */
[----:B------:R-:W-:-:S05]  /*05f0*/  FADD R7, R6, R7 ;  /* 0x0000000706077221 */ /* 0x000fca0000000000 */
[----:B------:R-:W-:-:S07]  /*0600*/  MOV R3, R7 ;  /* 0x0000000700037202 */ /* 0x000fce0000000f00 */
[----:B------:R-:W-:Y:S05]  /*0610*/  WARPSYNC.COLLECTIVE R10, `(.L_x_1293) ;  /* 0x000000000a087348 */ /* 0x000fea0003c00000 */
[----:B------:R0:W1:Y:S02]  /*0620*/  SHFL.DOWN P0, R8, R3, R11, R12 ;  /* 0x0800000b03087389 */ /* 0x000064000000000c */
[----:B01----:R-:W-:Y:S05]  /*0630*/  ENDCOLLECTIVE ;  /* 0x000000000000791b */ /* 0x003fea0003800000 */
.L_x_1293:
[----:B------:R-:W-:Y:S05]  /*0640*/  BRA `(.L_x_1294) ;  /* 0xfffffffc00547947 */ /* 0x000fea000383ffff */
.L_x_1295:
        /* <DEDUP_REMOVED lines=11> */
.L_x_2055:


//--------------------- .text._Z7reduce4IfLj64EEvPT_S1_j --------------------------
	.section	.text._Z7reduce4IfLj64EEvPT_S1_j,"ax",@progbits
	.align	128
        .global         _Z7reduce4IfLj64EEvPT_S1_j
        .type           _Z7reduce4IfLj64EEvPT_S1_j,@function
        .size           _Z7reduce4IfLj64EEvPT_S1_j,(.L_x_2056 - _Z7reduce4IfLj64EEvPT_S1_j)
        .other          _Z7reduce4IfLj64EEvPT_S1_j,@"STO_CUDA_ENTRY STV_DEFAULT"
_Z7reduce4IfLj64EEvPT_S1_j:
.text._Z7reduce4IfLj64EEvPT_S1_j:
[----:B------:R-:W-:Y:S01]  /*0000*/  LDC R1, c[0x0][0x37c] ;  /* 0x0000df00ff017b82 */ /* 0x000fe20000000800 */
[----:B------:R-:W0:Y:S01]  /*0010*/  S2R R0, SR_CTAID.X ;  /* 0x0000000000007919 */ /* 0x000e220000002500 */
[----:B------:R-:W0:Y:S01]  /*0020*/  LDCU UR8, c[0x0][0x360] ;  /* 0x00006c00ff0877ac */ /* 0x000e220008000800 */
[----:B------:R-:W-:Y:S01]  /*0030*/  IMAD.MOV.U32 R9, RZ, RZ, RZ ;  /* 0x000000ffff097224 */ /* 0x000fe200078e00ff */
        /* <DEDUP_REMOVED lines=15> */
[----:B------:R-:W1:Y:S01]  /*0130*/  S2R R3, SR_TID.Y ;  /* 0x0000000000037919 */ /* 0x000e620000002200 */
[----:B------:R-:W1:Y:S01]  /*0140*/  S2R R8, SR_TID.Z ;  /* 0x0000000000087919 */ /* 0x000e620000002300 */
[----:B------:R-:W1:Y:S01]  /*0150*/  LDCU UR9, c[0x0][0x364] ;  /* 0x00006c80ff0977ac */ /* 0x000e620008000800 */
[----:B------:R-:W-:Y:S02]  /*0160*/  UMOV UR4, 0x400 ;  /* 0x0000040000047882 */ /* 0x000fe40000000000 */
[----:B0-----:R-:W-:Y:S01]  /*0170*/  ULEA UR4, UR5, UR4, 0x18 ;  /* 0x0000000405047291 */ /* 0x001fe2000f8ec0ff */
[----:B-1----:R-:W-:-:S05]  /*0180*/  IMAD R3, R8, UR9, R3 ;  /* 0x0000000908037c24 */ /* 0x002fca000f8e0203 */
[----:B------:R-:W-:Y:S01]  /*0190*/  LEA R8, R2, UR4, 0x2 ;  /* 0x0000000402087c11 */ /* 0x000fe2000f8e10ff */
[----:B------:R-:W-:Y:S02]  /*01a0*/  UISETP.GE.U32.AND UP0, UPT, UR8, 0x42, UPT ;  /* 0x000000420800788c */ /* 0x000fe4000bf06070 */
[----:B------:R-:W-:-:S05]  /*01b0*/  IMAD R11, R3, UR8, RZ ;  /* 0x00000008030b7c24 */ /* 0x000fca000f8e02ff */
[----:B------:R-:W-:-:S04]  /*01c0*/  IADD3 R3, PT, PT, R11, R2, RZ ;  /* 0x000000020b037210 */ /* 0x000fc80007ffe0ff */
[----:B------:R-:W-:Y:S01]  /*01d0*/  ISETP.GT.U32.AND P0, PT, R3, 0x1f, PT ;  /* 0x0000001f0300780c */ /* 0x000fe20003f04070 */
[----:B--2---:R-:W-:-:S05]  /*01e0*/  @!P1 FADD R9, R9, R6 ;  /* 0x0000000609099221 */ /* 0x004fca0000000000 */
[----:B------:R0:W-:Y:S01]  /*01f0*/  STS [R8], R9 ;  /* 0x0000000908007388 */ /* 0x0001e20000000800 */
[----:B------:R-:W-:Y:S06]  /*0200*/  BAR.SYNC.DEFER_BLOCKING 0x0 ;  /* 0x0000000000007b1d */ /* 0x000fec0000010000 */
[----:B------:R-:W-:Y:S05]  /*0210*/  BRA.U !UP0, `(.L_x_1296) ;  /* 0x00000001082c7547 */ /* 0x000fea000b800000 */
[----:B------:R-:W-:-:S07]  /*0220*/  MOV R3, UR8 ;  /* 0x0000000800037c02 */ /* 0x000fce0008000f00 */
.L_x_1297:
[----:B------:R-:W-:-:S04]  /*0230*/  SHF.R.U32.HI R5, RZ, 0x1, R3 ;  /* 0x00000001ff057819 */ /* 0x000fc80000011603 */
[----:B------:R-:W-:-:S13]  /*0240*/  ISETP.GE.U32.AND P1, PT, R2, R5, PT ;  /* 0x000000050200720c */ /* 0x000fda0003f26070 */
[----:B------:R-:W-:-:S06]  /*0250*/  @!P1 IMAD R4, R5, 0x4, R8 ;  /* 0x0000000405049824 */ /* 0x000fcc00078e0208 */
[----:B------:R-:W0:Y:S02]  /*0260*/  @!P1 LDS R4, [R4] ;  /* 0x0000000004049984 */ /* 0x000e240000000800 */
[----:B0-----:R-:W-:-:S05]  /*0270*/  @!P1 FADD R9, R9, R4 ;  /* 0x0000000409099221 */ /* 0x001fca0000000000 */
[----:B------:R1:W-:Y:S01]  /*0280*/  @!P1 STS [R8], R9 ;  /* 0x0000000908009388 */ /* 0x0003e20000000800 */
[----:B------:R-:W-:Y:S01]  /*0290*/  BAR.SYNC.DEFER_BLOCKING 0x0 ;  /* 0x0000000000007b1d */ /* 0x000fe20000010000 */
[----:B------:R-:W-:Y:S02]  /*02a0*/  ISETP.GT.U32.AND P1, PT, R3, 0x83, PT ;  /* 0x000000830300780c */ /* 0x000fe40003f24070 */
[----:B------:R-:W-:-:S11]  /*02b0*/  MOV R3, R5 ;  /* 0x0000000500037202 */ /* 0x000fd60000000f00 */
[----:B-1----:R-:W-:Y:S05]  /*02c0*/  @P1 BRA `(.L_x_1297) ;  /* 0xfffffffc00d81947 */ /* 0x002fea000383ffff */
.L_x_1296:
[----:B------:R-:W-:Y:S04]  /*02d0*/  BSSY B0, `(.L_x_1298) ;  /* 0x0000010000007945 */ /* 0x000fe80003800000 */
[----:B------:R-:W-:Y:S05]  /*02e0*/  @P0 BRA `(.L_x_1299) ;  /* 0x0000000000380947 */ /* 0x000fea0003800000 */
[----:B0-----:R-:W0:Y:S01]  /*02f0*/  LDS R8, [R8+0x80] ;  /* 0x0000800008087984 */ /* 0x001e220000000800 */
        /* <DEDUP_REMOVED lines=12> */
.L_x_1306:
[----:B-1----:R-:W-:-:S07]  /*03c0*/  FADD R9, R5, R8 ;  /* 0x0000000805097221 */ /* 0x002fce0000000000 */
.L_x_1299:
[----:B------:R-:W-:Y:S05]  /*03d0*/  BSYNC B0 ;  /* 0x0000000000007941 */ /* 0x000fea0003800000 */
.L_x_1298:
[----:B------:R-:W-:-:S13]  /*03e0*/  LOP3.LUT P0, RZ, R11, R2, RZ, 0xfc, !PT ;  /* 0x000000020bff7212 */ /* 0x000fda000780fcff */
[----:B------:R-:W-:Y:S05]  /*03f0*/  @P0 EXIT ;  /* 0x000000000000094d */ /* 0x000fea0003800000 */
[----:B------:R-:W1:Y:S02]  /*0400*/  LDC.64 R2, c[0x0][0x388] ;  /* 0x0000e200ff027b82 */ /* 0x000e640000000a00 */
[----:B-1----:R-:W-:-:S05]  /*0410*/  IMAD.WIDE.U32 R2, R0, 0x4, R2 ;  /* 0x0000000400027825 */ /* 0x002fca00078e0002 */
[----:B------:R-:W-:Y:S01]  /*0420*/  STG.E desc[UR6][R2.64], R9 ;  /* 0x0000000902007986 */ /* 0x000fe2000c101906 */
[----:B------:R-:W-:Y:S05]  /*0430*/  EXIT ;  /* 0x000000000000794d */ /* 0x000fea0003800000 */
.L_x_1300:
[----:B------:R-:W-:Y:S02]  /*0440*/  HFMA2 R10, -RZ, RZ, 0, 9.5367431640625e-07 ;  /* 0x00000010ff0a7431 */ /* 0x000fe400000001ff */
[----:B------:R-:W-:Y:S01]  /*0450*/  IMAD.MOV.U32 R12, RZ, RZ, 0x1f ;  /* 0x0000001fff0c7424 */ /* 0x000fe200078e00ff */
[----:B------:R-:W-:-:S07]  /*0460*/  MOV R7, 0xffffffff ;  /* 0xffffffff00077802 */ /* 0x000fce0000000f00 */
[----:B------:R-:W-:Y:S05]  /*0470*/  WARPSYNC.COLLECTIVE R7, `(.L_x_1301) ;  /* 0x0000000007087348 */ /* 0x000fea0003c00000 */
[----:B------:R0:W1:Y:S02]  /*0480*/  SHFL.DOWN P0, R8, R9, R10, R12 ;  /* 0x0800000a09087389 */ /* 0x000064000000000c */
[----:B01----:R-:W-:Y:S05]  /*0490*/  ENDCOLLECTIVE ;  /* 0x000000000000791b */ /* 0x003fea0003800000 */
.L_x_1301:
[----:B------:R-:W-:Y:S01]  /*04a0*/  HFMA2 R10, -RZ, RZ, 0, 4.76837158203125e-07 ;  /* 0x00000008ff0a7431 */ /* 0x000fe200000001ff */
[----:B------:R-:W-:-:S05]  /*04b0*/  MOV R4, R8 ;  /* 0x0000000800047202 */ /* 0x000fca0000000f00 */
[----:B------:R-:W-:-:S04]  /*04c0*/  FADD R4, R9, R4 ;  /* 0x0000000409047221 */ /* 0x000fc80000000000 */
[----:B------:R-:W-:-:S07]  /*04d0*/  IMAD.MOV.U32 R9, RZ, RZ, R4 ;  /* 0x000000ffff097224 */ /* 0x000fce00078e0004 */
[----:B------:R-:W-:Y:S05]  /*04e0*/  WARPSYNC.COLLECTIVE R7, `(.L_x_1302) ;  /* 0x0000000007087348 */ /* 0x000fea0003c00000 */
[----:B------:R0:W1:Y:S02]  /*04f0*/  SHFL.DOWN P0, R8, R9, R10, R12 ;  /* 0x0800000a09087389 */ /* 0x000064000000000c */
[----:B01----:R-:W-:Y:S05]  /*0500*/  ENDCOLLECTIVE ;  /* 0x000000000000791b */ /* 0x003fea0003800000 */
.L_x_1302:
[----:B------:R-:W-:Y:S01]  /*0510*/  HFMA2 R10, -RZ, RZ, 0, 2.384185791015625e-07 ;  /* 0x00000004ff0a7431 */ /* 0x000fe200000001ff */
[----:B------:R-:W-:-:S05]  /*0520*/  MOV R3, R8 ;  /* 0x0000000800037202 */ /* 0x000fca0000000f00 */
[----:B------:R-:W-:-:S04]  /*0530*/  FADD R3, R4, R3 ;  /* 0x0000000304037221 */ /* 0x000fc80000000000 */
[----:B------:R-:W-:-:S07]  /*0540*/  IMAD.MOV.U32 R9, RZ, RZ, R3 ;  /* 0x000000ffff097224 */ /* 0x000fce00078e0003 */
[----:B------:R-:W-:Y:S05]  /*0550*/  WARPSYNC.COLLECTIVE R7, `(.L_x_1303) ;  /* 0x0000000007087348 */ /* 0x000fea0003c00000 */
[----:B------:R0:W1:Y:S02]  /*0560*/  SHFL.DOWN P0, R8, R9, R10, R12 ;  /* 0x0800000a09087389 */ /* 0x000064000000000c */
[----:B01----:R-:W-:Y:S05]  /*0570*/  ENDCOLLECTIVE ;  /* 0x000000000000791b */ /* 0x003fea0003800000 */
.L_x_1303:
[----:B------:R-:W-:Y:S01]  /*0580*/  IMAD.MOV.U32 R10, RZ, RZ, 0x2 ;  /* 0x00000002ff0a7424 */ /* 0x000fe200078e00ff */
[----:B------:R-:W-:-:S05]  /*0590*/  MOV R6, R8 ;  /* 0x0000000800067202 */ /* 0x000fca0000000f00 */
[----:B------:R-:W-:-:S05]  /*05a0*/  FADD R6, R3, R6 ;  /* 0x0000000603067221 */ /* 0x000fca0000000000 */
[----:B------:R-:W-:-:S07]  /*05b0*/  MOV R9, R6 ;  /* 0x0000000600097202 */ /* 0x000fce0000000f00 */
[----:B------:R-:W-:Y:S05]  /*05c0*/  WARPSYNC.COLLECTIVE R7, `(.L_x_1304) ;  /* 0x0000000007087348 */ /* 0x000fea0003c00000 */
[----:B------:R0:W1:Y:S02]  /*05d0*/  SHFL.DOWN P0, R8, R9, R10, R12 ;  /* 0x0800000a09087389 */ /* 0x000064000000000c */
[----:B01----:R-:W-:Y:S05]  /*05e0*/  ENDCOLLECTIVE ;  /* 0x000000000000791b */ /* 0x003fea0003800000 */
.L_x_1304:
[----:B------:R-:W-:Y:S01]  /*05f0*/  HFMA2 R10, -RZ, RZ, 0, 5.9604644775390625e-08 ;  /* 0x00000001ff0a7431 */ /* 0x000fe200000001ff */
[----:B------:R-:W-:-:S05]  /*0600*/  MOV R5, R8 ;  /* 0x0000000800057202 */ /* 0x000fca0000000f00 */
[----:B------:R-:W-:-:S05]  /*0610*/  FADD R5, R6, R5 ;  /* 0x0000000506057221 */ /* 0x000fca0000000000 */
[----:B------:R-:W-:-:S07]  /*0620*/  MOV R9, R5 ;  /* 0x0000000500097202 */ /* 0x000fce0000000f00 */
[----:B------:R-:W-:Y:S05]  /*0630*/  WARPSYNC.COLLECTIVE R7, `(.L_x_1305) ;  /* 0x0000000007087348 */ /* 0x000fea0003c00000 */
[----:B------:R0:W1:Y:S02]  /*0640*/  SHFL.DOWN P0, R8, R9, R10, R12 ;  /* 0x0800000a09087389 */ /* 0x000064000000000c */
[----:B01----:R-:W-:Y:S05]  /*0650*/  ENDCOLLECTIVE ;  /* 0x000000000000791b */ /* 0x003fea0003800000 */
.L_x_1305:
[----:B------:R-:W-:Y:S05]  /*0660*/  BRA `(.L_x_1306) ;  /* 0xfffffffc00547947 */ /* 0x000fea000383ffff */
.L_x_1307:
        /* <DEDUP_REMOVED lines=9> */
.L_x_2056:


//--------------------- .text._Z7reduce4IfLj128EEvPT_S1_j --------------------------
	.section	.text._Z7reduce4IfLj128EEvPT_S1_j,"ax",@progbits
	.align	128
        .global         _Z7reduce4IfLj128EEvPT_S1_j
        .type           _Z7reduce4IfLj128EEvPT_S1_j,@function
        .size           _Z7reduce4IfLj128EEvPT_S1_j,(.L_x_2057 - _Z7reduce4IfLj128EEvPT_S1_j)
        .other          _Z7reduce4IfLj128EEvPT_S1_j,@"STO_CUDA_ENTRY STV_DEFAULT"
_Z7reduce4IfLj128EEvPT_S1_j:
.text._Z7reduce4IfLj128EEvPT_S1_j:
        /* <DEDUP_REMOVED lines=35> */
.L_x_1309:
        /* <DEDUP_REMOVED lines=10> */
.L_x_1308:
        /* <DEDUP_REMOVED lines=15> */
.L_x_1318:
[----:B-1----:R-:W-:-:S07]  /*03c0*/  FADD R9, R5, R8 ;  /* 0x0000000805097221 */ /* 0x002fce0000000000 */
.L_x_1311:
[----:B------:R-:W-:Y:S05]  /*03d0*/  BSYNC B0 ;  /* 0x0000000000007941 */ /* 0x000fea0003800000 */
.L_x_1310:
[----:B------:R-:W-:-:S13]  /*03e0*/  LOP3.LUT P0, RZ, R11, R2, RZ, 0xfc, !PT ;  /* 0x000000020bff7212 */ /* 0x000fda000780fcff */
[----:B------:R-:W-:Y:S05]  /*03f0*/  @P0 EXIT ;  /* 0x000000000000094d */ /* 0x000fea0003800000 */
[----:B------:R-:W1:Y:S02]  /*0400*/  LDC.64 R2, c[0x0][0x388] ;  /* 0x0000e200ff027b82 */ /* 0x000e640000000a00 */
[----:B-1----:R-:W-:-:S05]  /*0410*/  IMAD.WIDE.U32 R2, R0, 0x4, R2 ;  /* 0x0000000400027825 */ /* 0x002fca00078e0002 */
[----:B------:R-:W-:Y:S01]  /*0420*/  STG.E desc[UR6][R2.64], R9 ;  /* 0x0000000902007986 */ /* 0x000fe2000c101906 */
[----:B------:R-:W-:Y:S05]  /*0430*/  EXIT ;  /* 0x000000000000794d */ /* 0x000fea0003800000 */
.L_x_1312:
[----:B------:R-:W-:Y:S02]  /*0440*/  HFMA2 R10, -RZ, RZ, 0, 9.5367431640625e-07 ;  /* 0x00000010ff0a7431 */ /* 0x000fe400000001ff */
[----:B------:R-:W-:Y:S01]  /*0450*/  IMAD.MOV.U32 R12, RZ, RZ, 0x1f ;  /* 0x0000001fff0c7424 */ /* 0x000fe200078e00ff */
[----:B------:R-:W-:-:S07]  /*0460*/  MOV R7, 0xffffffff ;  /* 0xffffffff00077802 */ /* 0x000fce0000000f00 */
[----:B------:R-:W-:Y:S05]  /*0470*/  WARPSYNC.COLLECTIVE R7, `(.L_x_1313) ;  /* 0x0000000007087348 */ /* 0x000fea0003c00000 */
[----:B------:R0:W1:Y:S02]  /*0480*/  SHFL.DOWN P0, R8, R9, R10, R12 ;  /* 0x0800000a09087389 */ /* 0x000064000000000c */
[----:B01----:R-:W-:Y:S05]  /*0490*/  ENDCOLLECTIVE ;  /* 0x000000000000791b */ /* 0x003fea0003800000 */
.L_x_1313:
[----:B------:R-:W-:Y:S01]  /*04a0*/  HFMA2 R10, -RZ, RZ, 0, 4.76837158203125e-07 ;  /* 0x00000008ff0a7431 */ /* 0x000fe200000001ff */
[----:B------:R-:W-:-:S05]  /*04b0*/  MOV R4, R8 ;  /* 0x0000000800047202 */ /* 0x000fca0000000f00 */
[----:B------:R-:W-:-:S04]  /*04c0*/  FADD R4, R9, R4 ;  /* 0x0000000409047221 */ /* 0x000fc80000000000 */
[----:B------:R-:W-:-:S07]  /*04d0*/  IMAD.MOV.U32 R9, RZ, RZ, R4 ;  /* 0x000000ffff097224 */ /* 0x000fce00078e0004 */
[----:B------:R-:W-:Y:S05]  /*04e0*/  WARPSYNC.COLLECTIVE R7, `(.L_x_1314) ;  /* 0x0000000007087348 */ /* 0x000fea0003c00000 */
[----:B------:R0:W1:Y:S02]  /*04f0*/  SHFL.DOWN P0, R8, R9, R10, R12 ;  /* 0x0800000a09087389 */ /* 0x000064000000000c */
[----:B01----:R-:W-:Y:S05]  /*0500*/  ENDCOLLECTIVE ;  /* 0x000000000000791b */ /* 0x003fea0003800000 */
.L_x_1314:
[----:B------:R-:W-:Y:S01]  /*0510*/  HFMA2 R10, -RZ, RZ, 0, 2.384185791015625e-07 ;  /* 0x00000004ff0a7431 */ /* 0x000fe200000001ff */
[----:B------:R-:W-:-:S05]  /*0520*/  MOV R3, R8 ;  /* 0x0000000800037202 */ /* 0x000fca0000000f00 */
[----:B------:R-:W-:-:S04]  /*0530*/  FADD R3, R4, R3 ;  /* 0x0000000304037221 */ /* 0x000fc80000000000 */
[----:B------:R-:W-:-:S07]  /*0540*/  IMAD.MOV.U32 R9, RZ, RZ, R3 ;  /* 0x000000ffff097224 */ /* 0x000fce00078e0003 */
[----:B------:R-:W-:Y:S05]  /*0550*/  WARPSYNC.COLLECTIVE R7, `(.L_x_1315) ;  /* 0x0000000007087348 */ /* 0x000fea0003c00000 */
[----:B------:R0:W1:Y:S02]  /*0560*/  SHFL.DOWN P0, R8, R9, R10, R12 ;  /* 0x0800000a09087389 */ /* 0x000064000000000c */
[----:B01----:R-:W-:Y:S05]  /*0570*/  ENDCOLLECTIVE ;  /* 0x000000000000791b */ /* 0x003fea0003800000 */
.L_x_1315:
[----:B------:R-:W-:Y:S01]  /*0580*/  IMAD.MOV.U32 R10, RZ, RZ, 0x2 ;  /* 0x00000002ff0a7424 */ /* 0x000fe200078e00ff */
[----:B------:R-:W-:-:S05]  /*0590*/  MOV R6, R8 ;  /* 0x0000000800067202 */ /* 0x000fca0000000f00 */
[----:B------:R-:W-:-:S05]  /*05a0*/  FADD R6, R3, R6 ;  /* 0x0000000603067221 */ /* 0x000fca0000000000 */
[----:B------:R-:W-:-:S07]  /*05b0*/  MOV R9, R6 ;  /* 0x0000000600097202 */ /* 0x000fce0000000f00 */
[----:B------:R-:W-:Y:S05]  /*05c0*/  WARPSYNC.COLLECTIVE R7, `(.L_x_1316) ;  /* 0x0000000007087348 */ /* 0x000fea0003c00000 */
[----:B------:R0:W1:Y:S02]  /*05d0*/  SHFL.DOWN P0, R8, R9, R10, R12 ;  /* 0x0800000a09087389 */ /* 0x000064000000000c */
[----:B01----:R-:W-:Y:S05]  /*05e0*/  ENDCOLLECTIVE ;  /* 0x000000000000791b */ /* 0x003fea0003800000 */
.L_x_1316:
[----:B------:R-:W-:Y:S01]  /*05f0*/  HFMA2 R10, -RZ, RZ, 0, 5.9604644775390625e-08 ;  /* 0x00000001ff0a7431 */ /* 0x000fe200000001ff */
[----:B------:R-:W-:-:S05]  /*0600*/  MOV R5, R8 ;  /* 0x0000000800057202 */ /* 0x000fca0000000f00 */
[----:B------:R-:W-:-:S05]  /*0610*/  FADD R5, R6, R5 ;  /* 0x0000000506057221 */ /* 0x000fca0000000000 */
[----:B------:R-:W-:-:S07]  /*0620*/  MOV R9, R5 ;  /* 0x0000000500097202 */ /* 0x000fce0000000f00 */
[----:B------:R-:W-:Y:S05]  /*0630*/  WARPSYNC.COLLECTIVE R7, `(.L_x_1317) ;  /* 0x0000000007087348 */ /* 0x000fea0003c00000 */
[----:B------:R0:W1:Y:S02]  /*0640*/  SHFL.DOWN P0, R8, R9, R10, R12 ;  /* 0x0800000a09087389 */ /* 0x000064000000000c */
[----:B01----:R-:W-:Y:S05]  /*0650*/  ENDCOLLECTIVE ;  /* 0x000000000000791b */ /* 0x003fea0003800000 */
.L_x_1317:
[----:B------:R-:W-:Y:S05]  /*0660*/  BRA `(.L_x_1318) ;  /* 0xfffffffc00547947 */ /* 0x000fea000383ffff */
.L_x_1319:
        /* <DEDUP_REMOVED lines=9> */
.L_x_2057:


//--------------------- .text._Z7reduce4IfLj256EEvPT_S1_j --------------------------
	.section	.text._Z7reduce4IfLj256EEvPT_S1_j,"ax",@progbits
	.align	128
        .global         _Z7reduce4IfLj256EEvPT_S1_j
        .type           _Z7reduce4IfLj256EEvPT_S1_j,@function
        .size           _Z7reduce4IfLj256EEvPT_S1_j,(.L_x_2058 - _Z7reduce4IfLj256EEvPT_S1_j)
        .other          _Z7reduce4IfLj256EEvPT_S1_j,@"STO_CUDA_ENTRY STV_DEFAULT"
_Z7reduce4IfLj256EEvPT_S1_j:
.text._Z7reduce4IfLj256EEvPT_S1_j:
        /* <DEDUP_REMOVED lines=35> */
.L_x_1321:
        /* <DEDUP_REMOVED lines=10> */
.L_x_1320:
        /* <DEDUP_REMOVED lines=15> */
.L_x_1330:
[----:B-1----:R-:W-:-:S07]  /*03c0*/  FADD R9, R5, R8 ;  /* 0x0000000805097221 */ /* 0x002fce0000000000 */
.L_x_1323:
[----:B------:R-:W-:Y:S05]  /*03d0*/  BSYNC B0 ;  /* 0x0000000000007941 */ /* 0x000fea0003800000 */
.L_x_1322:
[----:B------:R-:W-:-:S13]  /*03e0*/  LOP3.LUT P0, RZ, R11, R2, RZ, 0xfc, !PT ;  /* 0x000000020bff7212 */ /* 0x000fda000780fcff */
[----:B------:R-:W-:Y:S05]  /*03f0*/  @P0 EXIT ;  /* 0x000000000000094d */ /* 0x000fea0003800000 */
[----:B------:R-:W1:Y:S02]  /*0400*/  LDC.64 R2, c[0x0][0x388] ;  /* 0x0000e200ff027b82 */ /* 0x000e640000000a00 */
[----:B-1----:R-:W-:-:S05]  /*0410*/  IMAD.WIDE.U32 R2, R0, 0x4, R2 ;  /* 0x0000000400027825 */ /* 0x002fca00078e0002 */
[----:B------:R-:W-:Y:S01]  /*0420*/  STG.E desc[UR6][R2.64], R9 ;  /* 0x0000000902007986 */ /* 0x000fe2000c101906 */
[----:B------:R-:W-:Y:S05]  /*0430*/  EXIT ;  /* 0x000000000000794d */ /* 0x000fea0003800000 */
.L_x_1324:
[----:B------:R-:W-:Y:S02]  /*0440*/  HFMA2 R10, -RZ, RZ, 0, 9.5367431640625e-07 ;  /* 0x00000010ff0a7431 */ /* 0x000fe400000001ff */
[----:B------:R-:W-:Y:S01]  /*0450*/  IMAD.MOV.U32 R12, RZ, RZ, 0x1f ;  /* 0x0000001fff0c7424 */ /* 0x000fe200078e00ff */
[----:B------:R-:W-:-:S07]  /*0460*/  MOV R7, 0xffffffff ;  /* 0xffffffff00077802 */ /* 0x000fce0000000f00 */
[----:B------:R-:W-:Y:S05]  /*0470*/  WARPSYNC.COLLECTIVE R7, `(.L_x_1325) ;  /* 0x0000000007087348 */ /* 0x000fea0003c00000 */
[----:B------:R0:W1:Y:S02]  /*0480*/  SHFL.DOWN P0, R8, R9, R10, R12 ;  /* 0x0800000a09087389 */ /* 0x000064000000000c */
[----:B01----:R-:W-:Y:S05]  /*0490*/  ENDCOLLECTIVE ;  /* 0x000000000000791b */ /* 0x003fea0003800000 */
.L_x_1325:
[----:B------:R-:W-:Y:S01]  /*04a0*/  HFMA2 R10, -RZ, RZ, 0, 4.76837158203125e-07 ;  /* 0x00000008ff0a7431 */ /* 0x000fe200000001ff */
[----:B------:R-:W-:-:S05]  /*04b0*/  MOV R4, R8 ;  /* 0x0000000800047202 */ /* 0x000fca0000000f00 */
[----:B------:R-:W-:-:S04]  /*04c0*/  FADD R4, R9, R4 ;  /* 0x0000000409047221 */ /* 0x000fc80000000000 */
[----:B------:R-:W-:-:S07]  /*04d0*/  IMAD.MOV.U32 R9, RZ, RZ, R4 ;  /* 0x000000ffff097224 */ /* 0x000fce00078e0004 */
[----:B------:R-:W-:Y:S05]  /*04e0*/  WARPSYNC.COLLECTIVE R7, `(.L_x_1326) ;  /* 0x0000000007087348 */ /* 0x000fea0003c00000 */
[----:B------:R0:W1:Y:S02]  /*04f0*/  SHFL.DOWN P0, R8, R9, R10, R12 ;  /* 0x0800000a09087389 */ /* 0x000064000000000c */
[----:B01----:R-:W-:Y:S05]  /*0500*/  ENDCOLLECTIVE ;  /* 0x000000000000791b */ /* 0x003fea0003800000 */
.L_x_1326:
[----:B------:R-:W-:Y:S01]  /*0510*/  HFMA2 R10, -RZ, RZ, 0, 2.384185791015625e-07 ;  /* 0x00000004ff0a7431 */ /* 0x000fe200000001ff */
[----:B------:R-:W-:-:S05]  /*0520*/  MOV R3, R8 ;  /* 0x0000000800037202 */ /* 0x000fca0000000f00 */
[----:B------:R-:W-:-:S04]  /*0530*/  FADD R3, R4, R3 ;  /* 0x0000000304037221 */ /* 0x000fc80000000000 */
[----:B------:R-:W-:-:S07]  /*0540*/  IMAD.MOV.U32 R9, RZ, RZ, R3 ;  /* 0x000000ffff097224 */ /* 0x000fce00078e0003 */
[----:B------:R-:W-:Y:S05]  /*0550*/  WARPSYNC.COLLECTIVE R7, `(.L_x_1327) ;  /* 0x0000000007087348 */ /* 0x000fea0003c00000 */
[----:B------:R0:W1:Y:S02]  /*0560*/  SHFL.DOWN P0, R8, R9, R10, R12 ;  /* 0x0800000a09087389 */ /* 0x000064000000000c */
[----:B01----:R-:W-:Y:S05]  /*0570*/  ENDCOLLECTIVE ;  /* 0x000000000000791b */ /* 0x003fea0003800000 */
.L_x_1327:
[----:B------:R-:W-:Y:S01]  /*0580*/  IMAD.MOV.U32 R10, RZ, RZ, 0x2 ;  /* 0x00000002ff0a7424 */ /* 0x000fe200078e00ff */
[----:B------:R-:W-:-:S05]  /*0590*/  MOV R6, R8 ;  /* 0x0000000800067202 */ /* 0x000fca0000000f00 */
[----:B------:R-:W-:-:S05]  /*05a0*/  FADD R6, R3, R6 ;  /* 0x0000000603067221 */ /* 0x000fca0000000000 */
[----:B------:R-:W-:-:S07]  /*05b0*/  MOV R9, R6 ;  /* 0x0000000600097202 */ /* 0x000fce0000000f00 */
[----:B------:R-:W-:Y:S05]  /*05c0*/  WARPSYNC.COLLECTIVE R7, `(.L_x_1328) ;  /* 0x0000000007087348 */ /* 0x000fea0003c00000 */
[----:B------:R0:W1:Y:S02]  /*05d0*/  SHFL.DOWN P0, R8, R9, R10, R12 ;  /* 0x0800000a09087389 */ /* 0x000064000000000c */
[----:B01----:R-:W-:Y:S05]  /*05e0*/  ENDCOLLECTIVE ;  /* 0x000000000000791b */ /* 0x003fea0003800000 */
.L_x_1328:
[----:B------:R-:W-:Y:S01]  /*05f0*/  HFMA2 R10, -RZ, RZ, 0, 5.9604644775390625e-08 ;  /* 0x00000001ff0a7431 */ /* 0x000fe200000001ff */
[----:B------:R-:W-:-:S05]  /*0600*/  MOV R5, R8 ;  /* 0x0000000800057202 */ /* 0x000fca0000000f00 */
[----:B------:R-:W-:-:S05]  /*0610*/  FADD R5, R6, R5 ;  /* 0x0000000506057221 */ /* 0x000fca0000000000 */
[----:B------:R-:W-:-:S07]  /*0620*/  MOV R9, R5 ;  /* 0x0000000500097202 */ /* 0x000fce0000000f00 */
[----:B------:R-:W-:Y:S05]  /*0630*/  WARPSYNC.COLLECTIVE R7, `(.L_x_1329) ;  /* 0x0000000007087348 */ /* 0x000fea0003c00000 */
[----:B------:R0:W1:Y:S02]  /*0640*/  SHFL.DOWN P0, R8, R9, R10, R12 ;  /* 0x0800000a09087389 */ /* 0x000064000000000c */
[----:B01----:R-:W-:Y:S05]  /*0650*/  ENDCOLLECTIVE ;  /* 0x000000000000791b */ /* 0x003fea0003800000 */
.L_x_1329:
[----:B------:R-:W-:Y:S05]  /*0660*/  BRA `(.L_x_1330) ;  /* 0xfffffffc00547947 */ /* 0x000fea000383ffff */
.L_x_1331:
        /* <DEDUP_REMOVED lines=9> */
.L_x_2058:


//--------------------- .text._Z7reduce4IfLj512EEvPT_S1_j --------------------------
	.section	.text._Z7reduce4IfLj512EEvPT_S1_j,"ax",@progbits
	.align	128
        .global         _Z7reduce4IfLj512EEvPT_S1_j
        .type           _Z7reduce4IfLj512EEvPT_S1_j,@function
        .size           _Z7reduce4IfLj512EEvPT_S1_j,(.L_x_2059 - _Z7reduce4IfLj512EEvPT_S1_j)
        .other          _Z7reduce4IfLj512EEvPT_S1_j,@"STO_CUDA_ENTRY STV_DEFAULT"
_Z7reduce4IfLj512EEvPT_S1_j:
.text._Z7reduce4IfLj512EEvPT_S1_j:
        /* <DEDUP_REMOVED lines=35> */
.L_x_1333:
        /* <DEDUP_REMOVED lines=10> */
.L_x_1332:
        /* <DEDUP_REMOVED lines=15> */
.L_x_1342:
[----:B-1----:R-:W-:-:S07]  /*03c0*/  FADD R9, R5, R8 ;  /* 0x0000000805097221 */ /* 0x002fce0000000000 */
.L_x_1335:
[----:B------:R-:W-:Y:S05]  /*03d0*/  BSYNC B0 ;  /* 0x0000000000007941 */ /* 0x000fea0003800000 */
.L_x_1334:
[----:B------:R-:W-:-:S13]  /*03e0*/  LOP3.LUT P0, RZ, R11, R2, RZ, 0xfc, !PT ;  /* 0x000000020bff7212 */ /* 0x000fda000780fcff */
[----:B------:R-:W-:Y:S05]  /*03f0*/  @P0 EXIT ;  /* 0x000000000000094d */ /* 0x000fea0003800000 */
[----:B------:R-:W1:Y:S02]  /*0400*/  LDC.64 R2, c[0x0][0x388] ;  /* 0x0000e200ff027b82 */ /* 0x000e640000000a00 */
[----:B-1----:R-:W-:-:S05]  /*0410*/  IMAD.WIDE.U32 R2, R0, 0x4, R2 ;  /* 0x0000000400027825 */ /* 0x002fca00078e0002 */
[----:B------:R-:W-:Y:S01]  /*0420*/  STG.E desc[UR6][R2.64], R9 ;  /* 0x0000000902007986 */ /* 0x000fe2000c101906 */
[----:B------:R-:W-:Y:S05]  /*0430*/  EXIT ;  /* 0x000000000000794d */ /* 0x000fea0003800000 */
.L_x_1336:
[----:B------:R-:W-:Y:S02]  /*0440*/  HFMA2 R10, -RZ, RZ, 0, 9.5367431640625e-07 ;  /* 0x00000010ff0a7431 */ /* 0x000fe400000001ff */
[----:B------:R-:W-:Y:S01]  /*0450*/  IMAD.MOV.U32 R12, RZ, RZ, 0x1f ;  /* 0x0000001fff0c7424 */ /* 0x000fe200078e00ff */
[----:B------:R-:W-:-:S07]  /*0460*/  MOV R7, 0xffffffff ;  /* 0xffffffff00077802 */ /* 0x000fce0000000f00 */
[----:B------:R-:W-:Y:S05]  /*0470*/  WARPSYNC.COLLECTIVE R7, `(.L_x_1337) ;  /* 0x0000000007087348 */ /* 0x000fea0003c00000 */
[----:B------:R0:W1:Y:S02]  /*0480*/  SHFL.DOWN P0, R8, R9, R10, R12 ;  /* 0x0800000a09087389 */ /* 0x000064000000000c */
[----:B01----:R-:W-:Y:S05]  /*0490*/  ENDCOLLECTIVE ;  /* 0x000000000000791b */ /* 0x003fea0003800000 */
.L_x_1337:
[----:B------:R-:W-:Y:S01]  /*04a0*/  HFMA2 R10, -RZ, RZ, 0, 4.76837158203125e-07 ;  /* 0x00000008ff0a7431 */ /* 0x000fe200000001ff */
[----:B------:R-:W-:-:S05]  /*04b0*/  MOV R4, R8 ;  /* 0x0000000800047202 */ /* 0x000fca0000000f00 */
[----:B------:R-:W-:-:S04]  /*04c0*/  FADD R4, R9, R4 ;  /* 0x0000000409047221 */ /* 0x000fc80000000000 */
[----:B------:R-:W-:-:S07]  /*04d0*/  IMAD.MOV.U32 R9, RZ, RZ, R4 ;  /* 0x000000ffff097224 */ /* 0x000fce00078e0004 */
[----:B------:R-:W-:Y:S05]  /*04e0*/  WARPSYNC.COLLECTIVE R7, `(.L_x_1338) ;  /* 0x0000000007087348 */ /* 0x000fea0003c00000 */
[----:B------:R0:W1:Y:S02]  /*04f0*/  SHFL.DOWN P0, R8, R9, R10, R12 ;  /* 0x0800000a09087389 */ /* 0x000064000000000c */
[----:B01----:R-:W-:Y:S05]  /*0500*/  ENDCOLLECTIVE ;  /* 0x000000000000791b */ /* 0x003fea0003800000 */
.L_x_1338:
[----:B------:R-:W-:Y:S01]  /*0510*/  HFMA2 R10, -RZ, RZ, 0, 2.384185791015625e-07 ;  /* 0x00000004ff0a7431 */ /* 0x000fe200000001ff */
[----:B------:R-:W-:-:S05]  /*0520*/  MOV R3, R8 ;  /* 0x0000000800037202 */ /* 0x000fca0000000f00 */
[----:B------:R-:W-:-:S04]  /*0530*/  FADD R3, R4, R3 ;  /* 0x0000000304037221 */ /* 0x000fc80000000000 */
[----:B------:R-:W-:-:S07]  /*0540*/  IMAD.MOV.U32 R9, RZ, RZ, R3 ;  /* 0x000000ffff097224 */ /* 0x000fce00078e0003 */
[----:B------:R-:W-:Y:S05]  /*0550*/  WARPSYNC.COLLECTIVE R7, `(.L_x_1339) ;  /* 0x0000000007087348 */ /* 0x000fea0003c00000 */
[----:B------:R0:W1:Y:S02]  /*0560*/  SHFL.DOWN P0, R8, R9, R10, R12 ;  /* 0x0800000a09087389 */ /* 0x000064000000000c */
[----:B01----:R-:W-:Y:S05]  /*0570*/  ENDCOLLECTIVE ;  /* 0x000000000000791b */ /* 0x003fea0003800000 */
.L_x_1339:
[----:B------:R-:W-:Y:S01]  /*0580*/  IMAD.MOV.U32 R10, RZ, RZ, 0x2 ;  /* 0x00000002ff0a7424 */ /* 0x000fe200078e00ff */
[----:B------:R-:W-:-:S05]  /*0590*/  MOV R6, R8 ;  /* 0x0000000800067202 */ /* 0x000fca0000000f00 */
[----:B------:R-:W-:-:S05]  /*05a0*/  FADD R6, R3, R6 ;  /* 0x0000000603067221 */ /* 0x000fca0000000000 */
[----:B------:R-:W-:-:S07]  /*05b0*/  MOV R9, R6 ;  /* 0x0000000600097202 */ /* 0x000fce0000000f00 */
[----:B------:R-:W-:Y:S05]  /*05c0*/  WARPSYNC.COLLECTIVE R7, `(.L_x_1340) ;  /* 0x0000000007087348 */ /* 0x000fea0003c00000 */
[----:B------:R0:W1:Y:S02]  /*05d0*/  SHFL.DOWN P0, R8, R9, R10, R12 ;  /* 0x0800000a09087389 */ /* 0x000064000000000c */
[----:B01----:R-:W-:Y:S05]  /*05e0*/  ENDCOLLECTIVE ;  /* 0x000000000000791b */ /* 0x003fea0003800000 */
.L_x_1340:
[----:B------:R-:W-:Y:S01]  /*05f0*/  HFMA2 R10, -RZ, RZ, 0, 5.9604644775390625e-08 ;  /* 0x00000001ff0a7431 */ /* 0x000fe200000001ff */
[----:B------:R-:W-:-:S05]  /*0600*/  MOV R5, R8 ;  /* 0x0000000800057202 */ /* 0x000fca0000000f00 */
[----:B------:R-:W-:-:S05]  /*0610*/  FADD R5, R6, R5 ;  /* 0x0000000506057221 */ /* 0x000fca0000000000 */
[----:B------:R-:W-:-:S07]  /*0620*/  MOV R9, R5 ;  /* 0x0000000500097202 */ /* 0x000fce0000000f00 */
[----:B------:R-:W-:Y:S05]  /*0630*/  WARPSYNC.COLLECTIVE R7, `(.L_x_1341) ;  /* 0x0000000007087348 */ /* 0x000fea0003c00000 */
[----:B------:R0:W1:Y:S02]  /*0640*/  SHFL.DOWN P0, R8, R9, R10, R12 ;  /* 0x0800000a09087389 */ /* 0x000064000000000c */
[----:B01----:R-:W-:Y:S05]  /*0650*/  ENDCOLLECTIVE ;  /* 0x000000000000791b */ /* 0x003fea0003800000 */
.L_x_1341:
[----:B------:R-:W-:Y:S05]  /*0660*/  BRA `(.L_x_1342) ;  /* 0xfffffffc00547947 */ /* 0x000fea000383ffff */
.L_x_1343:
        /* <DEDUP_REMOVED lines=9> */
.L_x_2059:


//--------------------- .text._Z7reduce3IfEvPT_S1_j --------------------------
	.section	.text._Z7reduce3IfEvPT_S1_j,"ax",@progbits
	.align	128
        .global         _Z7reduce3IfEvPT_S1_j
        .type           _Z7reduce3IfEvPT_S1_j,@function
        .size           _Z7reduce3IfEvPT_S1_j,(.L_x_2060 - _Z7reduce3IfEvPT_S1_j)
        .other          _Z7reduce3IfEvPT_S1_j,@"STO_CUDA_ENTRY STV_DEFAULT"
_Z7reduce3IfEvPT_S1_j:
.text._Z7reduce3IfEvPT_S1_j:
        /* <DEDUP_REMOVED lines=8> */
[----:B--2---:R-:W-:-:S05]  /*0080*/  IMAD R7, R0, 0x2, R9 ;  /* 0x0000000200077824 */ /* 0x004fca00078e0209 */
[C---:B------:R-:W-:Y:S02]  /*0090*/  IADD3 R13, PT, PT, R7.reuse, R6, RZ ;  /* 0x00000006070d7210 */ /* 0x040fe40007ffe0ff */
[----:B---3--:R-:W-:Y:S02]  /*00a0*/  ISETP.GE.U32.AND P0, PT, R7, UR5, PT ;  /* 0x0000000507007c0c */ /* 0x008fe4000bf06070 */
[----:B------:R-:W-:-:S11]  /*00b0*/  ISETP.GE.U32.AND P1, PT, R13, UR5, PT ;  /* 0x000000050d007c0c */ /* 0x000fd6000bf26070 */
[----:B------:R-:W0:Y:S08]  /*00c0*/  @!P0 LDC.64 R2, c[0x0][0x380] ;  /* 0x0000e000ff028b82 */ /* 0x000e300000000a00 */
[----:B------:R-:W1:Y:S01]  /*00d0*/  @!P1 LDC.64 R4, c[0x0][0x380] ;  /* 0x0000e000ff049b82 */ /* 0x000e620000000a00 */
[----:B0-----:R-:W-:-:S04]  /*00e0*/  @!P0 IMAD.WIDE.U32 R2, R7, 0x4, R2 ;  /* 0x0000000407028825 */ /* 0x001fc800078e0002 */
[----:B------:R-:W-:Y:S02]  /*00f0*/  IMAD.MOV.U32 R7, RZ, RZ, RZ ;  /* 0x000000ffff077224 */ /* 0x000fe400078e00ff */
[----:B-1----:R-:W-:-:S04]  /*0100*/  @!P1 IMAD.WIDE.U32 R4, R13, 0x4, R4 ;  /* 0x000000040d049825 */ /* 0x002fc800078e0004 */
[----:B----4-:R-:W2:Y:S04]  /*0110*/  @!P0 LDG.E R7, desc[UR6][R2.64] ;  /* 0x0000000602078981 */ /* 0x010ea8000c1e1900 */
[----:B------:R-:W2:Y:S01]  /*0120*/  @!P1 LDG.E R4, desc[UR6][R4.64] ;  /* 0x0000000604049981 */ /* 0x000ea2000c1e1900 */
[----:B------:R-:W0:Y:S01]  /*0130*/  S2UR UR5, SR_CgaCtaId ;  /* 0x00000000000579c3 */ /* 0x000e220000008800 */
[----:B------:R-:W-:Y:S01]  /*0140*/  UMOV UR4, 0x400 ;  /* 0x0000040000047882 */ /* 0x000fe20000000000 */
[----:B------:R-:W-:Y:S01]  /*0150*/  ISETP.NE.AND P0, PT, R9, RZ, PT ;  /* 0x000000ff0900720c */ /* 0x000fe20003f05270 */
[----:B0-----:R-:W-:-:S06]  /*0160*/  ULEA UR4, UR5, UR4, 0x18 ;  /* 0x0000000405047291 */ /* 0x001fcc000f8ec0ff */
[----:B------:R-:W-:Y:S01]  /*0170*/  LEA R0, R9, UR4, 0x2 ;  /* 0x0000000409007c11 */ /* 0x000fe2000f8e10ff */
[----:B--2---:R-:W-:Y:S01]  /*0180*/  @!P1 FADD R7, R7, R4 ;  /* 0x0000000407079221 */ /* 0x004fe20000000000 */
[----:B------:R-:W-:-:S04]  /*0190*/  ISETP.GE.U32.AND P1, PT, R6, 0x2, PT ;  /* 0x000000020600780c */ /* 0x000fc80003f26070 */
[----:B------:R0:W-:Y:S01]  /*01a0*/  STS [R0], R7 ;  /* 0x0000000700007388 */ /* 0x0001e20000000800 */
[----:B------:R-:W-:Y:S08]  /*01b0*/  BAR.SYNC.DEFER_BLOCKING 0x0 ;  /* 0x0000000000007b1d */ /* 0x000ff00000010000 */
[----:B------:R-:W-:Y:S05]  /*01c0*/  @!P1 BRA `(.L_x_1344) ;  /* 0x0000000000289947 */ /* 0x000fea0003800000 */
.L_x_1345:
[----:B------:R-:W-:-:S04]  /*01d0*/  SHF.R.U32.HI R3, RZ, 0x1, R6 ;  /* 0x00000001ff037819 */ /* 0x000fc80000011606 */
[----:B------:R-:W-:-:S13]  /*01e0*/  ISETP.GE.U32.AND P1, PT, R9, R3, PT ;  /* 0x000000030900720c */ /* 0x000fda0003f26070 */
[----:B------:R-:W-:-:S06]  /*01f0*/  @!P1 LEA R2, R3, R0, 0x2 ;  /* 0x0000000003029211 */ /* 0x000fcc00078e10ff */
[----:B------:R-:W0:Y:S02]  /*0200*/  @!P1 LDS R2, [R2] ;  /* 0x0000000002029984 */ /* 0x000e240000000800 */
[----:B0-----:R-:W-:-:S05]  /*0210*/  @!P1 FADD R7, R7, R2 ;  /* 0x0000000207079221 */ /* 0x001fca0000000000 */
[----:B------:R1:W-:Y:S01]  /*0220*/  @!P1 STS [R0], R7 ;  /* 0x0000000700009388 */ /* 0x0003e20000000800 */
[----:B------:R-:W-:Y:S01]  /*0230*/  BAR.SYNC.DEFER_BLOCKING 0x0 ;  /* 0x0000000000007b1d */ /* 0x000fe20000010000 */
[----:B------:R-:W-:Y:S01]  /*0240*/  ISETP.GT.U32.AND P1, PT, R6, 0x3, PT ;  /* 0x000000030600780c */ /* 0x000fe20003f24070 */
[----:B------:R-:W-:-:S12]  /*0250*/  IMAD.MOV.U32 R6, RZ, RZ, R3 ;  /* 0x000000ffff067224 */ /* 0x000fd800078e0003 */
[----:B-1----:R-:W-:Y:S05]  /*0260*/  @P1 BRA `(.L_x_1345) ;  /* 0xfffffffc00d81947 */ /* 0x002fea000383ffff */
.L_x_1344:
[----:B------:R-:W-:Y:S05]  /*0270*/  @P0 EXIT ;  /* 0x000000000000094d */ /* 0x000fea0003800000 */
[----:B------:R-:W1:Y:S02]  /*0280*/  LDC.64 R2, c[0x0][0x388] ;  /* 0x0000e200ff027b82 */ /* 0x000e640000000a00 */
[----:B-1----:R-:W-:-:S05]  /*0290*/  IMAD.WIDE.U32 R2, R11, 0x4, R2 ;  /* 0x000000040b027825 */ /* 0x002fca00078e0002 */
[----:B------:R-:W-:Y:S01]  /*02a0*/  STG.E desc[UR6][R2.64], R7 ;  /* 0x0000000702007986 */ /* 0x000fe2000c101906 */
[----:B------:R-:W-:Y:S05]  /*02b0*/  EXIT ;  /* 0x000000000000794d */ /* 0x000fea0003800000 */
.L_x_1346:
        /* <DEDUP_REMOVED lines=12> */
.L_x_2060:


//--------------------- .text._Z7reduce2IfEvPT_S1_j --------------------------
	.section	.text._Z7reduce2IfEvPT_S1_j,"ax",@progbits
	.align	128
        .global         _Z7reduce2IfEvPT_S1_j
        .type           _Z7reduce2IfEvPT_S1_j,@function
        .size           _Z7reduce2IfEvPT_S1_j,(.L_x_2061 - _Z7reduce2IfEvPT_S1_j)
        .other          _Z7reduce2IfEvPT_S1_j,@"STO_CUDA_ENTRY STV_DEFAULT"
_Z7reduce2IfEvPT_S1_j:
.text._Z7reduce2IfEvPT_S1_j:
[----:B------:R-:W-:Y:S01]  /*0000*/  LDC R1, c[0x0][0x37c] ;  /* 0x0000df00ff017b82 */ /* 0x000fe20000000800 */
[----:B------:R-:W0:Y:S01]  /*0010*/  S2R R6, SR_TID.X ;  /* 0x0000000000067919 */ /* 0x000e220000002100 */
[----:B------:R-:W0:Y:S01]  /*0020*/  LDCU UR8, c[0x0][0x360] ;  /* 0x00006c00ff0877ac */ /* 0x000e220008000800 */
[----:B------:R-:W-:Y:S01]  /*0030*/  IMAD.MOV.U32 R4, RZ, RZ, RZ ;  /* 0x000000ffff047224 */ /* 0x000fe200078e00ff */
[----:B------:R-:W0:Y:S01]  /*0040*/  S2R R7, SR_CTAID.X ;  /* 0x0000000000077919 */ /* 0x000e220000002500 */
[----:B------:R-:W1:Y:S01]  /*0050*/  LDCU UR4, c[0x0][0x390] ;  /* 0x00007200ff0477ac */ /* 0x000e620008000800 */
[----:B------:R-:W2:Y:S01]  /*0060*/  LDCU.64 UR6, c[0x0][0x358] ;  /* 0x00006b00ff0677ac */ /* 0x000ea20008000a00 */
[----:B0-----:R-:W-:-:S05]  /*0070*/  IMAD R5, R7, UR8, R6 ;  /* 0x0000000807057c24 */ /* 0x001fca000f8e0206 */
[----:B-1----:R-:W-:-:S13]  /*0080*/  ISETP.GE.U32.AND P0, PT, R5, UR4, PT ;  /* 0x0000000405007c0c */ /* 0x002fda000bf06070 */
[----:B------:R-:W0:Y:S02]  /*0090*/  @!P0 LDC.64 R2, c[0x0][0x380] ;  /* 0x0000e000ff028b82 */ /* 0x000e240000000a00 */
[----:B0-----:R-:W-:-:S05]  /*00a0*/  @!P0 IMAD.WIDE.U32 R2, R5, 0x4, R2 ;  /* 0x0000000405028825 */ /* 0x001fca00078e0002 */
[----:B--2---:R-:W2:Y:S01]  /*00b0*/  @!P0 LDG.E R4, desc[UR6][R2.64] ;  /* 0x0000000602048981 */ /* 0x004ea2000c1e1900 */
[----:B------:R-:W0:Y:S01]  /*00c0*/  S2UR UR5, SR_CgaCtaId ;  /* 0x00000000000579c3 */ /* 0x000e220000008800 */
[----:B------:R-:W-:Y:S01]  /*00d0*/  IMAD.U32 R0, RZ, RZ, UR8 ;  /* 0x00000008ff007e24 */ /* 0x000fe2000f8e00ff */
[----:B------:R-:W-:Y:S01]  /*00e0*/  UMOV UR4, 0x400 ;  /* 0x0000040000047882 */ /* 0x000fe20000000000 */
[----:B------:R-:W-:-:S03]  /*00f0*/  ISETP.NE.AND P0, PT, R6, RZ, PT ;  /* 0x000000ff0600720c */ /* 0x000fc60003f05270 */
[----:B------:R-:W-:Y:S01]  /*0100*/  ISETP.GE.U32.AND P1, PT, R0, 0x2, PT ;  /* 0x000000020000780c */ /* 0x000fe20003f26070 */
[----:B0-----:R-:W-:-:S06]  /*0110*/  ULEA UR4, UR5, UR4, 0x18 ;  /* 0x0000000405047291 */ /* 0x001fcc000f8ec0ff */
[----:B------:R-:W-:-:S05]  /*0120*/  LEA R5, R6, UR4, 0x2 ;  /* 0x0000000406057c11 */ /* 0x000fca000f8e10ff */
[----:B--2---:R0:W-:Y:S01]  /*0130*/  STS [R5], R4 ;  /* 0x0000000405007388 */ /* 0x0041e20000000800 */
[----:B------:R-:W-:Y:S06]  /*0140*/  BAR.SYNC.DEFER_BLOCKING 0x0 ;  /* 0x0000000000007b1d */ /* 0x000fec0000010000 */
[----:B------:R-:W-:Y:S05]  /*0150*/  @!P1 BRA `(.L_x_1347) ;  /* 0x00000000002c9947 */ /* 0x000fea0003800000 */
.L_x_1348:
[----:B------:R-:W-:-:S04]  /*0160*/  SHF.R.U32.HI R8, RZ, 0x1, R0 ;  /* 0x00000001ff087819 */ /* 0x000fc80000011600 */
[----:B------:R-:W-:-:S13]  /*0170*/  ISETP.GE.U32.AND P1, PT, R6, R8, PT ;  /* 0x000000080600720c */ /* 0x000fda0003f26070 */
[----:B------:R-:W-:Y:S01]  /*0180*/  @!P1 LEA R2, R8, R5, 0x2 ;  /* 0x0000000508029211 */ /* 0x000fe200078e10ff */
[----:B------:R-:W-:Y:S05]  /*0190*/  @!P1 LDS R3, [R5] ;  /* 0x0000000005039984 */ /* 0x000fea0000000800 */
[----:B------:R-:W0:Y:S02]  /*01a0*/  @!P1 LDS R2, [R2] ;  /* 0x0000000002029984 */ /* 0x000e240000000800 */
[----:B0-----:R-:W-:-:S05]  /*01b0*/  @!P1 FADD R4, R2, R3 ;  /* 0x0000000302049221 */ /* 0x001fca0000000000 */
[----:B------:R1:W-:Y:S01]  /*01c0*/  @!P1 STS [R5], R4 ;  /* 0x0000000405009388 */ /* 0x0003e20000000800 */
[----:B------:R-:W-:Y:S01]  /*01d0*/  BAR.SYNC.DEFER_BLOCKING 0x0 ;  /* 0x0000000000007b1d */ /* 0x000fe20000010000 */
[----:B------:R-:W-:Y:S01]  /*01e0*/  ISETP.GT.U32.AND P1, PT, R0, 0x3, PT ;  /* 0x000000030000780c */ /* 0x000fe20003f24070 */
[----:B------:R-:W-:-:S12]  /*01f0*/  IMAD.MOV.U32 R0, RZ, RZ, R8 ;  /* 0x000000ffff007224 */ /* 0x000fd800078e0008 */
[----:B-1----:R-:W-:Y:S05]  /*0200*/  @P1 BRA `(.L_x_1348) ;  /* 0xfffffffc00d41947 */ /* 0x002fea000383ffff */
.L_x_1347:
[----:B------:R-:W-:Y:S05]  /*0210*/  @P0 EXIT ;  /* 0x000000000000094d */ /* 0x000fea0003800000 */
[----:B------:R-:W1:Y:S01]  /*0220*/  S2UR UR5, SR_CgaCtaId ;  /* 0x00000000000579c3 */ /* 0x000e620000008800 */
[----:B------:R-:W-:-:S07]  /*0230*/  UMOV UR4, 0x400 ;  /* 0x0000040000047882 */ /* 0x000fce0000000000 */
[----:B------:R-:W2:Y:S01]  /*0240*/  LDC.64 R2, c[0x0][0x388] ;  /* 0x0000e200ff027b82 */ /* 0x000ea20000000a00 */
[----:B-1----:R-:W-:Y:S01]  /*0250*/  ULEA UR4, UR5, UR4, 0x18 ;  /* 0x0000000405047291 */ /* 0x002fe2000f8ec0ff */
[----:B--2---:R-:W-:-:S08]  /*0260*/  IMAD.WIDE.U32 R2, R7, 0x4, R2 ;  /* 0x0000000407027825 */ /* 0x004fd000078e0002 */
[----:B0-----:R-:W0:Y:S04]  /*0270*/  LDS R5, [UR4] ;  /* 0x00000004ff057984 */ /* 0x001e280008000800 */
[----:B0-----:R-:W-:Y:S01]  /*0280*/  STG.E desc[UR6][R2.64], R5 ;  /* 0x0000000502007986 */ /* 0x001fe2000c101906 */
[----:B------:R-:W-:Y:S05]  /*0290*/  EXIT ;  /* 0x000000000000794d */ /* 0x000fea0003800000 */
.L_x_1349:
        /* <DEDUP_REMOVED lines=14> */
.L_x_2061:


//--------------------- .text._Z7reduce1IfEvPT_S1_j --------------------------
	.section	.text._Z7reduce1IfEvPT_S1_j,"ax",@progbits
	.align	128
        .global         _Z7reduce1IfEvPT_S1_j
        .type           _Z7reduce1IfEvPT_S1_j,@function
        .size           _Z7reduce1IfEvPT_S1_j,(.L_x_2062 - _Z7reduce1IfEvPT_S1_j)
        .other          _Z7reduce1IfEvPT_S1_j,@"STO_CUDA_ENTRY STV_DEFAULT"
_Z7reduce1IfEvPT_S1_j:
.text._Z7reduce1IfEvPT_S1_j:
        /* <DEDUP_REMOVED lines=13> */
[----:B------:R-:W-:Y:S01]  /*00d0*/  UMOV UR4, 0x400 ;  /* 0x0000040000047882 */ /* 0x000fe20000000000 */
[----:B------:R-:W-:Y:S01]  /*00e0*/  UISETP.GE.U32.AND UP0, UPT, UR7, 0x2, UPT ;  /* 0x000000020700788c */ /* 0x000fe2000bf06070 */
[----:B------:R-:W-:Y:S01]  /*00f0*/  ISETP.NE.AND P1, PT, R4, RZ, PT ;  /* 0x000000ff0400720c */ /* 0x000fe20003f25270 */
[----:B0-----:R-:W-:-:S06]  /*0100*/  ULEA UR4, UR5, UR4, 0x18 ;  /* 0x0000000405047291 */ /* 0x001fcc000f8ec0ff */
[----:B------:R-:W-:-:S05]  /*0110*/  LEA R5, R4, UR4, 0x2 ;  /* 0x0000000404057c11 */ /* 0x000fca000f8e10ff */
[----:B--2---:R0:W-:Y:S01]  /*0120*/  STS [R5], R0 ;  /* 0x0000000005007388 */ /* 0x0041e20000000800 */
[----:B------:R-:W-:Y:S06]  /*0130*/  BAR.SYNC.DEFER_BLOCKING 0x0 ;  /* 0x0000000000007b1d */ /* 0x000fec0000010000 */
[----:B------:R-:W-:Y:S05]  /*0140*/  BRA.U !UP0, `(.L_x_1350) ;  /* 0x00000001083c7547 */ /* 0x000fea000b800000 */
[----:B------:R-:W-:-:S05]  /*0150*/  UMOV UR5, 0x1 ;  /* 0x0000000100057882 */ /* 0x000fca0000000000 */
.L_x_1351:
[----:B------:R-:W-:-:S04]  /*0160*/  USHF.L.U32 UR6, UR5, 0x1, URZ ;  /* 0x0000000105067899 */ /* 0x000fc800080006ff */
[----:B------:R-:W-:Y:S02]  /*0170*/  UISETP.GE.U32.AND UP0, UPT, UR6, UR7, UPT ;  /* 0x000000070600728c */ /* 0x000fe4000bf06070 */
[----:B-1----:R-:W-:-:S05]  /*0180*/  IMAD R2, R4, UR6, RZ ;  /* 0x0000000604027c24 */ /* 0x002fca000f8e02ff */
[----:B------:R-:W-:-:S13]  /*0190*/  ISETP.GE.U32.AND P0, PT, R2, UR7, PT ;  /* 0x0000000702007c0c */ /* 0x000fda000bf06070 */
[C---:B0-----:R-:W-:Y:S01]  /*01a0*/  @!P0 IADD3 R0, PT, PT, R2.reuse, UR5, RZ ;  /* 0x0000000502008c10 */ /* 0x041fe2000fffe0ff */
[----:B------:R-:W-:Y:S01]  /*01b0*/  UMOV UR5, UR6 ;  /* 0x0000000600057c82 */ /* 0x000fe20008000000 */
[----:B------:R-:W-:Y:S02]  /*01c0*/  @!P0 LEA R2, R2, UR4, 0x2 ;  /* 0x0000000402028c11 */ /* 0x000fe4000f8e10ff */
[----:B------:R-:W-:-:S03]  /*01d0*/  @!P0 LEA R0, R0, UR4, 0x2 ;  /* 0x0000000400008c11 */ /* 0x000fc6000f8e10ff */
[----:B------:R-:W-:Y:S04]  /*01e0*/  @!P0 LDS R3, [R2] ;  /* 0x0000000002038984 */ /* 0x000fe80000000800 */
[----:B------:R-:W0:Y:S02]  /*01f0*/  @!P0 LDS R0, [R0] ;  /* 0x0000000000008984 */ /* 0x000e240000000800 */
[----:B0-----:R-:W-:-:S05]  /*0200*/  @!P0 FADD R3, R0, R3 ;  /* 0x0000000300038221 */ /* 0x001fca0000000000 */
[----:B------:R1:W-:Y:S01]  /*0210*/  @!P0 STS [R2], R3 ;  /* 0x0000000302008388 */ /* 0x0003e20000000800 */
[----:B------:R-:W-:Y:S06]  /*0220*/  BAR.SYNC.DEFER_BLOCKING 0x0 ;  /* 0x0000000000007b1d */ /* 0x000fec0000010000 */
[----:B------:R-:W-:Y:S05]  /*0230*/  BRA.U !UP0, `(.L_x_1351) ;  /* 0xfffffffd08c87547 */ /* 0x000fea000b83ffff */
.L_x_1350:
[----:B------:R-:W-:Y:S05]  /*0240*/  @P1 EXIT ;  /* 0x000000000000194d */ /* 0x000fea0003800000 */
[----:B------:R-:W2:Y:S01]  /*0250*/  S2UR UR5, SR_CgaCtaId ;  /* 0x00000000000579c3 */ /* 0x000ea20000008800 */
[----:B------:R-:W-:-:S07]  /*0260*/  UMOV UR4, 0x400 ;  /* 0x0000040000047882 */ /* 0x000fce0000000000 */
[----:B-1----:R-:W1:Y:S01]  /*0270*/  LDC.64 R2, c[0x0][0x388] ;  /* 0x0000e200ff027b82 */ /* 0x002e620000000a00 */
[----:B--2---:R-:W-:Y:S01]  /*0280*/  ULEA UR4, UR5, UR4, 0x18 ;  /* 0x0000000405047291 */ /* 0x004fe2000f8ec0ff */
[----:B-1----:R-:W-:-:S08]  /*0290*/  IMAD.WIDE.U32 R2, R7, 0x4, R2 ;  /* 0x0000000407027825 */ /* 0x002fd000078e0002 */
[----:B0-----:R-:W0:Y:S04]  /*02a0*/  LDS R5, [UR4] ;  /* 0x00000004ff057984 */ /* 0x001e280008000800 */
[----:B0-----:R-:W-:Y:S01]  /*02b0*/  STG.E desc[UR8][R2.64], R5 ;  /* 0x0000000502007986 */ /* 0x001fe2000c101908 */
[----:B------:R-:W-:Y:S05]  /*02c0*/  EXIT ;  /* 0x000000000000794d */ /* 0x000fea0003800000 */
.L_x_1352:
        /* <DEDUP_REMOVED lines=11> */
.L_x_2062:


//--------------------- .text._Z7reduce0IfEvPT_S1_j --------------------------
	.section	.text._Z7reduce0IfEvPT_S1_j,"ax",@progbits
	.align	128
        .global         _Z7reduce0IfEvPT_S1_j
        .type           _Z7reduce0IfEvPT_S1_j,@function
        .size           _Z7reduce0IfEvPT_S1_j,(.L_x_2063 - _Z7reduce0IfEvPT_S1_j)
        .other          _Z7reduce0IfEvPT_S1_j,@"STO_CUDA_ENTRY STV_DEFAULT"
_Z7reduce0IfEvPT_S1_j:
.text._Z7reduce0IfEvPT_S1_j:
        /* <DEDUP_REMOVED lines=21> */
[----:B0-----:R-:W-:-:S07]  /*0150*/  IMAD.MOV.U32 R0, RZ, RZ, 0x1 ;  /* 0x00000001ff007424 */ /* 0x001fce00078e00ff */
.L_x_1354:
[----:B------:R-:W-:-:S05]  /*0160*/  SHF.L.U32 R8, R0, 0x1, RZ ;  /* 0x0000000100087819 */ /* 0x000fca00000006ff */
[----:B------:R-:W-:-:S05]  /*0170*/  VIADD R2, R8, 0xffffffff ;  /* 0xffffffff08027836 */ /* 0x000fca0000000000 */
[----:B------:R-:W-:-:S13]  /*0180*/  LOP3.LUT P1, RZ, R2, R7, RZ, 0xc0, !PT ;  /* 0x0000000702ff7212 */ /* 0x000fda000782c0ff */
[----:B------:R-:W-:Y:S01]  /*0190*/  @!P1 LEA R2, R0, R5, 0x2 ;  /* 0x0000000500029211 */ /* 0x000fe200078e10ff */
[----:B------:R-:W-:Y:S01]  /*01a0*/  @!P1 LDS R3, [R5] ;  /* 0x0000000005039984 */ /* 0x000fe20000000800 */
[----:B------:R-:W-:-:S04]  /*01b0*/  MOV R0, R8 ;  /* 0x0000000800007202 */ /* 0x000fc80000000f00 */
[----:B------:R-:W0:Y:S02]  /*01c0*/  @!P1 LDS R2, [R2] ;  /* 0x0000000002029984 */ /* 0x000e240000000800 */
[----:B0-----:R-:W-:-:S05]  /*01d0*/  @!P1 FADD R4, R2, R3 ;  /* 0x0000000302049221 */ /* 0x001fca0000000000 */
[----:B------:R1:W-:Y:S01]  /*01e0*/  @!P1 STS [R5], R4 ;  /* 0x0000000405009388 */ /* 0x0003e20000000800 */
[----:B------:R-:W-:Y:S01]  /*01f0*/  BAR.SYNC.DEFER_BLOCKING 0x0 ;  /* 0x0000000000007b1d */ /* 0x000fe20000010000 */
[----:B------:R-:W-:-:S13]  /*0200*/  ISETP.GE.U32.AND P1, PT, R8, UR8, PT ;  /* 0x0000000808007c0c */ /* 0x000fda000bf26070 */
[----:B-1----:R-:W-:Y:S05]  /*0210*/  @!P1 BRA `(.L_x_1354) ;  /* 0xfffffffc00d09947 */ /* 0x002fea000383ffff */
.L_x_1353:
        /* <DEDUP_REMOVED lines=9> */
.L_x_1355:
        /* <DEDUP_REMOVED lines=13> */
.L_x_2063:


//--------------------- .text._Z9cg_reduceIiEvPT_S1_j --------------------------
	.section	.text._Z9cg_reduceIiEvPT_S1_j,"ax",@progbits
	.align	128
        .global         _Z9cg_reduceIiEvPT_S1_j
        .type           _Z9cg_reduceIiEvPT_S1_j,@function
        .size           _Z9cg_reduceIiEvPT_S1_j,(.L_x_2064 - _Z9cg_reduceIiEvPT_S1_j)
        .other          _Z9cg_reduceIiEvPT_S1_j,@"STO_CUDA_ENTRY STV_DEFAULT"
_Z9cg_reduceIiEvPT_S1_j:
.text._Z9cg_reduceIiEvPT_S1_j:
[----:B------:R-:W-:Y:S01]  /*0000*/  LDC R1, c[0x0][0x37c] ;  /* 0x0000df00ff017b82 */ /* 0x000fe20000000800 */
[----:B------:R-:W0:Y:S01]  /*0010*/  S2R R0, SR_TID.Y ;  /* 0x0000000000007919 */ /* 0x000e220000002200 */
[----:B------:R-:W1:Y:S01]  /*0020*/  LDCU UR6, c[0x0][0x360] ;  /* 0x00006c00ff0677ac */ /* 0x000e620008000800 */
[----:B------:R-:W-:Y:S01]  /*0030*/  BSSY.RECONVERGENT B0, `(.L_x_1356) ;  /* 0x000001c000007945 */ /* 0x000fe20003800200 */
[----:B------:R-:W-:Y:S01]  /*0040*/  IMAD.MOV.U32 R8, RZ, RZ, RZ ;  /* 0x000000ffff087224 */ /* 0x000fe200078e00ff */
        /* <DEDUP_REMOVED lines=17> */
[----:B------:R-:W-:Y:S01]  /*0160*/  MOV R7, R2 ;  /* 0x0000000200077202 */ /* 0x000fe20000000f00 */
[----:B------:R-:W-:Y:S02]  /*0170*/  IMAD.MOV.U32 R8, RZ, RZ, RZ ;  /* 0x000000ffff087224 */ /* 0x000fe400078e00ff */
[----:B-1----:R-:W-:-:S07]  /*0180*/  IMAD R10, R6, UR4, RZ ;  /* 0x00000004060a7c24 */ /* 0x002fce000f8e02ff */
.L_x_1358:
[----:B0-----:R-:W-:-:S06]  /*0190*/  IMAD.WIDE.U32 R2, R7, 0x4, R4 ;  /* 0x0000000407027825 */ /* 0x001fcc00078e0004 */
[----:B------:R-:W2:Y:S01]  /*01a0*/  LDG.E R3, desc[UR6][R2.64] ;  /* 0x0000000602037981 */ /* 0x000ea2000c1e1900 */
[----:B------:R-:W-:-:S04]  /*01b0*/  IADD3 R7, PT, PT, R10, R7, RZ ;  /* 0x000000070a077210 */ /* 0x000fc80007ffe0ff */
[----:B------:R-:W-:Y:S01]  /*01c0*/  ISETP.GE.U32.AND P0, PT, R7, UR8, PT ;  /* 0x0000000807007c0c */ /* 0x000fe2000bf06070 */
[----:B--2---:R-:W-:-:S12]  /*01d0*/  IMAD.IADD R8, R3, 0x1, R8 ;  /* 0x0000000103087824 */ /* 0x004fd800078e0208 */
[----:B------:R-:W-:Y:S05]  /*01e0*/  @!P0 BRA `(.L_x_1358) ;  /* 0xfffffffc00e88947 */ /* 0x000fea000383ffff */
.L_x_1357:
[----:B------:R-:W-:Y:S05]  /*01f0*/  BSYNC.RECONVERGENT B0 ;  /* 0x0000000000007941 */ /* 0x000fea0003800200 */
.L_x_1356:
        /* <DEDUP_REMOVED lines=8> */
.L_x_1360:
[----:B------:R-:W-:Y:S01]  /*0280*/  SHF.R.U32.HI R4, RZ, 0x1, R6 ;  /* 0x00000001ff047819 */ /* 0x000fe20000011606 */
[----:B------:R-:W-:Y:S03]  /*0290*/  BAR.SYNC.DEFER_BLOCKING 0x0 ;  /* 0x0000000000007b1d */ /* 0x000fe60000010000 */
[----:B------:R-:W-:-:S13]  /*02a0*/  ISETP.GE.U32.AND P1, PT, R0, R4, PT ;  /* 0x000000040000720c */ /* 0x000fda0003f26070 */
[----:B------:R-:W-:-:S05]  /*02b0*/  @!P1 LEA R2, R4, R3, 0x2 ;  /* 0x0000000304029211 */ /* 0x000fca00078e10ff */
[----:B------:R-:W0:Y:S02]  /*02c0*/  @!P1 LDS R5, [R2] ;  /* 0x0000000002059984 */ /* 0x000e240000000800 */
[----:B0-----:R-:W-:-:S05]  /*02d0*/  @!P1 IMAD.IADD R8, R8, 0x1, R5 ;  /* 0x0000000108089824 */ /* 0x001fca00078e0205 */
[----:B------:R1:W-:Y:S01]  /*02e0*/  @!P1 STS [R3], R8 ;  /* 0x0000000803009388 */ /* 0x0003e20000000800 */
[----:B------:R-:W-:Y:S02]  /*02f0*/  ISETP.GT.U32.AND P1, PT, R6, 0x7f, PT ;  /* 0x0000007f0600780c */ /* 0x000fe40003f24070 */
[----:B------:R-:W-:-:S11]  /*0300*/  MOV R6, R4 ;  /* 0x0000000400067202 */ /* 0x000fd60000000f00 */
[----:B-1----:R-:W-:Y:S05]  /*0310*/  @P1 BRA `(.L_x_1360) ;  /* 0xfffffffc00d81947 */ /* 0x002fea000383ffff */
.L_x_1359:
[----:B------:R-:W-:Y:S06]  /*0320*/  BAR.SYNC.DEFER_BLOCKING 0x0 ;  /* 0x0000000000007b1d */ /* 0x000fec0000010000 */
[----:B------:R-:W-:Y:S05]  /*0330*/  @P0 EXIT ;  /* 0x000000000000094d */ /* 0x000fea0003800000 */
[----:B------:R-:W1:Y:S01]  /*0340*/  REDUX.SUM.S32 UR4, R8 ;  /* 0x00000000080473c4 */ /* 0x000e62000000c200 */
[----:B------:R-:W-:Y:S01]  /*0350*/  ISETP.NE.AND P0, PT, R0, RZ, PT ;  /* 0x000000ff0000720c */ /* 0x000fe20003f05270 */
[----:B-1----:R-:W-:-:S12]  /*0360*/  IMAD.U32 R5, RZ, RZ, UR4 ;  /* 0x00000004ff057e24 */ /* 0x002fd8000f8e00ff */
[----:B------:R-:W-:Y:S05]  /*0370*/  @P0 EXIT ;  /* 0x000000000000094d */ /* 0x000fea0003800000 */
[----:B0-----:R-:W0:Y:S02]  /*0380*/  LDC.64 R2, c[0x0][0x388] ;  /* 0x0000e200ff027b82 */ /* 0x001e240000000a00 */
[----:B0-----:R-:W-:-:S05]  /*0390*/  IMAD.WIDE.U32 R2, R9, 0x4, R2 ;  /* 0x0000000409027825 */ /* 0x001fca00078e0002 */
[----:B------:R-:W-:Y:S01]  /*03a0*/  STG.E desc[UR6][R2.64], R5 ;  /* 0x0000000502007986 */ /* 0x000fe2000c101906 */
[----:B------:R-:W-:Y:S05]  /*03b0*/  EXIT ;  /* 0x000000000000794d */ /* 0x000fea0003800000 */
.L_x_1361:
        /* <DEDUP_REMOVED lines=12> */
.L_x_2064:


//--------------------- .text._Z7reduce7IiLj1ELb0EEvPKT_PS0_j --------------------------
	.section	.text._Z7reduce7IiLj1ELb0EEvPKT_PS0_j,"ax",@progbits
	.align	128
        .global         _Z7reduce7IiLj1ELb0EEvPKT_PS0_j
        .type           _Z7reduce7IiLj1ELb0EEvPKT_PS0_j,@function
        .size           _Z7reduce7IiLj1ELb0EEvPKT_PS0_j,(.L_x_2065 - _Z7reduce7IiLj1ELb0EEvPKT_PS0_j)
        .other          _Z7reduce7IiLj1ELb0EEvPKT_PS0_j,@"STO_CUDA_ENTRY STV_DEFAULT"
_Z7reduce7IiLj1ELb0EEvPKT_PS0_j:
.text._Z7reduce7IiLj1ELb0EEvPKT_PS0_j:
[----:B------:R-:W-:Y:S01]  /*0000*/  LDC R1, c[0x0][0x37c] ;  /* 0x0000df00ff017b82 */ /* 0x000fe20000000800 */
[----:B------:R-:W0:Y:S01]  /*0010*/  S2R R9, SR_TID.X ;  /* 0x0000000000097919 */ /* 0x000e220000002100 */
[----:B------:R-:W1:Y:S01]  /*0020*/  LDCU UR4, c[0x0][0x390] ;  /* 0x00007200ff0477ac */ /* 0x000e620008000800 */
[----:B------:R-:W-:Y:S01]  /*0030*/  BSSY.RECONVERGENT B0, `(.L_x_1362) ;  /* 0x0000013000007945 */ /* 0x000fe20003800200 */
[----:B------:R-:W-:Y:S01]  /*0040*/  IMAD.MOV.U32 R13, RZ, RZ, 0x1 ;  /* 0x00000001ff0d7424 */ /* 0x000fe200078e00ff */
[----:B------:R-:W2:Y:S01]  /*0050*/  S2R R8, SR_CTAID.X ;  /* 0x0000000000087919 */ /* 0x000ea20000002500 */
[----:B------:R-:W3:Y:S01]  /*0060*/  LDCU.64 UR6, c[0x0][0x358] ;  /* 0x00006b00ff0677ac */ /* 0x000ee20008000a00 */
[----:B------:R-:W-:Y:S01]  /*0070*/  IMAD.MOV.U32 R6, RZ, RZ, RZ ;  /* 0x000000ffff067224 */ /* 0x000fe200078e00ff */
[C---:B0-----:R-:W-:Y:S01]  /*0080*/  LOP3.LUT P0, RZ, R9.reuse, 0x1f, RZ, 0xc0, !PT ;  /* 0x0000001f09ff7812 */ /* 0x041fe2000780c0ff */
[----:B--2---:R-:W-:-:S05]  /*0090*/  IMAD.IADD R0, R9, 0x1, R8 ;  /* 0x0000000109007824 */ /* 0x004fca00078e0208 */
[----:B-1----:R-:W-:-:S07]  /*00a0*/  ISETP.GE.U32.AND P1, PT, R0, UR4, PT ;  /* 0x0000000400007c0c */ /* 0x002fce000bf26070 */
[----:B------:R-:W0:Y:S06]  /*00b0*/  @!P0 S2R R7, SR_CgaCtaId ;  /* 0x0000000000078919 */ /* 0x000e2c0000008800 */
[----:B---3--:R-:W-:Y:S05]  /*00c0*/  @P1 BRA `(.L_x_1363) ;  /* 0x0000000000241947 */ /* 0x008fea0003800000 */
[----:B------:R-:W1:Y:S01]  /*00d0*/  LDC R11, c[0x0][0x370] ;  /* 0x0000dc00ff0b7b82 */ /* 0x000e620000000800 */
[----:B------:R-:W-:-:S07]  /*00e0*/  IMAD.MOV.U32 R6, RZ, RZ, RZ ;  /* 0x000000ffff067224 */ /* 0x000fce00078e00ff */
[----:B------:R-:W2:Y:S02]  /*00f0*/  LDC.64 R4, c[0x0][0x380] ;  /* 0x0000e000ff047b82 */ /* 0x000ea40000000a00 */
.L_x_1364:
[----:B--2---:R-:W-:-:S06]  /*0100*/  IMAD.WIDE.U32 R2, R0, 0x4, R4 ;  /* 0x0000000400027825 */ /* 0x004fcc00078e0004 */
[----:B------:R-:W2:Y:S01]  /*0110*/  LDG.E.CONSTANT R3, desc[UR6][R2.64] ;  /* 0x0000000602037981 */ /* 0x000ea2000c1e9900 */
[----:B-1----:R-:W-:-:S04]  /*0120*/  IADD3 R0, PT, PT, R11, R0, RZ ;  /* 0x000000000b007210 */ /* 0x002fc80007ffe0ff */
[----:B------:R-:W-:Y:S01]  /*0130*/  ISETP.GE.U32.AND P1, PT, R0, UR4, PT ;  /* 0x0000000400007c0c */ /* 0x000fe2000bf26070 */
[----:B--2---:R-:W-:-:S12]  /*0140*/  IMAD.IADD R6, R3, 0x1, R6 ;  /* 0x0000000103067824 */ /* 0x004fd800078e0206 */
[----:B------:R-:W-:Y:S05]  /*0150*/  @!P1 BRA `(.L_x_1364) ;  /* 0xfffffffc00e89947 */ /* 0x000fea000383ffff */
.L_x_1363:
[----:B------:R-:W-:Y:S05]  /*0160*/  BSYNC.RECONVERGENT B0 ;  /* 0x0000000000007941 */ /* 0x000fea0003800200 */
.L_x_1362:
[----:B------:R-:W1:Y:S01]  /*0170*/  REDUX.SUM.S32 UR5, R6 ;  /* 0x00000000060573c4 */ /* 0x000e62000000c200 */
[----:B------:R-:W-:Y:S02]  /*0180*/  @!P0 MOV R0, 0x400 ;  /* 0x0000040000008802 */ /* 0x000fe40000000f00 */
[----:B------:R-:W-:Y:S02]  /*0190*/  ISETP.NE.AND P1, PT, R9, RZ, PT ;  /* 0x000000ff0900720c */ /* 0x000fe40003f25270 */
[----:B0-----:R-:W-:Y:S02]  /*01a0*/  @!P0 LEA R0, R7, R0, 0x18 ;  /* 0x0000000007008211 */ /* 0x001fe400078ec0ff */
[C---:B------:R-:W-:Y:S02]  /*01b0*/  ISETP.NE.AND P2, PT, R9.reuse, RZ, PT ;  /* 0x000000ff0900720c */ /* 0x040fe40003f45270 */
[----:B------:R-:W-:-:S07]  /*01c0*/  @!P0 LEA.HI R0, R9, R0, RZ, 0x1d ;  /* 0x0000000009008211 */ /* 0x000fce00078fe8ff */
[----:B------:R-:W-:Y:S01]  /*01d0*/  VOTE.ANY R4, PT, !P1 ;  /* 0x0000000000047806 */ /* 0x000fe200048e0100 */
[----:B-1----:R-:W-:-:S05]  /*01e0*/  IMAD.U32 R3, RZ, RZ, UR5 ;  /* 0x00000005ff037e24 */ /* 0x002fca000f8e00ff */
[----:B------:R0:W-:Y:S01]  /*01f0*/  @!P0 STS [R0], R3 ;  /* 0x0000000300008388 */ /* 0x0001e20000000800 */
[----:B------:R-:W-:Y:S06]  /*0200*/  BAR.SYNC.DEFER_BLOCKING 0x0 ;  /* 0x0000000000007b1d */ /* 0x000fec0000010000 */
[----:B------:R-:W-:Y:S05]  /*0210*/  @P2 EXIT ;  /* 0x000000000000294d */ /* 0x000fea0003800000 */
[----:B------:R-:W1:Y:S01]  /*0220*/  S2UR UR5, SR_CgaCtaId ;  /* 0x00000000000579c3 */ /* 0x000e620000008800 */
[----:B------:R-:W-:-:S07]  /*0230*/  UMOV UR4, 0x400 ;  /* 0x0000040000047882 */ /* 0x000fce0000000000 */
[----:B0-----:R-:W0:Y:S01]  /*0240*/  LDC.64 R2, c[0x0][0x388] ;  /* 0x0000e200ff027b82 */ /* 0x001e220000000a00 */
[----:B-1----:R-:W-:Y:S01]  /*0250*/  ULEA UR4, UR5, UR4, 0x18 ;  /* 0x0000000405047291 */ /* 0x002fe2000f8ec0ff */
[----:B0-----:R-:W-:-:S08]  /*0260*/  IMAD.WIDE.U32 R2, R8, 0x4, R2 ;  /* 0x0000000408027825 */ /* 0x001fd000078e0002 */
[----:B------:R-:W0:Y:S02]  /*0270*/  LDS R5, [UR4] ;  /* 0x00000004ff057984 */ /* 0x000e240008000800 */
[----:B0-----:R-:W0:Y:S02]  /*0280*/  REDUX.SUM.S32 UR4, R5 ;  /* 0x00000000050473c4 */ /* 0x001e24000000c200 */
[----:B0-----:R-:W-:-:S05]  /*0290*/  MOV R7, UR4 ;  /* 0x0000000400077c02 */ /* 0x001fca0008000f00 */
[----:B------:R-:W-:Y:S01]  /*02a0*/  STG.E desc[UR6][R2.64], R7 ;  /* 0x0000000702007986 */ /* 0x000fe2000c101906 */
[----:B------:R-:W-:Y:S05]  /*02b0*/  EXIT ;  /* 0x000000000000794d */ /* 0x000fea0003800000 */
.L_x_1365:
        /* <DEDUP_REMOVED lines=12> */
.L_x_2065:


//--------------------- .text._Z7reduce7IiLj2ELb0EEvPKT_PS0_j --------------------------
	.section	.text._Z7reduce7IiLj2ELb0EEvPKT_PS0_j,"ax",@progbits
	.align	128
        .global         _Z7reduce7IiLj2ELb0EEvPKT_PS0_j
        .type           _Z7reduce7IiLj2ELb0EEvPKT_PS0_j,@function
        .size           _Z7reduce7IiLj2ELb0EEvPKT_PS0_j,(.L_x_2066 - _Z7reduce7IiLj2ELb0EEvPKT_PS0_j)
        .other          _Z7reduce7IiLj2ELb0EEvPKT_PS0_j,@"STO_CUDA_ENTRY STV_DEFAULT"
_Z7reduce7IiLj2ELb0EEvPKT_PS0_j:
.text._Z7reduce7IiLj2ELb0EEvPKT_PS0_j:
        /* <DEDUP_REMOVED lines=8> */
[----:B0-----:R-:W-:Y:S01]  /*0080*/  LOP3.LUT P0, RZ, R9, 0x1f, RZ, 0xc0, !PT ;  /* 0x0000001f09ff7812 */ /* 0x001fe2000780c0ff */
[----:B--2---:R-:W-:-:S05]  /*0090*/  IMAD R0, R8, 0x2, R9 ;  /* 0x0000000208007824 */ /* 0x004fca00078e0209 */
[----:B-1----:R-:W-:-:S07]  /*00a0*/  ISETP.GE.U32.AND P1, PT, R0, UR4, PT ;  /* 0x0000000400007c0c */ /* 0x002fce000bf26070 */
[----:B------:R-:W0:Y:S06]  /*00b0*/  @!P0 S2R R7, SR_CgaCtaId ;  /* 0x0000000000078919 */ /* 0x000e2c0000008800 */
[----:B---3--:R-:W-:Y:S05]  /*00c0*/  @P1 BRA `(.L_x_1367) ;  /* 0x0000000000241947 */ /* 0x008fea0003800000 */
[----:B------:R-:W1:Y:S01]  /*00d0*/  LDC R11, c[0x0][0x370] ;  /* 0x0000dc00ff0b7b82 */ /* 0x000e620000000800 */
[----:B------:R-:W-:-:S07]  /*00e0*/  IMAD.MOV.U32 R6, RZ, RZ, RZ ;  /* 0x000000ffff067224 */ /* 0x000fce00078e00ff */
[----:B------:R-:W2:Y:S02]  /*00f0*/  LDC.64 R4, c[0x0][0x380] ;  /* 0x0000e000ff047b82 */ /* 0x000ea40000000a00 */
.L_x_1368:
[----:B--2---:R-:W-:-:S06]  /*0100*/  IMAD.WIDE.U32 R2, R0, 0x4, R4 ;  /* 0x0000000400027825 */ /* 0x004fcc00078e0004 */
[----:B------:R-:W2:Y:S01]  /*0110*/  LDG.E.CONSTANT R3, desc[UR6][R2.64] ;  /* 0x0000000602037981 */ /* 0x000ea2000c1e9900 */
[----:B-1----:R-:W-:-:S04]  /*0120*/  LEA R0, R11, R0, 0x1 ;  /* 0x000000000b007211 */ /* 0x002fc800078e08ff */
[----:B------:R-:W-:Y:S01]  /*0130*/  ISETP.GE.U32.AND P1, PT, R0, UR4, PT ;  /* 0x0000000400007c0c */ /* 0x000fe2000bf26070 */
[----:B--2---:R-:W-:-:S12]  /*0140*/  IMAD.IADD R6, R3, 0x1, R6 ;  /* 0x0000000103067824 */ /* 0x004fd800078e0206 */
[----:B------:R-:W-:Y:S05]  /*0150*/  @!P1 BRA `(.L_x_1368) ;  /* 0xfffffffc00e89947 */ /* 0x000fea000383ffff */
.L_x_1367:
[----:B------:R-:W-:Y:S05]  /*0160*/  BSYNC.RECONVERGENT B0 ;  /* 0x0000000000007941 */ /* 0x000fea0003800200 */
.L_x_1366:
        /* <DEDUP_REMOVED lines=21> */
.L_x_1369:
        /* <DEDUP_REMOVED lines=12> */
.L_x_2066:


//--------------------- .text._Z7reduce7IiLj4ELb0EEvPKT_PS0_j --------------------------
	.section	.text._Z7reduce7IiLj4ELb0EEvPKT_PS0_j,"ax",@progbits
	.align	128
        .global         _Z7reduce7IiLj4ELb0EEvPKT_PS0_j
        .type           _Z7reduce7IiLj4ELb0EEvPKT_PS0_j,@function
        .size           _Z7reduce7IiLj4ELb0EEvPKT_PS0_j,(.L_x_2067 - _Z7reduce7IiLj4ELb0EEvPKT_PS0_j)
        .other          _Z7reduce7IiLj4ELb0EEvPKT_PS0_j,@"STO_CUDA_ENTRY STV_DEFAULT"
_Z7reduce7IiLj4ELb0EEvPKT_PS0_j:
.text._Z7reduce7IiLj4ELb0EEvPKT_PS0_j:
        /* <DEDUP_REMOVED lines=16> */
.L_x_1372:
[----:B--2---:R-:W-:-:S06]  /*0100*/  IMAD.WIDE.U32 R2, R0, 0x4, R4 ;  /* 0x0000000400027825 */ /* 0x004fcc00078e0004 */
[----:B------:R-:W2:Y:S01]  /*0110*/  LDG.E.CONSTANT R3, desc[UR6][R2.64] ;  /* 0x0000000602037981 */ /* 0x000ea2000c1e9900 */
[----:B-1----:R-:W-:-:S04]  /*0120*/  LEA R0, R11, R0, 0x2 ;  /* 0x000000000b007211 */ /* 0x002fc800078e10ff */
[----:B------:R-:W-:Y:S01]  /*0130*/  ISETP.GE.U32.AND P1, PT, R0, UR4, PT ;  /* 0x0000000400007c0c */ /* 0x000fe2000bf26070 */
[----:B--2---:R-:W-:-:S12]  /*0140*/  IMAD.IADD R6, R3, 0x1, R6 ;  /* 0x0000000103067824 */ /* 0x004fd800078e0206 */
[----:B------:R-:W-:Y:S05]  /*0150*/  @!P1 BRA `(.L_x_1372) ;  /* 0xfffffffc00e89947 */ /* 0x000fea000383ffff */
.L_x_1371:
[----:B------:R-:W-:Y:S05]  /*0160*/  BSYNC.RECONVERGENT B0 ;  /* 0x0000000000007941 */ /* 0x000fea0003800200 */
.L_x_1370:
        /* <DEDUP_REMOVED lines=21> */
.L_x_1373:
        /* <DEDUP_REMOVED lines=12> */
.L_x_2067:


//--------------------- .text._Z7reduce7IiLj8ELb0EEvPKT_PS0_j --------------------------
	.section	.text._Z7reduce7IiLj8ELb0EEvPKT_PS0_j,"ax",@progbits
	.align	128
        .global         _Z7reduce7IiLj8ELb0EEvPKT_PS0_j
        .type           _Z7reduce7IiLj8ELb0EEvPKT_PS0_j,@function
        .size           _Z7reduce7IiLj8ELb0EEvPKT_PS0_j,(.L_x_2068 - _Z7reduce7IiLj8ELb0EEvPKT_PS0_j)
        .other          _Z7reduce7IiLj8ELb0EEvPKT_PS0_j,@"STO_CUDA_ENTRY STV_DEFAULT"
_Z7reduce7IiLj8ELb0EEvPKT_PS0_j:
.text._Z7reduce7IiLj8ELb0EEvPKT_PS0_j:
        /* <DEDUP_REMOVED lines=16> */
.L_x_1376:
[----:B--2---:R-:W-:-:S06]  /*0100*/  IMAD.WIDE.U32 R2, R0, 0x4, R4 ;  /* 0x0000000400027825 */ /* 0x004fcc00078e0004 */
[----:B------:R-:W2:Y:S01]  /*0110*/  LDG.E.CONSTANT R3, desc[UR6][R2.64] ;  /* 0x0000000602037981 */ /* 0x000ea2000c1e9900 */
[----:B-1----:R-:W-:-:S04]  /*0120*/  LEA R0, R11, R0, 0x3 ;  /* 0x000000000b007211 */ /* 0x002fc800078e18ff */
[----:B------:R-:W-:Y:S01]  /*0130*/  ISETP.GE.U32.AND P1, PT, R0, UR4, PT ;  /* 0x0000000400007c0c */ /* 0x000fe2000bf26070 */
[----:B--2---:R-:W-:-:S12]  /*0140*/  IMAD.IADD R6, R3, 0x1, R6 ;  /* 0x0000000103067824 */ /* 0x004fd800078e0206 */
[----:B------:R-:W-:Y:S05]  /*0150*/  @!P1 BRA `(.L_x_1376) ;  /* 0xfffffffc00e89947 */ /* 0x000fea000383ffff */
.L_x_1375:
[----:B------:R-:W-:Y:S05]  /*0160*/  BSYNC.RECONVERGENT B0 ;  /* 0x0000000000007941 */ /* 0x000fea0003800200 */
.L_x_1374:
        /* <DEDUP_REMOVED lines=21> */
.L_x_1377:
        /* <DEDUP_REMOVED lines=12> */
.L_x_2068:


//--------------------- .text._Z7reduce7IiLj16ELb0EEvPKT_PS0_j --------------------------
	.section	.text._Z7reduce7IiLj16ELb0EEvPKT_PS0_j,"ax",@progbits
	.align	128
        .global         _Z7reduce7IiLj16ELb0EEvPKT_PS0_j
        .type           _Z7reduce7IiLj16ELb0EEvPKT_PS0_j,@function
        .size           _Z7reduce7IiLj16ELb0EEvPKT_PS0_j,(.L_x_2069 - _Z7reduce7IiLj16ELb0EEvPKT_PS0_j)
        .other          _Z7reduce7IiLj16ELb0EEvPKT_PS0_j,@"STO_CUDA_ENTRY STV_DEFAULT"
_Z7reduce7IiLj16ELb0EEvPKT_PS0_j:
.text._Z7reduce7IiLj16ELb0EEvPKT_PS0_j:
        /* <DEDUP_REMOVED lines=16> */
.L_x_1380:
[----:B--2---:R-:W-:-:S06]  /*0100*/  IMAD.WIDE.U32 R2, R0, 0x4, R4 ;  /* 0x0000000400027825 */ /* 0x004fcc00078e0004 */
[----:B------:R-:W2:Y:S01]  /*0110*/  LDG.E.CONSTANT R3, desc[UR6][R2.64] ;  /* 0x0000000602037981 */ /* 0x000ea2000c1e9900 */
[----:B-1----:R-:W-:-:S04]  /*0120*/  LEA R0, R11, R0, 0x4 ;  /* 0x000000000b007211 */ /* 0x002fc800078e20ff */
[----:B------:R-:W-:Y:S01]  /*0130*/  ISETP.GE.U32.AND P1, PT, R0, UR4, PT ;  /* 0x0000000400007c0c */ /* 0x000fe2000bf26070 */
[----:B--2---:R-:W-:-:S12]  /*0140*/  IMAD.IADD R6, R3, 0x1, R6 ;  /* 0x0000000103067824 */ /* 0x004fd800078e0206 */
[----:B------:R-:W-:Y:S05]  /*0150*/  @!P1 BRA `(.L_x_1380) ;  /* 0xfffffffc00e89947 */ /* 0x000fea000383ffff */
.L_x_1379:
[----:B------:R-:W-:Y:S05]  /*0160*/  BSYNC.RECONVERGENT B0 ;  /* 0x0000000000007941 */ /* 0x000fea0003800200 */
.L_x_1378:
        /* <DEDUP_REMOVED lines=21> */
.L_x_1381:
        /* <DEDUP_REMOVED lines=12> */
.L_x_2069:


//--------------------- .text._Z7reduce7IiLj32ELb0EEvPKT_PS0_j --------------------------
	.section	.text._Z7reduce7IiLj32ELb0EEvPKT_PS0_j,"ax",@progbits
	.align	128
        .global         _Z7reduce7IiLj32ELb0EEvPKT_PS0_j
        .type           _Z7reduce7IiLj32ELb0EEvPKT_PS0_j,@function
        .size           _Z7reduce7IiLj32ELb0EEvPKT_PS0_j,(.L_x_2070 - _Z7reduce7IiLj32ELb0EEvPKT_PS0_j)
        .other          _Z7reduce7IiLj32ELb0EEvPKT_PS0_j,@"STO_CUDA_ENTRY STV_DEFAULT"
_Z7reduce7IiLj32ELb0EEvPKT_PS0_j:
.text._Z7reduce7IiLj32ELb0EEvPKT_PS0_j:
[----:B------:R-:W-:Y:S01]  /*0000*/  LDC R1, c[0x0][0x37c] ;  /* 0x0000df00ff017b82 */ /* 0x000fe20000000800 */
[----:B------:R-:W0:Y:S01]  /*0010*/  S2R R9, SR_TID.X ;  /* 0x0000000000097919 */ /* 0x000e220000002100 */
[----:B------:R-:W1:Y:S01]  /*0020*/  LDCU UR4, c[0x0][0x390] ;  /* 0x00007200ff0477ac */ /* 0x000e620008000800 */
[----:B------:R-:W-:Y:S01]  /*0030*/  BSSY.RECONVERGENT B0, `(.L_x_1382) ;  /* 0x0000012000007945 */ /* 0x000fe20003800200 */
[----:B------:R-:W-:Y:S01]  /*0040*/  IMAD.MOV.U32 R6, RZ, RZ, RZ ;  /* 0x000000ffff067224 */ /* 0x000fe200078e00ff */
[----:B------:R-:W2:Y:S01]  /*0050*/  S2R R8, SR_CTAID.X ;  /* 0x0000000000087919 */ /* 0x000ea20000002500 */
[----:B------:R-:W3:Y:S01]  /*0060*/  LDCU.64 UR6, c[0x0][0x358] ;  /* 0x00006b00ff0677ac */ /* 0x000ee20008000a00 */
        /* <DEDUP_REMOVED lines=8> */
.L_x_1384:
[----:B--2---:R-:W-:-:S06]  /*00f0*/  IMAD.WIDE.U32 R2, R0, 0x4, R4 ;  /* 0x0000000400027825 */ /* 0x004fcc00078e0004 */
[----:B------:R-:W2:Y:S01]  /*0100*/  LDG.E.CONSTANT R3, desc[UR6][R2.64] ;  /* 0x0000000602037981 */ /* 0x000ea2000c1e9900 */
[----:B-1----:R-:W-:-:S05]  /*0110*/  IMAD R0, R11, 0x20, R0 ;  /* 0x000000200b007824 */ /* 0x002fca00078e0200 */
[----:B------:R-:W-:Y:S01]  /*0120*/  ISETP.GE.U32.AND P1, PT, R0, UR4, PT ;  /* 0x0000000400007c0c */ /* 0x000fe2000bf26070 */
[----:B--2---:R-:W-:-:S12]  /*0130*/  IMAD.IADD R6, R3, 0x1, R6 ;  /* 0x0000000103067824 */ /* 0x004fd800078e0206 */
[----:B------:R-:W-:Y:S05]  /*0140*/  @!P1 BRA `(.L_x_1384) ;  /* 0xfffffffc00e89947 */ /* 0x000fea000383ffff */
.L_x_1383:
[----:B------:R-:W-:Y:S05]  /*0150*/  BSYNC.RECONVERGENT B0 ;  /* 0x0000000000007941 */ /* 0x000fea0003800200 */
.L_x_1382:
        /* <DEDUP_REMOVED lines=18> */
[----:B0-----:R-:W-:-:S05]  /*0280*/  IMAD.U32 R7, RZ, RZ, UR4 ;  /* 0x00000004ff077e24 */ /* 0x001fca000f8e00ff */
[----:B------:R-:W-:Y:S01]  /*0290*/  STG.E desc[UR6][R2.64], R7 ;  /* 0x0000000702007986 */ /* 0x000fe2000c101906 */
[----:B------:R-:W-:Y:S05]  /*02a0*/  EXIT ;  /* 0x000000000000794d */ /* 0x000fea0003800000 */
.L_x_1385:
        /* <DEDUP_REMOVED lines=13> */
.L_x_2070:


//--------------------- .text._Z7reduce7IiLj64ELb0EEvPKT_PS0_j --------------------------
	.section	.text._Z7reduce7IiLj64ELb0EEvPKT_PS0_j,"ax",@progbits
	.align	128
        .global         _Z7reduce7IiLj64ELb0EEvPKT_PS0_j
        .type           _Z7reduce7IiLj64ELb0EEvPKT_PS0_j,@function
        .size           _Z7reduce7IiLj64ELb0EEvPKT_PS0_j,(.L_x_2071 - _Z7reduce7IiLj64ELb0EEvPKT_PS0_j)
        .other          _Z7reduce7IiLj64ELb0EEvPKT_PS0_j,@"STO_CUDA_ENTRY STV_DEFAULT"
_Z7reduce7IiLj64ELb0EEvPKT_PS0_j:
.text._Z7reduce7IiLj64ELb0EEvPKT_PS0_j:
        /* <DEDUP_REMOVED lines=15> */
.L_x_1388:
[----:B--2---:R-:W-:-:S06]  /*00f0*/  IMAD.WIDE.U32 R2, R0, 0x4, R4 ;  /* 0x0000000400027825 */ /* 0x004fcc00078e0004 */
[----:B------:R-:W2:Y:S01]  /*0100*/  LDG.E.CONSTANT R3, desc[UR6][R2.64] ;  /* 0x0000000602037981 */ /* 0x000ea2000c1e9900 */
[----:B-1----:R-:W-:-:S05]  /*0110*/  IMAD R0, R11, 0x40, R0 ;  /* 0x000000400b007824 */ /* 0x002fca00078e0200 */
[----:B------:R-:W-:Y:S01]  /*0120*/  ISETP.GE.U32.AND P1, PT, R0, UR4, PT ;  /* 0x0000000400007c0c */ /* 0x000fe2000bf26070 */
[----:B--2---:R-:W-:-:S12]  /*0130*/  IMAD.IADD R6, R3, 0x1, R6 ;  /* 0x0000000103067824 */ /* 0x004fd800078e0206 */
[----:B------:R-:W-:Y:S05]  /*0140*/  @!P1 BRA `(.L_x_1388) ;  /* 0xfffffffc00e89947 */ /* 0x000fea000383ffff */
.L_x_1387:
[----:B------:R-:W-:Y:S05]  /*0150*/  BSYNC.RECONVERGENT B0 ;  /* 0x0000000000007941 */ /* 0x000fea0003800200 */
.L_x_1386:
[----:B------:R-:W1:Y:S01]  /*0160*/  REDUX.SUM.S32 UR5, R6 ;  /* 0x00000000060573c4 */ /* 0x000e62000000c200 */
[----:B------:R-:W-:Y:S02]  /*0170*/  @!P0 MOV R0, 0x400 ;  /* 0x0000040000008802 */ /* 0x000fe40000000f00 */
[----:B------:R-:W-:Y:S02]  /*0180*/  ISETP.GE.U32.AND P1, PT, R9, 0x2, PT ;  /* 0x000000020900780c */ /* 0x000fe40003f26070 */
[----:B0-----:R-:W-:Y:S02]  /*0190*/  @!P0 LEA R0, R7, R0, 0x18 ;  /* 0x0000000007008211 */ /* 0x001fe400078ec0ff */
[C---:B------:R-:W-:Y:S02]  /*01a0*/  ISETP.GT.U32.AND P2, PT, R9.reuse, 0x1, PT ;  /* 0x000000010900780c */ /* 0x040fe40003f44070 */
[----:B------:R-:W-:-:S07]  /*01b0*/  @!P0 LEA.HI R0, R9, R0, RZ, 0x1d ;  /* 0x0000000009008211 */ /* 0x000fce00078fe8ff */
[----:B------:R-:W-:Y:S01]  /*01c0*/  VOTE.ANY R2, PT, !P1 ;  /* 0x0000000000027806 */ /* 0x000fe200048e0100 */
[----:B-1----:R-:W-:-:S05]  /*01d0*/  IMAD.U32 R3, RZ, RZ, UR5 ;  /* 0x00000005ff037e24 */ /* 0x002fca000f8e00ff */
[----:B------:R0:W-:Y:S01]  /*01e0*/  @!P0 STS [R0], R3 ;  /* 0x0000000300008388 */ /* 0x0001e20000000800 */
[----:B------:R-:W-:Y:S06]  /*01f0*/  BAR.SYNC.DEFER_BLOCKING 0x0 ;  /* 0x0000000000007b1d */ /* 0x000fec0000010000 */
[----:B------:R-:W-:Y:S05]  /*0200*/  @P2 EXIT ;  /* 0x000000000000294d */ /* 0x000fea0003800000 */
[----:B------:R-:W1:Y:S01]  /*0210*/  S2UR UR5, SR_CgaCtaId ;  /* 0x00000000000579c3 */ /* 0x000e620000008800 */
[----:B------:R-:W-:Y:S01]  /*0220*/  UMOV UR4, 0x400 ;  /* 0x0000040000047882 */ /* 0x000fe20000000000 */
[----:B------:R-:W-:Y:S01]  /*0230*/  ISETP.NE.AND P0, PT, R9, RZ, PT ;  /* 0x000000ff0900720c */ /* 0x000fe20003f05270 */
[----:B-1----:R-:W-:-:S06]  /*0240*/  ULEA UR4, UR5, UR4, 0x18 ;  /* 0x0000000405047291 */ /* 0x002fcc000f8ec0ff */
[----:B0-----:R-:W-:-:S05]  /*0250*/  LEA R0, R9, UR4, 0x2 ;  /* 0x0000000409007c11 */ /* 0x001fca000f8e10ff */
[----:B------:R-:W0:Y:S02]  /*0260*/  LDS R3, [R0] ;  /* 0x0000000000037984 */ /* 0x000e240000000800 */
[----:B0-----:R-:W0:Y:S02]  /*0270*/  REDUX.SUM.S32 UR4, R3 ;  /* 0x00000000030473c4 */ /* 0x001e24000000c200 */
[----:B0-----:R-:W-:Y:S01]  /*0280*/  IMAD.U32 R5, RZ, RZ, UR4 ;  /* 0x00000004ff057e24 */ /* 0x001fe2000f8e00ff */
[----:B------:R-:W-:Y:S06]  /*0290*/  @P0 EXIT ;  /* 0x000000000000094d */ /* 0x000fec0003800000 */
[----:B------:R-:W0:Y:S02]  /*02a0*/  LDC.64 R2, c[0x0][0x388] ;  /* 0x0000e200ff027b82 */ /* 0x000e240000000a00 */
[----:B0-----:R-:W-:-:S05]  /*02b0*/  IMAD.WIDE.U32 R2, R8, 0x4, R2 ;  /* 0x0000000408027825 */ /* 0x001fca00078e0002 */
[----:B------:R-:W-:Y:S01]  /*02c0*/  STG.E desc[UR6][R2.64], R5 ;  /* 0x0000000502007986 */ /* 0x000fe2000c101906 */
[----:B------:R-:W-:Y:S05]  /*02d0*/  EXIT ;  /* 0x000000000000794d */ /* 0x000fea0003800000 */
.L_x_1389:
        /* <DEDUP_REMOVED lines=10> */
.L_x_2071:


//--------------------- .text._Z7reduce7IiLj128ELb0EEvPKT_PS0_j --------------------------
	.section	.text._Z7reduce7IiLj128ELb0EEvPKT_PS0_j,"ax",@progbits
	.align	128
        .global         _Z7reduce7IiLj128ELb0EEvPKT_PS0_j
        .type           _Z7reduce7IiLj128ELb0EEvPKT_PS0_j,@function
        .size           _Z7reduce7IiLj128ELb0EEvPKT_PS0_j,(.L_x_2072 - _Z7reduce7IiLj128ELb0EEvPKT_PS0_j)
        .other          _Z7reduce7IiLj128ELb0EEvPKT_PS0_j,@"STO_CUDA_ENTRY STV_DEFAULT"
_Z7reduce7IiLj128ELb0EEvPKT_PS0_j:
.text._Z7reduce7IiLj128ELb0EEvPKT_PS0_j:
        /* <DEDUP_REMOVED lines=15> */
.L_x_1392:
[----:B--2---:R-:W-:-:S06]  /*00f0*/  IMAD.WIDE.U32 R2, R0, 0x4, R4 ;  /* 0x0000000400027825 */ /* 0x004fcc00078e0004 */
[----:B------:R-:W2:Y:S01]  /*0100*/  LDG.E.CONSTANT R3, desc[UR6][R2.64] ;  /* 0x0000000602037981 */ /* 0x000ea2000c1e9900 */
[----:B-1----:R-:W-:-:S05]  /*0110*/  IMAD R0, R11, 0x80, R0 ;  /* 0x000000800b007824 */ /* 0x002fca00078e0200 */
[----:B------:R-:W-:Y:S01]  /*0120*/  ISETP.GE.U32.AND P1, PT, R0, UR4, PT ;  /* 0x0000000400007c0c */ /* 0x000fe2000bf26070 */
[----:B--2---:R-:W-:-:S12]  /*0130*/  IMAD.IADD R6, R3, 0x1, R6 ;  /* 0x0000000103067824 */ /* 0x004fd800078e0206 */
[----:B------:R-:W-:Y:S05]  /*0140*/  @!P1 BRA `(.L_x_1392) ;  /* 0xfffffffc00e89947 */ /* 0x000fea000383ffff */
.L_x_1391:
[----:B------:R-:W-:Y:S05]  /*0150*/  BSYNC.RECONVERGENT B0 ;  /* 0x0000000000007941 */ /* 0x000fea0003800200 */
.L_x_1390:
        /* <DEDUP_REMOVED lines=24> */
.L_x_1393:
        /* <DEDUP_REMOVED lines=10> */
.L_x_2072:


//--------------------- .text._Z7reduce7IiLj256ELb0EEvPKT_PS0_j --------------------------
	.section	.text._Z7reduce7IiLj256ELb0EEvPKT_PS0_j,"ax",@progbits
	.align	128
        .global         _Z7reduce7IiLj256ELb0EEvPKT_PS0_j
        .type           _Z7reduce7IiLj256ELb0EEvPKT_PS0_j,@function
        .size           _Z7reduce7IiLj256ELb0EEvPKT_PS0_j,(.L_x_2073 - _Z7reduce7IiLj256ELb0EEvPKT_PS0_j)
        .other          _Z7reduce7IiLj256ELb0EEvPKT_PS0_j,@"STO_CUDA_ENTRY STV_DEFAULT"
_Z7reduce7IiLj256ELb0EEvPKT_PS0_j:
.text._Z7reduce7IiLj256ELb0EEvPKT_PS0_j:
        /* <DEDUP_REMOVED lines=15> */
.L_x_1396:
[----:B--2---:R-:W-:-:S06]  /*00f0*/  IMAD.WIDE.U32 R2, R0, 0x4, R4 ;  /* 0x0000000400027825 */ /* 0x004fcc00078e0004 */
[----:B------:R-:W2:Y:S01]  /*0100*/  LDG.E.CONSTANT R3, desc[UR6][R2.64] ;  /* 0x0000000602037981 */ /* 0x000ea2000c1e9900 */
[----:B-1----:R-:W-:-:S05]  /*0110*/  IMAD R0, R11, 0x100, R0 ;  /* 0x000001000b007824 */ /* 0x002fca00078e0200 */
[----:B------:R-:W-:Y:S01]  /*0120*/  ISETP.GE.U32.AND P1, PT, R0, UR4, PT ;  /* 0x0000000400007c0c */ /* 0x000fe2000bf26070 */
[----:B--2---:R-:W-:-:S12]  /*0130*/  IMAD.IADD R6, R3, 0x1, R6 ;  /* 0x0000000103067824 */ /* 0x004fd800078e0206 */
[----:B------:R-:W-:Y:S05]  /*0140*/  @!P1 BRA `(.L_x_1396) ;  /* 0xfffffffc00e89947 */ /* 0x000fea000383ffff */
.L_x_1395:
[----:B------:R-:W-:Y:S05]  /*0150*/  BSYNC.RECONVERGENT B0 ;  /* 0x0000000000007941 */ /* 0x000fea0003800200 */
.L_x_1394:
        /* <DEDUP_REMOVED lines=24> */
.L_x_1397:
        /* <DEDUP_REMOVED lines=10> */
.L_x_2073:


//--------------------- .text._Z7reduce7IiLj512ELb0EEvPKT_PS0_j --------------------------
	.section	.text._Z7reduce7IiLj512ELb0EEvPKT_PS0_j,"ax",@progbits
	.align	128
        .global         _Z7reduce7IiLj512ELb0EEvPKT_PS0_j
        .type           _Z7reduce7IiLj512ELb0EEvPKT_PS0_j,@function
        .size           _Z7reduce7IiLj512ELb0EEvPKT_PS0_j,(.L_x_2074 - _Z7reduce7IiLj512ELb0EEvPKT_PS0_j)
        .other          _Z7reduce7IiLj512ELb0EEvPKT_PS0_j,@"STO_CUDA_ENTRY STV_DEFAULT"
_Z7reduce7IiLj512ELb0EEvPKT_PS0_j:
.text._Z7reduce7IiLj512ELb0EEvPKT_PS0_j:
        /* <DEDUP_REMOVED lines=15> */
.L_x_1400:
[----:B--2---:R-:W-:-:S06]  /*00f0*/  IMAD.WIDE.U32 R2, R0, 0x4, R4 ;  /* 0x0000000400027825 */ /* 0x004fcc00078e0004 */
[----:B------:R-:W2:Y:S01]  /*0100*/  LDG.E.CONSTANT R3, desc[UR6][R2.64] ;  /* 0x0000000602037981 */ /* 0x000ea2000c1e9900 */
[----:B-1----:R-:W-:-:S05]  /*0110*/  IMAD R0, R11, 0x200, R0 ;  /* 0x000002000b007824 */ /* 0x002fca00078e0200 */
[----:B------:R-:W-:Y:S01]  /*0120*/  ISETP.GE.U32.AND P1, PT, R0, UR4, PT ;  /* 0x0000000400007c0c */ /* 0x000fe2000bf26070 */
[----:B--2---:R-:W-:-:S12]  /*0130*/  IMAD.IADD R6, R3, 0x1, R6 ;  /* 0x0000000103067824 */ /* 0x004fd800078e0206 */
[----:B------:R-:W-:Y:S05]  /*0140*/  @!P1 BRA `(.L_x_1400) ;  /* 0xfffffffc00e89947 */ /* 0x000fea000383ffff */
.L_x_1399:
[----:B------:R-:W-:Y:S05]  /*0150*/  BSYNC.RECONVERGENT B0 ;  /* 0x0000000000007941 */ /* 0x000fea0003800200 */
.L_x_1398:
        /* <DEDUP_REMOVED lines=24> */
.L_x_1401:
        /* <DEDUP_REMOVED lines=10> */
.L_x_2074:


//--------------------- .text._Z7reduce7IiLj1ELb1EEvPKT_PS0_j --------------------------
	.section	.text._Z7reduce7IiLj1ELb1EEvPKT_PS0_j,"ax",@progbits
	.align	128
        .global         _Z7reduce7IiLj1ELb1EEvPKT_PS0_j
        .type           _Z7reduce7IiLj1ELb1EEvPKT_PS0_j,@function
        .size           _Z7reduce7IiLj1ELb1EEvPKT_PS0_j,(.L_x_2075 - _Z7reduce7IiLj1ELb1EEvPKT_PS0_j)
        .other          _Z7reduce7IiLj1ELb1EEvPKT_PS0_j,@"STO_CUDA_ENTRY STV_DEFAULT"
_Z7reduce7IiLj1ELb1EEvPKT_PS0_j:
.text._Z7reduce7IiLj1ELb1EEvPKT_PS0_j:
        /* <DEDUP_REMOVED lines=10> */
[----:B-1----:R-:W-:Y:S01]  /*00a0*/  ISETP.GE.U32.AND P1, PT, R0, UR4, PT ;  /* 0x0000000400007c0c */ /* 0x002fe2000bf26070 */
[----:B------:R-:W0:Y:S06]  /*00b0*/  LDCU UR4, c[0x0][0x390] ;  /* 0x00007200ff0477ac */ /* 0x000e2c0008000800 */
[----:B------:R-:W1:Y:S06]  /*00c0*/  @!P0 S2R R11, SR_CgaCtaId ;  /* 0x00000000000b8919 */ /* 0x000e6c0000008800 */
[----:B---3--:R-:W-:Y:S05]  /*00d0*/  @P1 BRA `(.L_x_1403) ;  /* 0x0000000000341947 */ /* 0x008fea0003800000 */
[----:B------:R-:W2:Y:S01]  /*00e0*/  LDC R15, c[0x0][0x370] ;  /* 0x0000dc00ff0f7b82 */ /* 0x000ea20000000800 */
[----:B------:R-:W-:-:S07]  /*00f0*/  IMAD.MOV.U32 R6, RZ, RZ, RZ ;  /* 0x000000ffff067224 */ /* 0x000fce00078e00ff */
[----:B------:R-:W3:Y:S02]  /*0100*/  LDC.64 R2, c[0x0][0x380] ;  /* 0x0000e000ff027b82 */ /* 0x000ee40000000a00 */
.L_x_1404:
[----:B------:R-:W-:-:S05]  /*0110*/  VIADD R4, R0, 0x1 ;  /* 0x0000000100047836 */ /* 0x000fca0000000000 */
[----:B0-----:R-:W-:Y:S01]  /*0120*/  ISETP.GE.U32.AND P1, PT, R4, UR4, PT ;  /* 0x0000000404007c0c */ /* 0x001fe2000bf26070 */
[----:B---3--:R-:W-:-:S05]  /*0130*/  IMAD.WIDE.U32 R4, R0, 0x4, R2 ;  /* 0x0000000400047825 */ /* 0x008fca00078e0002 */
[----:B------:R-:W3:Y:S07]  /*0140*/  LDG.E.CONSTANT R7, desc[UR6][R4.64] ;  /* 0x0000000604077981 */ /* 0x000eee000c1e9900 */
[----:B------:R-:W4:Y:S01]  /*0150*/  @!P1 LDG.E.CONSTANT R9, desc[UR6][R4.64+0x4] ;  /* 0x0000040604099981 */ /* 0x000f22000c1e9900 */
[----:B--2---:R-:W-:-:S04]  /*0160*/  LEA R0, R15, R0, 0x1 ;  /* 0x000000000f007211 */ /* 0x004fc800078e08ff */
[----:B------:R-:W-:Y:S01]  /*0170*/  ISETP.GE.U32.AND P2, PT, R0, UR4, PT ;  /* 0x0000000400007c0c */ /* 0x000fe2000bf46070 */
[----:B---3--:R-:W-:-:S04]  /*0180*/  IMAD.IADD R6, R7, 0x1, R6 ;  /* 0x0000000107067824 */ /* 0x008fc800078e0206 */
[----:B----4-:R-:W-:-:S08]  /*0190*/  @!P1 IMAD.IADD R6, R6, 0x1, R9 ;  /* 0x0000000106069824 */ /* 0x010fd000078e0209 */
[----:B------:R-:W-:Y:S05]  /*01a0*/  @!P2 BRA `(.L_x_1404) ;  /* 0xfffffffc00d8a947 */ /* 0x000fea000383ffff */
.L_x_1403:
[----:B0-----:R-:W-:Y:S05]  /*01b0*/  BSYNC.RECONVERGENT B0 ;  /* 0x0000000000007941 */ /* 0x001fea0003800200 */
.L_x_1402:
[----:B------:R-:W0:Y:S01]  /*01c0*/  REDUX.SUM.S32 UR5, R6 ;  /* 0x00000000060573c4 */ /* 0x000e22000000c200 */
[----:B------:R-:W-:Y:S02]  /*01d0*/  @!P0 MOV R0, 0x400 ;  /* 0x0000040000008802 */ /* 0x000fe40000000f00 */
[----:B------:R-:W-:Y:S02]  /*01e0*/  ISETP.NE.AND P1, PT, R13, RZ, PT ;  /* 0x000000ff0d00720c */ /* 0x000fe40003f25270 */
[----:B-1----:R-:W-:Y:S02]  /*01f0*/  @!P0 LEA R0, R11, R0, 0x18 ;  /* 0x000000000b008211 */ /* 0x002fe400078ec0ff */
[C---:B------:R-:W-:Y:S02]  /*0200*/  ISETP.NE.AND P2, PT, R13.reuse, RZ, PT ;  /* 0x000000ff0d00720c */ /* 0x040fe40003f45270 */
[----:B------:R-:W-:-:S07]  /*0210*/  @!P0 LEA.HI R0, R13, R0, RZ, 0x1d ;  /* 0x000000000d008211 */ /* 0x000fce00078fe8ff */
[----:B------:R-:W-:Y:S02]  /*0220*/  VOTE.ANY R4, PT, !P1 ;  /* 0x0000000000047806 */ /* 0x000fe400048e0100 */
[----:B0-----:R-:W-:-:S05]  /*0230*/  MOV R3, UR5 ;  /* 0x0000000500037c02 */ /* 0x001fca0008000f00 */
        /* <DEDUP_REMOVED lines=13> */
.L_x_1405:
        /* <DEDUP_REMOVED lines=15> */
.L_x_2075:


//--------------------- .text._Z7reduce7IiLj2ELb1EEvPKT_PS0_j --------------------------
	.section	.text._Z7reduce7IiLj2ELb1EEvPKT_PS0_j,"ax",@progbits
	.align	128
        .global         _Z7reduce7IiLj2ELb1EEvPKT_PS0_j
        .type           _Z7reduce7IiLj2ELb1EEvPKT_PS0_j,@function
        .size           _Z7reduce7IiLj2ELb1EEvPKT_PS0_j,(.L_x_2076 - _Z7reduce7IiLj2ELb1EEvPKT_PS0_j)
        .other          _Z7reduce7IiLj2ELb1EEvPKT_PS0_j,@"STO_CUDA_ENTRY STV_DEFAULT"
_Z7reduce7IiLj2ELb1EEvPKT_PS0_j:
.text._Z7reduce7IiLj2ELb1EEvPKT_PS0_j:
        /* <DEDUP_REMOVED lines=15> */
[----:B------:R-:W-:-:S07]  /*00f0*/  HFMA2 R8, -RZ, RZ, 0, 0 ;  /* 0x00000000ff087431 */ /* 0x000fce00000001ff */
[----:B------:R-:W3:Y:S02]  /*0100*/  LDC.64 R6, c[0x0][0x380] ;  /* 0x0000e000ff067b82 */ /* 0x000ee40000000a00 */
.L_x_1408:
[C---:B------:R-:W-:Y:S02]  /*0110*/  VIADD R5, R0.reuse, 0x2 ;  /* 0x0000000200057836 */ /* 0x040fe40000000000 */
[----:B---3--:R-:W-:-:S03]  /*0120*/  IMAD.WIDE.U32 R2, R0, 0x4, R6 ;  /* 0x0000000400027825 */ /* 0x008fc600078e0006 */
[----:B0-----:R-:W-:-:S03]  /*0130*/  ISETP.GE.U32.AND P1, PT, R5, UR4, PT ;  /* 0x0000000405007c0c */ /* 0x001fc6000bf26070 */
[----:B------:R-:W3:Y:S10]  /*0140*/  LDG.E.CONSTANT R3, desc[UR6][R2.64] ;  /* 0x0000000602037981 */ /* 0x000ef4000c1e9900 */
[----:B------:R-:W-:-:S06]  /*0150*/  @!P1 IMAD.WIDE.U32 R4, R5, 0x4, R6 ;  /* 0x0000000405049825 */ /* 0x000fcc00078e0006 */
[----:B------:R-:W4:Y:S01]  /*0160*/  @!P1 LDG.E.CONSTANT R5, desc[UR6][R4.64] ;  /* 0x0000000604059981 */ /* 0x000f22000c1e9900 */
[----:B--2---:R-:W-:-:S05]  /*0170*/  IMAD R0, R13, 0x4, R0 ;  /* 0x000000040d007824 */ /* 0x004fca00078e0200 */
[----:B------:R-:W-:Y:S02]  /*0180*/  ISETP.GE.U32.AND P2, PT, R0, UR4, PT ;  /* 0x0000000400007c0c */ /* 0x000fe4000bf46070 */
[----:B---3--:R-:W-:-:S05]  /*0190*/  IADD3 R8, PT, PT, R3, R8, RZ ;  /* 0x0000000803087210 */ /* 0x008fca0007ffe0ff */
[----:B----4-:R-:W-:-:S06]  /*01a0*/  @!P1 IMAD.IADD R8, R8, 0x1, R5 ;  /* 0x0000000108089824 */ /* 0x010fcc00078e0205 */
[----:B------:R-:W-:Y:S05]  /*01b0*/  @!P2 BRA `(.L_x_1408) ;  /* 0xfffffffc00d4a947 */ /* 0x000fea000383ffff */
.L_x_1407:
[----:B0-----:R-:W-:Y:S05]  /*01c0*/  BSYNC.RECONVERGENT B0 ;  /* 0x0000000000007941 */ /* 0x001fea0003800200 */
.L_x_1406:
[----:B------:R-:W0:Y:S01]  /*01d0*/  REDUX.SUM.S32 UR5, R8 ;  /* 0x00000000080573c4 */ /* 0x000e22000000c200 */
[----:B------:R-:W-:Y:S02]  /*01e0*/  @!P0 MOV R0, 0x400 ;  /* 0x0000040000008802 */ /* 0x000fe40000000f00 */
[----:B------:R-:W-:Y:S02]  /*01f0*/  ISETP.NE.AND P1, PT, R11, RZ, PT ;  /* 0x000000ff0b00720c */ /* 0x000fe40003f25270 */
[----:B-1----:R-:W-:Y:S02]  /*0200*/  @!P0 LEA R0, R9, R0, 0x18 ;  /* 0x0000000009008211 */ /* 0x002fe400078ec0ff */
[C---:B------:R-:W-:Y:S02]  /*0210*/  ISETP.NE.AND P2, PT, R11.reuse, RZ, PT ;  /* 0x000000ff0b00720c */ /* 0x040fe40003f45270 */
[----:B------:R-:W-:-:S07]  /*0220*/  @!P0 LEA.HI R0, R11, R0, RZ, 0x1d ;  /* 0x000000000b008211 */ /* 0x000fce00078fe8ff */
[----:B------:R-:W-:Y:S01]  /*0230*/  VOTE.ANY R4, PT, !P1 ;  /* 0x0000000000047806 */ /* 0x000fe200048e0100 */
[----:B0-----:R-:W-:-:S05]  /*0240*/  IMAD.U32 R3, RZ, RZ, UR5 ;  /* 0x00000005ff037e24 */ /* 0x001fca000f8e00ff */
        /* <DEDUP_REMOVED lines=13> */
.L_x_1409:
        /* <DEDUP_REMOVED lines=14> */
.L_x_2076:


//--------------------- .text._Z7reduce7IiLj4ELb1EEvPKT_PS0_j --------------------------
	.section	.text._Z7reduce7IiLj4ELb1EEvPKT_PS0_j,"ax",@progbits
	.align	128
        .global         _Z7reduce7IiLj4ELb1EEvPKT_PS0_j
        .type           _Z7reduce7IiLj4ELb1EEvPKT_PS0_j,@function
        .size           _Z7reduce7IiLj4ELb1EEvPKT_PS0_j,(.L_x_2077 - _Z7reduce7IiLj4ELb1EEvPKT_PS0_j)
        .other          _Z7reduce7IiLj4ELb1EEvPKT_PS0_j,@"STO_CUDA_ENTRY STV_DEFAULT"
_Z7reduce7IiLj4ELb1EEvPKT_PS0_j:
.text._Z7reduce7IiLj4ELb1EEvPKT_PS0_j:
        /* <DEDUP_REMOVED lines=17> */
.L_x_1412:
        /* <DEDUP_REMOVED lines=11> */
.L_x_1411:
[----:B0-----:R-:W-:Y:S05]  /*01c0*/  BSYNC.RECONVERGENT B0 ;  /* 0x0000000000007941 */ /* 0x001fea0003800200 */
.L_x_1410:
        /* <DEDUP_REMOVED lines=21> */
.L_x_1413:
        /* <DEDUP_REMOVED lines=14> */
.L_x_2077:


//--------------------- .text._Z7reduce7IiLj8ELb1EEvPKT_PS0_j --------------------------
	.section	.text._Z7reduce7IiLj8ELb1EEvPKT_PS0_j,"ax",@progbits
	.align	128
        .global         _Z7reduce7IiLj8ELb1EEvPKT_PS0_j
        .type           _Z7reduce7IiLj8ELb1EEvPKT_PS0_j,@function
        .size           _Z7reduce7IiLj8ELb1EEvPKT_PS0_j,(.L_x_2078 - _Z7reduce7IiLj8ELb1EEvPKT_PS0_j)
        .other          _Z7reduce7IiLj8ELb1EEvPKT_PS0_j,@"STO_CUDA_ENTRY STV_DEFAULT"
_Z7reduce7IiLj8ELb1EEvPKT_PS0_j:
.text._Z7reduce7IiLj8ELb1EEvPKT_PS0_j:
        /* <DEDUP_REMOVED lines=17> */
.L_x_1416:
        /* <DEDUP_REMOVED lines=11> */
.L_x_1415:
[----:B0-----:R-:W-:Y:S05]  /*01c0*/  BSYNC.RECONVERGENT B0 ;  /* 0x0000000000007941 */ /* 0x001fea0003800200 */
.L_x_1414:
        /* <DEDUP_REMOVED lines=21> */
.L_x_1417:
        /* <DEDUP_REMOVED lines=14> */
.L_x_2078:


//--------------------- .text._Z7reduce7IiLj16ELb1EEvPKT_PS0_j --------------------------
	.section	.text._Z7reduce7IiLj16ELb1EEvPKT_PS0_j,"ax",@progbits
	.align	128
        .global         _Z7reduce7IiLj16ELb1EEvPKT_PS0_j
        .type           _Z7reduce7IiLj16ELb1EEvPKT_PS0_j,@function
        .size           _Z7reduce7IiLj16ELb1EEvPKT_PS0_j,(.L_x_2079 - _Z7reduce7IiLj16ELb1EEvPKT_PS0_j)
        .other          _Z7reduce7IiLj16ELb1EEvPKT_PS0_j,@"STO_CUDA_ENTRY STV_DEFAULT"
_Z7reduce7IiLj16ELb1EEvPKT_PS0_j:
.text._Z7reduce7IiLj16ELb1EEvPKT_PS0_j:
        /* <DEDUP_REMOVED lines=17> */
.L_x_1420:
        /* <DEDUP_REMOVED lines=11> */
.L_x_1419:
[----:B0-----:R-:W-:Y:S05]  /*01c0*/  BSYNC.RECONVERGENT B0 ;  /* 0x0000000000007941 */ /* 0x001fea0003800200 */
.L_x_1418:
        /* <DEDUP_REMOVED lines=21> */
.L_x_1421:
        /* <DEDUP_REMOVED lines=14> */
.L_x_2079:


//--------------------- .text._Z7reduce7IiLj32ELb1EEvPKT_PS0_j --------------------------
	.section	.text._Z7reduce7IiLj32ELb1EEvPKT_PS0_j,"ax",@progbits
	.align	128
        .global         _Z7reduce7IiLj32ELb1EEvPKT_PS0_j
        .type           _Z7reduce7IiLj32ELb1EEvPKT_PS0_j,@function
        .size           _Z7reduce7IiLj32ELb1EEvPKT_PS0_j,(.L_x_2080 - _Z7reduce7IiLj32ELb1EEvPKT_PS0_j)
        .other          _Z7reduce7IiLj32ELb1EEvPKT_PS0_j,@"STO_CUDA_ENTRY STV_DEFAULT"
_Z7reduce7IiLj32ELb1EEvPKT_PS0_j:
.text._Z7reduce7IiLj32ELb1EEvPKT_PS0_j:
        /* <DEDUP_REMOVED lines=16> */
.L_x_1424:
[C---:B------:R-:W-:Y:S02]  /*0100*/  VIADD R5, R0.reuse, 0x20 ;  /* 0x0000002000057836 */ /* 0x040fe40000000000 */
[----:B---3--:R-:W-:-:S03]  /*0110*/  IMAD.WIDE.U32 R2, R0, 0x4, R6 ;  /* 0x0000000400027825 */ /* 0x008fc600078e0006 */
[----:B0-----:R-:W-:-:S03]  /*0120*/  ISETP.GE.U32.AND P1, PT, R5, UR4, PT ;  /* 0x0000000405007c0c */ /* 0x001fc6000bf26070 */
[----:B------:R-:W3:Y:S10]  /*0130*/  LDG.E.CONSTANT R3, desc[UR6][R2.64] ;  /* 0x0000000602037981 */ /* 0x000ef4000c1e9900 */
[----:B------:R-:W-:-:S06]  /*0140*/  @!P1 IMAD.WIDE.U32 R4, R5, 0x4, R6 ;  /* 0x0000000405049825 */ /* 0x000fcc00078e0006 */
[----:B------:R-:W4:Y:S01]  /*0150*/  @!P1 LDG.E.CONSTANT R5, desc[UR6][R4.64] ;  /* 0x0000000604059981 */ /* 0x000f22000c1e9900 */
[----:B--2---:R-:W-:-:S04]  /*0160*/  LEA R0, R13, R0, 0x6 ;  /* 0x000000000d007211 */ /* 0x004fc800078e30ff */
[----:B------:R-:W-:Y:S01]  /*0170*/  ISETP.GE.U32.AND P2, PT, R0, UR4, PT ;  /* 0x0000000400007c0c */ /* 0x000fe2000bf46070 */
[----:B---3--:R-:W-:-:S04]  /*0180*/  IMAD.IADD R8, R3, 0x1, R8 ;  /* 0x0000000103087824 */ /* 0x008fc800078e0208 */
[----:B----4-:R-:W-:-:S08]  /*0190*/  @!P1 IMAD.IADD R8, R8, 0x1, R5 ;  /* 0x0000000108089824 */ /* 0x010fd000078e0205 */
[----:B------:R-:W-:Y:S05]  /*01a0*/  @!P2 BRA `(.L_x_1424) ;  /* 0xfffffffc00d4a947 */ /* 0x000fea000383ffff */
.L_x_1423:
[----:B0-----:R-:W-:Y:S05]  /*01b0*/  BSYNC.RECONVERGENT B0 ;  /* 0x0000000000007941 */ /* 0x001fea0003800200 */
.L_x_1422:
        /* <DEDUP_REMOVED lines=21> */
.L_x_1425:
        /* <DEDUP_REMOVED lines=15> */
.L_x_2080:


//--------------------- .text._Z7reduce7IiLj64ELb1EEvPKT_PS0_j --------------------------
	.section	.text._Z7reduce7IiLj64ELb1EEvPKT_PS0_j,"ax",@progbits
	.align	128
        .global         _Z7reduce7IiLj64ELb1EEvPKT_PS0_j
        .type           _Z7reduce7IiLj64ELb1EEvPKT_PS0_j,@function
        .size           _Z7reduce7IiLj64ELb1EEvPKT_PS0_j,(.L_x_2081 - _Z7reduce7IiLj64ELb1EEvPKT_PS0_j)
        .other          _Z7reduce7IiLj64ELb1EEvPKT_PS0_j,@"STO_CUDA_ENTRY STV_DEFAULT"
_Z7reduce7IiLj64ELb1EEvPKT_PS0_j:
.text._Z7reduce7IiLj64ELb1EEvPKT_PS0_j:
        /* <DEDUP_REMOVED lines=16> */
.L_x_1428:
[C---:B------:R-:W-:Y:S02]  /*0100*/  VIADD R5, R0.reuse, 0x40 ;  /* 0x0000004000057836 */ /* 0x040fe40000000000 */
[----:B---3--:R-:W-:-:S03]  /*0110*/  IMAD.WIDE.U32 R2, R0, 0x4, R6 ;  /* 0x0000000400027825 */ /* 0x008fc600078e0006 */
[----:B0-----:R-:W-:-:S03]  /*0120*/  ISETP.GE.U32.AND P1, PT, R5, UR4, PT ;  /* 0x0000000405007c0c */ /* 0x001fc6000bf26070 */
[----:B------:R-:W3:Y:S10]  /*0130*/  LDG.E.CONSTANT R3, desc[UR6][R2.64] ;  /* 0x0000000602037981 */ /* 0x000ef4000c1e9900 */
[----:B------:R-:W-:-:S06]  /*0140*/  @!P1 IMAD.WIDE.U32 R4, R5, 0x4, R6 ;  /* 0x0000000405049825 */ /* 0x000fcc00078e0006 */
[----:B------:R-:W4:Y:S01]  /*0150*/  @!P1 LDG.E.CONSTANT R5, desc[UR6][R4.64] ;  /* 0x0000000604059981 */ /* 0x000f22000c1e9900 */
[----:B--2---:R-:W-:-:S05]  /*0160*/  IMAD R0, R13, 0x80, R0 ;  /* 0x000000800d007824 */ /* 0x004fca00078e0200 */
[----:B------:R-:W-:Y:S01]  /*0170*/  ISETP.GE.U32.AND P2, PT, R0, UR4, PT ;  /* 0x0000000400007c0c */ /* 0x000fe2000bf46070 */
[----:B---3--:R-:W-:-:S04]  /*0180*/  IMAD.IADD R8, R3, 0x1, R8 ;  /* 0x0000000103087824 */ /* 0x008fc800078e0208 */
[----:B----4-:R-:W-:-:S08]  /*0190*/  @!P1 IMAD.IADD R8, R8, 0x1, R5 ;  /* 0x0000000108089824 */ /* 0x010fd000078e0205 */
[----:B------:R-:W-:Y:S05]  /*01a0*/  @!P2 BRA `(.L_x_1428) ;  /* 0xfffffffc00d4a947 */ /* 0x000fea000383ffff */
.L_x_1427:
[----:B0-----:R-:W-:Y:S05]  /*01b0*/  BSYNC.RECONVERGENT B0 ;  /* 0x0000000000007941 */ /* 0x001fea0003800200 */
.L_x_1426:
[----:B------:R-:W0:Y:S01]  /*01c0*/  REDUX.SUM.S32 UR5, R8 ;  /* 0x00000000080573c4 */ /* 0x000e22000000c200 */
[----:B------:R-:W-:Y:S02]  /*01d0*/  @!P0 MOV R0, 0x400 ;  /* 0x0000040000008802 */ /* 0x000fe40000000f00 */
[----:B------:R-:W-:Y:S02]  /*01e0*/  ISETP.GE.U32.AND P1, PT, R11, 0x2, PT ;  /* 0x000000020b00780c */ /* 0x000fe40003f26070 */
[----:B-1----:R-:W-:Y:S02]  /*01f0*/  @!P0 LEA R0, R9, R0, 0x18 ;  /* 0x0000000009008211 */ /* 0x002fe400078ec0ff */
[C---:B------:R-:W-:Y:S02]  /*0200*/  ISETP.GT.U32.AND P2, PT, R11.reuse, 0x1, PT ;  /* 0x000000010b00780c */ /* 0x040fe40003f44070 */
[----:B------:R-:W-:-:S07]  /*0210*/  @!P0 LEA.HI R0, R11, R0, RZ, 0x1d ;  /* 0x000000000b008211 */ /* 0x000fce00078fe8ff */
[----:B------:R-:W-:Y:S01]  /*0220*/  VOTE.ANY R2, PT, !P1 ;  /* 0x0000000000027806 */ /* 0x000fe200048e0100 */
[----:B0-----:R-:W-:-:S05]  /*0230*/  IMAD.U32 R3, RZ, RZ, UR5 ;  /* 0x00000005ff037e24 */ /* 0x001fca000f8e00ff */
        /* <DEDUP_REMOVED lines=16> */
.L_x_1429:
        /* <DEDUP_REMOVED lines=12> */
.L_x_2081:


//--------------------- .text._Z7reduce7IiLj128ELb1EEvPKT_PS0_j --------------------------
	.section	.text._Z7reduce7IiLj128ELb1EEvPKT_PS0_j,"ax",@progbits
	.align	128
        .global         _Z7reduce7IiLj128ELb1EEvPKT_PS0_j
        .type           _Z7reduce7IiLj128ELb1EEvPKT_PS0_j,@function
        .size           _Z7reduce7IiLj128ELb1EEvPKT_PS0_j,(.L_x_2082 - _Z7reduce7IiLj128ELb1EEvPKT_PS0_j)
        .other          _Z7reduce7IiLj128ELb1EEvPKT_PS0_j,@"STO_CUDA_ENTRY STV_DEFAULT"
_Z7reduce7IiLj128ELb1EEvPKT_PS0_j:
.text._Z7reduce7IiLj128ELb1EEvPKT_PS0_j:
        /* <DEDUP_REMOVED lines=16> */
.L_x_1432:
        /* <DEDUP_REMOVED lines=11> */
.L_x_1431:
[----:B0-----:R-:W-:Y:S05]  /*01b0*/  BSYNC.RECONVERGENT B0 ;  /* 0x0000000000007941 */ /* 0x001fea0003800200 */
.L_x_1430:
        /* <DEDUP_REMOVED lines=24> */
.L_x_1433:
        /* <DEDUP_REMOVED lines=12> */
.L_x_2082:


//--------------------- .text._Z7reduce7IiLj256ELb1EEvPKT_PS0_j --------------------------
	.section	.text._Z7reduce7IiLj256ELb1EEvPKT_PS0_j,"ax",@progbits
	.align	128
        .global         _Z7reduce7IiLj256ELb1EEvPKT_PS0_j
        .type           _Z7reduce7IiLj256ELb1EEvPKT_PS0_j,@function
        .size           _Z7reduce7IiLj256ELb1EEvPKT_PS0_j,(.L_x_2083 - _Z7reduce7IiLj256ELb1EEvPKT_PS0_j)
        .other          _Z7reduce7IiLj256ELb1EEvPKT_PS0_j,@"STO_CUDA_ENTRY STV_DEFAULT"
_Z7reduce7IiLj256ELb1EEvPKT_PS0_j:
.text._Z7reduce7IiLj256ELb1EEvPKT_PS0_j:
        /* <DEDUP_REMOVED lines=16> */
.L_x_1436:
        /* <DEDUP_REMOVED lines=11> */
.L_x_1435:
[----:B0-----:R-:W-:Y:S05]  /*01b0*/  BSYNC.RECONVERGENT B0 ;  /* 0x0000000000007941 */ /* 0x001fea0003800200 */
.L_x_1434:
        /* <DEDUP_REMOVED lines=24> */
.L_x_1437:
        /* <DEDUP_REMOVED lines=12> */
.L_x_2083:


//--------------------- .text._Z7reduce7IiLj512ELb1EEvPKT_PS0_j --------------------------
	.section	.text._Z7reduce7IiLj512ELb1EEvPKT_PS0_j,"ax",@progbits
	.align	128
        .global         _Z7reduce7IiLj512ELb1EEvPKT_PS0_j
        .type           _Z7reduce7IiLj512ELb1EEvPKT_PS0_j,@function
        .size           _Z7reduce7IiLj512ELb1EEvPKT_PS0_j,(.L_x_2084 - _Z7reduce7IiLj512ELb1EEvPKT_PS0_j)
        .other          _Z7reduce7IiLj512ELb1EEvPKT_PS0_j,@"STO_CUDA_ENTRY STV_DEFAULT"
_Z7reduce7IiLj512ELb1EEvPKT_PS0_j:
.text._Z7reduce7IiLj512ELb1EEvPKT_PS0_j:
        /* <DEDUP_REMOVED lines=8> */
[----:B--2---:R-:W-:-:S05]  /*0080*/  IMAD.SHL.U32 R0, R13, 0x400, RZ ;  /* 0x000004000d007824 */ /* 0x004fca00078e00ff */
[----:B------:R-:W-:-:S07]  /*0090*/  LOP3.LUT R0, R0, R11, RZ, 0xfc, !PT ;  /* 0x0000000b00007212 */ /* 0x000fce00078efcff */
[----:B------:R-:W0:Y:S01]  /*00a0*/  @!P0 S2R R9, SR_CgaCtaId ;  /* 0x0000000000098919 */ /* 0x000e220000008800 */
[----:B-1----:R-:W-:Y:S01]  /*00b0*/  ISETP.GE.U32.AND P1, PT, R0, UR4, PT ;  /* 0x0000000400007c0c */ /* 0x002fe2000bf26070 */
[----:B------:R-:W1:-:S12]  /*00c0*/  LDCU UR4, c[0x0][0x390] ;  /* 0x00007200ff0477ac */ /* 0x000e580008000800 */
[----:B---3--:R-:W-:Y:S05]  /*00d0*/  @P1 BRA `(.L_x_1439) ;  /* 0x0000000000381947 */ /* 0x008fea0003800000 */
[----:B------:R-:W2:Y:S01]  /*00e0*/  LDC R15, c[0x0][0x370] ;  /* 0x0000dc00ff0f7b82 */ /* 0x000ea20000000800 */
[----:B------:R-:W-:-:S07]  /*00f0*/  IMAD.MOV.U32 R8, RZ, RZ, RZ ;  /* 0x000000ffff087224 */ /* 0x000fce00078e00ff */
[----:B------:R-:W3:Y:S02]  /*0100*/  LDC.64 R6, c[0x0][0x380] ;  /* 0x0000e000ff067b82 */ /* 0x000ee40000000a00 */
.L_x_1440:
[C---:B------:R-:W-:Y:S02]  /*0110*/  VIADD R5, R0.reuse, 0x200 ;  /* 0x0000020000057836 */ /* 0x040fe40000000000 */
[----:B---3--:R-:W-:-:S03]  /*0120*/  IMAD.WIDE.U32 R2, R0, 0x4, R6 ;  /* 0x0000000400027825 */ /* 0x008fc600078e0006 */
[----:B-1----:R-:W-:-:S03]  /*0130*/  ISETP.GE.U32.AND P1, PT, R5, UR4, PT ;  /* 0x0000000405007c0c */ /* 0x002fc6000bf26070 */
        /* <DEDUP_REMOVED lines=8> */
.L_x_1439:
[----:B-1----:R-:W-:Y:S05]  /*01c0*/  BSYNC.RECONVERGENT B0 ;  /* 0x0000000000007941 */ /* 0x002fea0003800200 */
.L_x_1438:
        /* <DEDUP_REMOVED lines=24> */
.L_x_1441:
        /* <DEDUP_REMOVED lines=11> */
.L_x_2084:


//--------------------- .text._Z7reduce6IiLj1ELb0EEvPT_S1_j --------------------------
	.section	.text._Z7reduce6IiLj1ELb0EEvPT_S1_j,"ax",@progbits
	.align	128
        .global         _Z7reduce6IiLj1ELb0EEvPT_S1_j
        .type           _Z7reduce6IiLj1ELb0EEvPT_S1_j,@function
        .size           _Z7reduce6IiLj1ELb0EEvPT_S1_j,(.L_x_2085 - _Z7reduce6IiLj1ELb0EEvPT_S1_j)
        .other          _Z7reduce6IiLj1ELb0EEvPT_S1_j,@"STO_CUDA_ENTRY STV_DEFAULT"
_Z7reduce6IiLj1ELb0EEvPT_S1_j:
.text._Z7reduce6IiLj1ELb0EEvPT_S1_j:
[----:B------:R-:W-:Y:S01]  /*0000*/  LDC R1, c[0x0][0x37c] ;  /* 0x0000df00ff017b82 */ /* 0x000fe20000000800 */
[----:B------:R-:W0:Y:S01]  /*0010*/  S2R R3, SR_TID.X ;  /* 0x0000000000037919 */ /* 0x000e220000002100 */
[----:B------:R-:W1:Y:S01]  /*0020*/  LDCU UR4, c[0x0][0x390] ;  /* 0x00007200ff0477ac */ /* 0x000e620008000800 */
[----:B------:R-:W-:Y:S01]  /*0030*/  BSSY.RECONVERGENT B0, `(.L_x_1442) ;  /* 0x0000010000007945 */ /* 0x000fe20003800200 */
[----:B------:R-:W-:Y:S01]  /*0040*/  IMAD.MOV.U32 R9, RZ, RZ, RZ ;  /* 0x000000ffff097224 */ /* 0x000fe200078e00ff */
[----:B------:R-:W0:Y:S01]  /*0050*/  S2R R0, SR_CTAID.X ;  /* 0x0000000000007919 */ /* 0x000e220000002500 */
[----:B------:R-:W2:Y:S01]  /*0060*/  LDCU.64 UR6, c[0x0][0x358] ;  /* 0x00006b00ff0677ac */ /* 0x000ea20008000a00 */
[----:B0-----:R-:W-:-:S05]  /*0070*/  IMAD.IADD R2, R3, 0x1, R0 ;  /* 0x0000000103027824 */ /* 0x001fca00078e0200 */
[----:B-1----:R-:W-:-:S13]  /*0080*/  ISETP.GE.U32.AND P0, PT, R2, UR4, PT ;  /* 0x0000000402007c0c */ /* 0x002fda000bf06070 */
[----:B--2---:R-:W-:Y:S05]  /*0090*/  @P0 BRA `(.L_x_1443) ;  /* 0x0000000000240947 */ /* 0x004fea0003800000 */
[----:B------:R-:W0:Y:S01]  /*00a0*/  LDC R11, c[0x0][0x370] ;  /* 0x0000dc00ff0b7b82 */ /* 0x000e220000000800 */
[----:B------:R-:W-:-:S07]  /*00b0*/  HFMA2 R9, -RZ, RZ, 0, 0 ;  /* 0x00000000ff097431 */ /* 0x000fce00000001ff */
[----:B------:R-:W1:Y:S02]  /*00c0*/  LDC.64 R6, c[0x0][0x380] ;  /* 0x0000e000ff067b82 */ /* 0x000e640000000a00 */
.L_x_1444:
[----:B-1----:R-:W-:-:S06]  /*00d0*/  IMAD.WIDE.U32 R4, R2, 0x4, R6 ;  /* 0x0000000402047825 */ /* 0x002fcc00078e0006 */
[----:B------:R-:W2:Y:S01]  /*00e0*/  LDG.E R4, desc[UR6][R4.64] ;  /* 0x0000000604047981 */ /* 0x000ea2000c1e1900 */
[----:B0-----:R-:W-:-:S05]  /*00f0*/  IMAD.IADD R2, R11, 0x1, R2 ;  /* 0x000000010b027824 */ /* 0x001fca00078e0202 */
[----:B------:R-:W-:Y:S02]  /*0100*/  ISETP.GE.U32.AND P0, PT, R2, UR4, PT ;  /* 0x0000000402007c0c */ /* 0x000fe4000bf06070 */
[----:B--2---:R-:W-:-:S11]  /*0110*/  IADD3 R9, PT, PT, R4, R9, RZ ;  /* 0x0000000904097210 */ /* 0x004fd60007ffe0ff */
[----:B------:R-:W-:Y:S05]  /*0120*/  @!P0 BRA `(.L_x_1444) ;  /* 0xfffffffc00e88947 */ /* 0x000fea000383ffff */
.L_x_1443:
[----:B------:R-:W-:Y:S05]  /*0130*/  BSYNC.RECONVERGENT B0 ;  /* 0x0000000000007941 */ /* 0x000fea0003800200 */
.L_x_1442:
        /* <DEDUP_REMOVED lines=22> */
[----:B0-----:R-:W-:-:S05]  /*02a0*/  IADD3 R2, PT, PT, R9, R2, RZ ;  /* 0x0000000209027210 */ /* 0x001fca0007ffe0ff */
[----:B------:R-:W0:Y:S02]  /*02b0*/  SHFL.DOWN PT, R5, R2, 0x8, 0x1f ;  /* 0x09001f0002057f89 */ /* 0x000e2400000e0000 */
[----:B0-----:R-:W-:-:S05]  /*02c0*/  IMAD.IADD R5, R2, 0x1, R5 ;  /* 0x0000000102057824 */ /* 0x001fca00078e0205 */
[----:B------:R-:W0:Y:S02]  /*02d0*/  SHFL.DOWN PT, R6, R5, 0x4, 0x1f ;  /* 0x08801f0005067f89 */ /* 0x000e2400000e0000 */
[----:B0-----:R-:W-:-:S05]  /*02e0*/  IADD3 R6, PT, PT, R5, R6, RZ ;  /* 0x0000000605067210 */ /* 0x001fca0007ffe0ff */
[----:B------:R-:W0:Y:S02]  /*02f0*/  SHFL.DOWN PT, R7, R6, 0x2, 0x1f ;  /* 0x08401f0006077f89 */ /* 0x000e2400000e0000 */
[----:B0-----:R-:W-:-:S05]  /*0300*/  IMAD.IADD R7, R6, 0x1, R7 ;  /* 0x0000000106077824 */ /* 0x001fca00078e0207 */
[----:B------:R0:W1:Y:S02]  /*0310*/  SHFL.DOWN PT, R8, R7, 0x1, 0x1f ;  /* 0x08201f0007087f89 */ /* 0x00006400000e0000 */
.L_x_1453:
[----:B-1----:R-:W-:-:S07]  /*0320*/  IADD3 R9, PT, PT, R7, R8, RZ ;  /* 0x0000000807097210 */ /* 0x002fce0007ffe0ff */
.L_x_1446:
[----:B------:R-:W-:Y:S05]  /*0330*/  BSYNC B0 ;  /* 0x0000000000007941 */ /* 0x000fea0003800000 */
.L_x_1445:
[----:B------:R-:W-:-:S13]  /*0340*/  LOP3.LUT P0, RZ, R4, R3, RZ, 0xfc, !PT ;  /* 0x0000000304ff7212 */ /* 0x000fda000780fcff */
[----:B------:R-:W-:Y:S05]  /*0350*/  @P0 EXIT ;  /* 0x000000000000094d */ /* 0x000fea0003800000 */
[----:B------:R-:W1:Y:S02]  /*0360*/  LDC.64 R2, c[0x0][0x388] ;  /* 0x0000e200ff027b82 */ /* 0x000e640000000a00 */
[----:B-1----:R-:W-:-:S05]  /*0370*/  IMAD.WIDE.U32 R2, R0, 0x4, R2 ;  /* 0x0000000400027825 */ /* 0x002fca00078e0002 */
[----:B------:R-:W-:Y:S01]  /*0380*/  STG.E desc[UR6][R2.64], R9 ;  /* 0x0000000902007986 */ /* 0x000fe2000c101906 */
[----:B------:R-:W-:Y:S05]  /*0390*/  EXIT ;  /* 0x000000000000794d */ /* 0x000fea0003800000 */
.L_x_1447:
[----:B------:R-:W-:Y:S02]  /*03a0*/  HFMA2 R12, -RZ, RZ, 0, 1.847743988037109375e-06 ;  /* 0x0000001fff0c7431 */ /* 0x000fe400000001ff */
[----:B------:R-:W-:Y:S02]  /*03b0*/  IMAD.MOV.U32 R11, RZ, RZ, 0x10 ;  /* 0x00000010ff0b7424 */ /* 0x000fe400078e00ff */
[----:B------:R-:W-:-:S07]  /*03c0*/  IMAD.MOV.U32 R10, RZ, RZ, -0x1 ;  /* 0xffffffffff0a7424 */ /* 0x000fce00078e00ff */
[----:B------:R-:W-:Y:S05]  /*03d0*/  WARPSYNC.COLLECTIVE R10, `(.L_x_1448) ;  /* 0x000000000a087348 */ /* 0x000fea0003c00000 */
[----:B------:R0:W1:Y:S02]  /*03e0*/  SHFL.DOWN P0, R8, R9, R11, R12 ;  /* 0x0800000b09087389 */ /* 0x000064000000000c */
[----:B01----:R-:W-:Y:S05]  /*03f0*/  ENDCOLLECTIVE ;  /* 0x000000000000791b */ /* 0x003fea0003800000 */
.L_x_1448:
[----:B------:R-:W-:Y:S01]  /*0400*/  IMAD.MOV.U32 R11, RZ, RZ, 0x8 ;  /* 0x00000008ff0b7424 */ /* 0x000fe200078e00ff */
[----:B------:R-:W-:-:S05]  /*0410*/  MOV R2, R8 ;  /* 0x0000000800027202 */ /* 0x000fca0000000f00 */
[----:B------:R-:W-:-:S05]  /*0420*/  IMAD.IADD R2, R9, 0x1, R2 ;  /* 0x0000000109027824 */ /* 0x000fca00078e0202 */
[----:B------:R-:W-:-:S07]  /*0430*/  MOV R9, R2 ;  /* 0x0000000200097202 */ /* 0x000fce0000000f00 */
[----:B------:R-:W-:Y:S05]  /*0440*/  WARPSYNC.COLLECTIVE R10, `(.L_x_1449) ;  /* 0x000000000a087348 */ /* 0x000fea0003c00000 */
[----:B------:R0:W1:Y:S02]  /*0450*/  SHFL.DOWN P0, R8, R9, R11, R12 ;  /* 0x0800000b09087389 */ /* 0x000064000000000c */
[----:B01----:R-:W-:Y:S05]  /*0460*/  ENDCOLLECTIVE ;  /* 0x000000000000791b */ /* 0x003fea0003800000 */
.L_x_1449:
[----:B------:R-:W-:Y:S01]  /*0470*/  IMAD.MOV.U32 R11, RZ, RZ, 0x4 ;  /* 0x00000004ff0b7424 */ /* 0x000fe200078e00ff */
[----:B------:R-:W-:-:S05]  /*0480*/  MOV R5, R8 ;  /* 0x0000000800057202 */ /* 0x000fca0000000f00 */
[----:B------:R-:W-:-:S05]  /*0490*/  IMAD.IADD R5, R2, 0x1, R5 ;  /* 0x0000000102057824 */ /* 0x000fca00078e0205 */
[----:B------:R-:W-:-:S07]  /*04a0*/  MOV R9, R5 ;  /* 0x0000000500097202 */ /* 0x000fce0000000f00 */
[----:B------:R-:W-:Y:S05]  /*04b0*/  WARPSYNC.COLLECTIVE R10, `(.L_x_1450) ;  /* 0x000000000a087348 */ /* 0x000fea0003c00000 */
[----:B------:R0:W1:Y:S02]  /*04c0*/  SHFL.DOWN P0, R8, R9, R11, R12 ;  /* 0x0800000b09087389 */ /* 0x000064000000000c */
[----:B01----:R-:W-:Y:S05]  /*04d0*/  ENDCOLLECTIVE ;  /* 0x000000000000791b */ /* 0x003fea0003800000 */
.L_x_1450:
[----:B------:R-:W-:Y:S01]  /*04e0*/  IMAD.MOV.U32 R11, RZ, RZ, 0x2 ;  /* 0x00000002ff0b7424 */ /* 0x000fe200078e00ff */
[----:B------:R-:W-:-:S05]  /*04f0*/  MOV R6, R8 ;  /* 0x0000000800067202 */ /* 0x000fca0000000f00 */
[----:B------:R-:W-:-:S05]  /*0500*/  IMAD.IADD R6, R5, 0x1, R6 ;  /* 0x0000000105067824 */ /* 0x000fca00078e0206 */
[----:B------:R-:W-:-:S07]  /*0510*/  MOV R9, R6 ;  /* 0x0000000600097202 */ /* 0x000fce0000000f00 */
[----:B------:R-:W-:Y:S05]  /*0520*/  WARPSYNC.COLLECTIVE R10, `(.L_x_1451) ;  /* 0x000000000a087348 */ /* 0x000fea0003c00000 */
[----:B------:R0:W1:Y:S02]  /*0530*/  SHFL.DOWN P0, R8, R9, R11, R12 ;  /* 0x0800000b09087389 */ /* 0x000064000000000c */
[----:B01----:R-:W-:Y:S05]  /*0540*/  ENDCOLLECTIVE ;  /* 0x000000000000791b */ /* 0x003fea0003800000 */
.L_x_1451:
[----:B------:R-:W-:Y:S01]  /*0550*/  HFMA2 R11, -RZ, RZ, 0, 5.9604644775390625e-08 ;  /* 0x00000001ff0b7431 */ /* 0x000fe200000001ff */
[----:B------:R-:W-:-:S05]  /*0560*/  MOV R7, R8 ;  /* 0x0000000800077202 */ /* 0x000fca0000000f00 */
[----:B------:R-:W-:-:S05]  /*0570*/  IMAD.IADD R7, R6, 0x1, R7 ;  /* 0x0000000106077824 */ /* 0x000fca00078e0207 */
[----:B------:R-:W-:-:S07]  /*0580*/  MOV R9, R7 ;  /* 0x0000000700097202 */ /* 0x000fce0000000f00 */
[----:B------:R-:W-:Y:S05]  /*0590*/  WARPSYNC.COLLECTIVE R10, `(.L_x_1452) ;  /* 0x000000000a087348 */ /* 0x000fea0003c00000 */
[----:B------:R0:W1:Y:S02]  /*05a0*/  SHFL.DOWN P0, R8, R9, R11, R12 ;  /* 0x0800000b09087389 */ /* 0x000064000000000c */
[----:B01----:R-:W-:Y:S05]  /*05b0*/  ENDCOLLECTIVE ;  /* 0x000000000000791b */ /* 0x003fea0003800000 */
.L_x_1452:
[----:B------:R-:W-:Y:S05]  /*05c0*/  BRA `(.L_x_1453) ;  /* 0xfffffffc00547947 */ /* 0x000fea000383ffff */
.L_x_1454:
        /* <DEDUP_REMOVED lines=11> */
.L_x_2085:


//--------------------- .text._Z7reduce6IiLj2ELb0EEvPT_S1_j --------------------------
	.section	.text._Z7reduce6IiLj2ELb0EEvPT_S1_j,"ax",@progbits
	.align	128
        .global         _Z7reduce6IiLj2ELb0EEvPT_S1_j
        .type           _Z7reduce6IiLj2ELb0EEvPT_S1_j,@function
        .size           _Z7reduce6IiLj2ELb0EEvPT_S1_j,(.L_x_2086 - _Z7reduce6IiLj2ELb0EEvPT_S1_j)
        .other          _Z7reduce6IiLj2ELb0EEvPT_S1_j,@"STO_CUDA_ENTRY STV_DEFAULT"
_Z7reduce6IiLj2ELb0EEvPT_S1_j:
.text._Z7reduce6IiLj2ELb0EEvPT_S1_j:
[----:B------:R-:W-:Y:S01]  /*0000*/  LDC R1, c[0x0][0x37c] ;  /* 0x0000df00ff017b82 */ /* 0x000fe20000000800 */
[----:B------:R-:W0:Y:S01]  /*0010*/  S2R R3, SR_TID.X ;  /* 0x0000000000037919 */ /* 0x000e220000002100 */
[----:B------:R-:W1:Y:S01]  /*0020*/  LDCU UR4, c[0x0][0x390] ;  /* 0x00007200ff0477ac */ /* 0x000e620008000800 */
[----:B------:R-:W-:Y:S01]  /*0030*/  BSSY.RECONVERGENT B0, `(.L_x_1455) ;  /* 0x0000010000007945 */ /* 0x000fe20003800200 */
[----:B------:R-:W-:Y:S01]  /*0040*/  IMAD.MOV.U32 R9, RZ, RZ, RZ ;  /* 0x000000ffff097224 */ /* 0x000fe200078e00ff */
[----:B------:R-:W0:Y:S01]  /*0050*/  S2R R0, SR_CTAID.X ;  /* 0x0000000000007919 */ /* 0x000e220000002500 */
[----:B------:R-:W2:Y:S01]  /*0060*/  LDCU.64 UR6, c[0x0][0x358] ;  /* 0x00006b00ff0677ac */ /* 0x000ea20008000a00 */
[----:B0-----:R-:W-:-:S05]  /*0070*/  IMAD R2, R0, 0x2, R3 ;  /* 0x0000000200027824 */ /* 0x001fca00078e0203 */
[----:B-1----:R-:W-:-:S13]  /*0080*/  ISETP.GE.U32.AND P0, PT, R2, UR4, PT ;  /* 0x0000000402007c0c */ /* 0x002fda000bf06070 */
[----:B--2---:R-:W-:Y:S05]  /*0090*/  @P0 BRA `(.L_x_1456) ;  /* 0x0000000000240947 */ /* 0x004fea0003800000 */
[----:B------:R-:W0:Y:S01]  /*00a0*/  LDC R11, c[0x0][0x370] ;  /* 0x0000dc00ff0b7b82 */ /* 0x000e220000000800 */
[----:B------:R-:W-:-:S07]  /*00b0*/  HFMA2 R9, -RZ, RZ, 0, 0 ;  /* 0x00000000ff097431 */ /* 0x000fce00000001ff */
[----:B------:R-:W1:Y:S02]  /*00c0*/  LDC.64 R6, c[0x0][0x380] ;  /* 0x0000e000ff067b82 */ /* 0x000e640000000a00 */
.L_x_1457:
[----:B-1----:R-:W-:-:S06]  /*00d0*/  IMAD.WIDE.U32 R4, R2, 0x4, R6 ;  /* 0x0000000402047825 */ /* 0x002fcc00078e0006 */
[----:B------:R-:W2:Y:S01]  /*00e0*/  LDG.E R4, desc[UR6][R4.64] ;  /* 0x0000000604047981 */ /* 0x000ea2000c1e1900 */
[----:B0-----:R-:W-:-:S05]  /*00f0*/  IMAD R2, R11, 0x2, R2 ;  /* 0x000000020b027824 */ /* 0x001fca00078e0202 */
[----:B------:R-:W-:Y:S02]  /*0100*/  ISETP.GE.U32.AND P0, PT, R2, UR4, PT ;  /* 0x0000000402007c0c */ /* 0x000fe4000bf06070 */
[----:B--2---:R-:W-:-:S11]  /*0110*/  IADD3 R9, PT, PT, R4, R9, RZ ;  /* 0x0000000904097210 */ /* 0x004fd60007ffe0ff */
[----:B------:R-:W-:Y:S05]  /*0120*/  @!P0 BRA `(.L_x_1457) ;  /* 0xfffffffc00e88947 */ /* 0x000fea000383ffff */
.L_x_1456:
[----:B------:R-:W-:Y:S05]  /*0130*/  BSYNC.RECONVERGENT B0 ;  /* 0x0000000000007941 */ /* 0x000fea0003800200 */
.L_x_1455:
        /* <DEDUP_REMOVED lines=30> */
.L_x_1466:
[----:B-1----:R-:W-:-:S07]  /*0320*/  IADD3 R9, PT, PT, R7, R8, RZ ;  /* 0x0000000807097210 */ /* 0x002fce0007ffe0ff */
.L_x_1459:
[----:B------:R-:W-:Y:S05]  /*0330*/  BSYNC B0 ;  /* 0x0000000000007941 */ /* 0x000fea0003800000 */
.L_x_1458:
[----:B------:R-:W-:-:S13]  /*0340*/  LOP3.LUT P0, RZ, R4, R3, RZ, 0xfc, !PT ;  /* 0x0000000304ff7212 */ /* 0x000fda000780fcff */
[----:B------:R-:W-:Y:S05]  /*0350*/  @P0 EXIT ;  /* 0x000000000000094d */ /* 0x000fea0003800000 */
[----:B------:R-:W1:Y:S02]  /*0360*/  LDC.64 R2, c[0x0][0x388] ;  /* 0x0000e200ff027b82 */ /* 0x000e640000000a00 */
[----:B-1----:R-:W-:-:S05]  /*0370*/  IMAD.WIDE.U32 R2, R0, 0x4, R2 ;  /* 0x0000000400027825 */ /* 0x002fca00078e0002 */
[----:B------:R-:W-:Y:S01]  /*0380*/  STG.E desc[UR6][R2.64], R9 ;  /* 0x0000000902007986 */ /* 0x000fe2000c101906 */
[----:B------:R-:W-:Y:S05]  /*0390*/  EXIT ;  /* 0x000000000000794d */ /* 0x000fea0003800000 */
.L_x_1460:
[----:B------:R-:W-:Y:S02]  /*03a0*/  HFMA2 R12, -RZ, RZ, 0, 1.847743988037109375e-06 ;  /* 0x0000001fff0c7431 */ /* 0x000fe400000001ff */
[----:B------:R-:W-:Y:S02]  /*03b0*/  IMAD.MOV.U32 R11, RZ, RZ, 0x10 ;  /* 0x00000010ff0b7424 */ /* 0x000fe400078e00ff */
[----:B------:R-:W-:-:S07]  /*03c0*/  IMAD.MOV.U32 R10, RZ, RZ, -0x1 ;  /* 0xffffffffff0a7424 */ /* 0x000fce00078e00ff */
[----:B------:R-:W-:Y:S05]  /*03d0*/  WARPSYNC.COLLECTIVE R10, `(.L_x_1461) ;  /* 0x000000000a087348 */ /* 0x000fea0003c00000 */
[----:B------:R0:W1:Y:S02]  /*03e0*/  SHFL.DOWN P0, R8, R9, R11, R12 ;  /* 0x0800000b09087389 */ /* 0x000064000000000c */
[----:B01----:R-:W-:Y:S05]  /*03f0*/  ENDCOLLECTIVE ;  /* 0x000000000000791b */ /* 0x003fea0003800000 */
.L_x_1461:
[----:B------:R-:W-:Y:S01]  /*0400*/  IMAD.MOV.U32 R11, RZ, RZ, 0x8 ;  /* 0x00000008ff0b7424 */ /* 0x000fe200078e00ff */
[----:B------:R-:W-:-:S05]  /*0410*/  MOV R2, R8 ;  /* 0x0000000800027202 */ /* 0x000fca0000000f00 */
[----:B------:R-:W-:-:S05]  /*0420*/  IMAD.IADD R2, R9, 0x1, R2 ;  /* 0x0000000109027824 */ /* 0x000fca00078e0202 */
[----:B------:R-:W-:-:S07]  /*0430*/  MOV R9, R2 ;  /* 0x0000000200097202 */ /* 0x000fce0000000f00 */
[----:B------:R-:W-:Y:S05]  /*0440*/  WARPSYNC.COLLECTIVE R10, `(.L_x_1462) ;  /* 0x000000000a087348 */ /* 0x000fea0003c00000 */
[----:B------:R0:W1:Y:S02]  /*0450*/  SHFL.DOWN P0, R8, R9, R11, R12 ;  /* 0x0800000b09087389 */ /* 0x000064000000000c */
[----:B01----:R-:W-:Y:S05]  /*0460*/  ENDCOLLECTIVE ;  /* 0x000000000000791b */ /* 0x003fea0003800000 */
.L_x_1462:
[----:B------:R-:W-:Y:S01]  /*0470*/  IMAD.MOV.U32 R11, RZ, RZ, 0x4 ;  /* 0x00000004ff0b7424 */ /* 0x000fe200078e00ff */
[----:B------:R-:W-:-:S05]  /*0480*/  MOV R5, R8 ;  /* 0x0000000800057202 */ /* 0x000fca0000000f00 */
[----:B------:R-:W-:-:S05]  /*0490*/  IMAD.IADD R5, R2, 0x1, R5 ;  /* 0x0000000102057824 */ /* 0x000fca00078e0205 */
[----:B------:R-:W-:-:S07]  /*04a0*/  MOV R9, R5 ;  /* 0x0000000500097202 */ /* 0x000fce0000000f00 */
[----:B------:R-:W-:Y:S05]  /*04b0*/  WARPSYNC.COLLECTIVE R10, `(.L_x_1463) ;  /* 0x000000000a087348 */ /* 0x000fea0003c00000 */
[----:B------:R0:W1:Y:S02]  /*04c0*/  SHFL.DOWN P0, R8, R9, R11, R12 ;  /* 0x0800000b09087389 */ /* 0x000064000000000c */
[----:B01----:R-:W-:Y:S05]  /*04d0*/  ENDCOLLECTIVE ;  /* 0x000000000000791b */ /* 0x003fea0003800000 */
.L_x_1463:
[----:B------:R-:W-:Y:S01]  /*04e0*/  IMAD.MOV.U32 R11, RZ, RZ, 0x2 ;  /* 0x00000002ff0b7424 */ /* 0x000fe200078e00ff */
[----:B------:R-:W-:-:S05]  /*04f0*/  MOV R6, R8 ;  /* 0x0000000800067202 */ /* 0x000fca0000000f00 */
[----:B------:R-:W-:-:S05]  /*0500*/  IMAD.IADD R6, R5, 0x1, R6 ;  /* 0x0000000105067824 */ /* 0x000fca00078e0206 */
[----:B------:R-:W-:-:S07]  /*0510*/  MOV R9, R6 ;  /* 0x0000000600097202 */ /* 0x000fce0000000f00 */
[----:B------:R-:W-:Y:S05]  /*0520*/  WARPSYNC.COLLECTIVE R10, `(.L_x_1464) ;  /* 0x000000000a087348 */ /* 0x000fea0003c00000 */
[----:B------:R0:W1:Y:S02]  /*0530*/  SHFL.DOWN P0, R8, R9, R11, R12 ;  /* 0x0800000b09087389 */ /* 0x000064000000000c */
[----:B01----:R-:W-:Y:S05]  /*0540*/  ENDCOLLECTIVE ;  /* 0x000000000000791b */ /* 0x003fea0003800000 */
.L_x_1464:
[----:B------:R-:W-:Y:S01]  /*0550*/  HFMA2 R11, -RZ, RZ, 0, 5.9604644775390625e-08 ;  /* 0x00000001ff0b7431 */ /* 0x000fe200000001ff */
[----:B------:R-:W-:-:S05]  /*0560*/  MOV R7, R8 ;  /* 0x0000000800077202 */ /* 0x000fca0000000f00 */
[----:B------:R-:W-:-:S05]  /*0570*/  IMAD.IADD R7, R6, 0x1, R7 ;  /* 0x0000000106077824 */ /* 0x000fca00078e0207 */
[----:B------:R-:W-:-:S07]  /*0580*/  MOV R9, R7 ;  /* 0x0000000700097202 */ /* 0x000fce0000000f00 */
[----:B------:R-:W-:Y:S05]  /*0590*/  WARPSYNC.COLLECTIVE R10, `(.L_x_1465) ;  /* 0x000000000a087348 */ /* 0x000fea0003c00000 */
[----:B------:R0:W1:Y:S02]  /*05a0*/  SHFL.DOWN P0, R8, R9, R11, R12 ;  /* 0x0800000b09087389 */ /* 0x000064000000000c */
[----:B01----:R-:W-:Y:S05]  /*05b0*/  ENDCOLLECTIVE ;  /* 0x000000000000791b */ /* 0x003fea0003800000 */
.L_x_1465:
[----:B------:R-:W-:Y:S05]  /*05c0*/  BRA `(.L_x_1466) ;  /* 0xfffffffc00547947 */ /* 0x000fea000383ffff */
.L_x_1467:
        /* <DEDUP_REMOVED lines=11> */
.L_x_2086:


//--------------------- .text._Z7reduce6IiLj4ELb0EEvPT_S1_j --------------------------
	.section	.text._Z7reduce6IiLj4ELb0EEvPT_S1_j,"ax",@progbits
	.align	128
        .global         _Z7reduce6IiLj4ELb0EEvPT_S1_j
        .type           _Z7reduce6IiLj4ELb0EEvPT_S1_j,@function
        .size           _Z7reduce6IiLj4ELb0EEvPT_S1_j,(.L_x_2087 - _Z7reduce6IiLj4ELb0EEvPT_S1_j)
        .other          _Z7reduce6IiLj4ELb0EEvPT_S1_j,@"STO_CUDA_ENTRY STV_DEFAULT"
_Z7reduce6IiLj4ELb0EEvPT_S1_j:
.text._Z7reduce6IiLj4ELb0EEvPT_S1_j:
        /* <DEDUP_REMOVED lines=13> */
.L_x_1470:
[----:B-1----:R-:W-:-:S06]  /*00d0*/  IMAD.WIDE.U32 R4, R2, 0x4, R6 ;  /* 0x0000000402047825 */ /* 0x002fcc00078e0006 */
[----:B------:R-:W2:Y:S01]  /*00e0*/  LDG.E R4, desc[UR6][R4.64] ;  /* 0x0000000604047981 */ /* 0x000ea2000c1e1900 */
[----:B0-----:R-:W-:-:S05]  /*00f0*/  IMAD R2, R11, 0x4, R2 ;  /* 0x000000040b027824 */ /* 0x001fca00078e0202 */
[----:B------:R-:W-:Y:S02]  /*0100*/  ISETP.GE.U32.AND P0, PT, R2, UR4, PT ;  /* 0x0000000402007c0c */ /* 0x000fe4000bf06070 */
[----:B--2---:R-:W-:-:S11]  /*0110*/  IADD3 R9, PT, PT, R4, R9, RZ ;  /* 0x0000000904097210 */ /* 0x004fd60007ffe0ff */
[----:B------:R-:W-:Y:S05]  /*0120*/  @!P0 BRA `(.L_x_1470) ;  /* 0xfffffffc00e88947 */ /* 0x000fea000383ffff */
.L_x_1469:
[----:B------:R-:W-:Y:S05]  /*0130*/  BSYNC.RECONVERGENT B0 ;  /* 0x0000000000007941 */ /* 0x000fea0003800200 */
.L_x_1468:
        /* <DEDUP_REMOVED lines=30> */
.L_x_1479:
[----:B-1----:R-:W-:-:S07]  /*0320*/  IADD3 R9, PT, PT, R7, R8, RZ ;  /* 0x0000000807097210 */ /* 0x002fce0007ffe0ff */
.L_x_1472:
[----:B------:R-:W-:Y:S05]  /*0330*/  BSYNC B0 ;  /* 0x0000000000007941 */ /* 0x000fea0003800000 */
.L_x_1471:
[----:B------:R-:W-:-:S13]  /*0340*/  LOP3.LUT P0, RZ, R4, R3, RZ, 0xfc, !PT ;  /* 0x0000000304ff7212 */ /* 0x000fda000780fcff */
[----:B------:R-:W-:Y:S05]  /*0350*/  @P0 EXIT ;  /* 0x000000000000094d */ /* 0x000fea0003800000 */
[----:B------:R-:W1:Y:S02]  /*0360*/  LDC.64 R2, c[0x0][0x388] ;  /* 0x0000e200ff027b82 */ /* 0x000e640000000a00 */
[----:B-1----:R-:W-:-:S05]  /*0370*/  IMAD.WIDE.U32 R2, R0, 0x4, R2 ;  /* 0x0000000400027825 */ /* 0x002fca00078e0002 */
[----:B------:R-:W-:Y:S01]  /*0380*/  STG.E desc[UR6][R2.64], R9 ;  /* 0x0000000902007986 */ /* 0x000fe2000c101906 */
[----:B------:R-:W-:Y:S05]  /*0390*/  EXIT ;  /* 0x000000000000794d */ /* 0x000fea0003800000 */
.L_x_1473:
[----:B------:R-:W-:Y:S02]  /*03a0*/  HFMA2 R12, -RZ, RZ, 0, 1.847743988037109375e-06 ;  /* 0x0000001fff0c7431 */ /* 0x000fe400000001ff */
[----:B------:R-:W-:Y:S02]  /*03b0*/  IMAD.MOV.U32 R11, RZ, RZ, 0x10 ;  /* 0x00000010ff0b7424 */ /* 0x000fe400078e00ff */
[----:B------:R-:W-:-:S07]  /*03c0*/  IMAD.MOV.U32 R10, RZ, RZ, -0x1 ;  /* 0xffffffffff0a7424 */ /* 0x000fce00078e00ff */
[----:B------:R-:W-:Y:S05]  /*03d0*/  WARPSYNC.COLLECTIVE R10, `(.L_x_1474) ;  /* 0x000000000a087348 */ /* 0x000fea0003c00000 */
[----:B------:R0:W1:Y:S02]  /*03e0*/  SHFL.DOWN P0, R8, R9, R11, R12 ;  /* 0x0800000b09087389 */ /* 0x000064000000000c */
[----:B01----:R-:W-:Y:S05]  /*03f0*/  ENDCOLLECTIVE ;  /* 0x000000000000791b */ /* 0x003fea0003800000 */
.L_x_1474:
[----:B------:R-:W-:Y:S01]  /*0400*/  IMAD.MOV.U32 R11, RZ, RZ, 0x8 ;  /* 0x00000008ff0b7424 */ /* 0x000fe200078e00ff */
[----:B------:R-:W-:-:S05]  /*0410*/  MOV R2, R8 ;  /* 0x0000000800027202 */ /* 0x000fca0000000f00 */
[----:B------:R-:W-:-:S05]  /*0420*/  IMAD.IADD R2, R9, 0x1, R2 ;  /* 0x0000000109027824 */ /* 0x000fca00078e0202 */
[----:B------:R-:W-:-:S07]  /*0430*/  MOV R9, R2 ;  /* 0x0000000200097202 */ /* 0x000fce0000000f00 */
[----:B------:R-:W-:Y:S05]  /*0440*/  WARPSYNC.COLLECTIVE R10, `(.L_x_1475) ;  /* 0x000000000a087348 */ /* 0x000fea0003c00000 */
[----:B------:R0:W1:Y:S02]  /*0450*/  SHFL.DOWN P0, R8, R9, R11, R12 ;  /* 0x0800000b09087389 */ /* 0x000064000000000c */
[----:B01----:R-:W-:Y:S05]  /*0460*/  ENDCOLLECTIVE ;  /* 0x000000000000791b */ /* 0x003fea0003800000 */
.L_x_1475:
[----:B------:R-:W-:Y:S01]  /*0470*/  IMAD.MOV.U32 R11, RZ, RZ, 0x4 ;  /* 0x00000004ff0b7424 */ /* 0x000fe200078e00ff */
[----:B------:R-:W-:-:S05]  /*0480*/  MOV R5, R8 ;  /* 0x0000000800057202 */ /* 0x000fca0000000f00 */
[----:B------:R-:W-:-:S05]  /*0490*/  IMAD.IADD R5, R2, 0x1, R5 ;  /* 0x0000000102057824 */ /* 0x000fca00078e0205 */
[----:B------:R-:W-:-:S07]  /*04a0*/  MOV R9, R5 ;  /* 0x0000000500097202 */ /* 0x000fce0000000f00 */
[----:B------:R-:W-:Y:S05]  /*04b0*/  WARPSYNC.COLLECTIVE R10, `(.L_x_1476) ;  /* 0x000000000a087348 */ /* 0x000fea0003c00000 */
[----:B------:R0:W1:Y:S02]  /*04c0*/  SHFL.DOWN P0, R8, R9, R11, R12 ;  /* 0x0800000b09087389 */ /* 0x000064000000000c */
[----:B01----:R-:W-:Y:S05]  /*04d0*/  ENDCOLLECTIVE ;  /* 0x000000000000791b */ /* 0x003fea0003800000 */
.L_x_1476:
[----:B------:R-:W-:Y:S01]  /*04e0*/  IMAD.MOV.U32 R11, RZ, RZ, 0x2 ;  /* 0x00000002ff0b7424 */ /* 0x000fe200078e00ff */
[----:B------:R-:W-:-:S05]  /*04f0*/  MOV R6, R8 ;  /* 0x0000000800067202 */ /* 0x000fca0000000f00 */
[----:B------:R-:W-:-:S05]  /*0500*/  IMAD.IADD R6, R5, 0x1, R6 ;  /* 0x0000000105067824 */ /* 0x000fca00078e0206 */
[----:B------:R-:W-:-:S07]  /*0510*/  MOV R9, R6 ;  /* 0x0000000600097202 */ /* 0x000fce0000000f00 */
[----:B------:R-:W-:Y:S05]  /*0520*/  WARPSYNC.COLLECTIVE R10, `(.L_x_1477) ;  /* 0x000000000a087348 */ /* 0x000fea0003c00000 */
[----:B------:R0:W1:Y:S02]  /*0530*/  SHFL.DOWN P0, R8, R9, R11, R12 ;  /* 0x0800000b09087389 */ /* 0x000064000000000c */
[----:B01----:R-:W-:Y:S05]  /*0540*/  ENDCOLLECTIVE ;  /* 0x000000000000791b */ /* 0x003fea0003800000 */
.L_x_1477:
[----:B------:R-:W-:Y:S01]  /*0550*/  HFMA2 R11, -RZ, RZ, 0, 5.9604644775390625e-08 ;  /* 0x00000001ff0b7431 */ /* 0x000fe200000001ff */
[----:B------:R-:W-:-:S05]  /*0560*/  MOV R7, R8 ;  /* 0x0000000800077202 */ /* 0x000fca0000000f00 */
[----:B------:R-:W-:-:S05]  /*0570*/  IMAD.IADD R7, R6, 0x1, R7 ;  /* 0x0000000106077824 */ /* 0x000fca00078e0207 */
[----:B------:R-:W-:-:S07]  /*0580*/  MOV R9, R7 ;  /* 0x0000000700097202 */ /* 0x000fce0000000f00 */
[----:B------:R-:W-:Y:S05]  /*0590*/  WARPSYNC.COLLECTIVE R10, `(.L_x_1478) ;  /* 0x000000000a087348 */ /* 0x000fea0003c00000 */
[----:B------:R0:W1:Y:S02]  /*05a0*/  SHFL.DOWN P0, R8, R9, R11, R12 ;  /* 0x0800000b09087389 */ /* 0x000064000000000c */
[----:B01----:R-:W-:Y:S05]  /*05b0*/  ENDCOLLECTIVE ;  /* 0x000000000000791b */ /* 0x003fea0003800000 */
.L_x_1478:
[----:B------:R-:W-:Y:S05]  /*05c0*/  BRA `(.L_x_1479) ;  /* 0xfffffffc00547947 */ /* 0x000fea000383ffff */
.L_x_1480:
        /* <DEDUP_REMOVED lines=11> */
.L_x_2087:


//--------------------- .text._Z7reduce6IiLj8ELb0EEvPT_S1_j --------------------------
	.section	.text._Z7reduce6IiLj8ELb0EEvPT_S1_j,"ax",@progbits
	.align	128
        .global         _Z7reduce6IiLj8ELb0EEvPT_S1_j
        .type           _Z7reduce6IiLj8ELb0EEvPT_S1_j,@function
        .size           _Z7reduce6IiLj8ELb0EEvPT_S1_j,(.L_x_2088 - _Z7reduce6IiLj8ELb0EEvPT_S1_j)
        .other          _Z7reduce6IiLj8ELb0EEvPT_S1_j,@"STO_CUDA_ENTRY STV_DEFAULT"
_Z7reduce6IiLj8ELb0EEvPT_S1_j:
.text._Z7reduce6IiLj8ELb0EEvPT_S1_j:
        /* <DEDUP_REMOVED lines=13> */
.L_x_1483:
[----:B-1----:R-:W-:-:S06]  /*00d0*/  IMAD.WIDE.U32 R4, R2, 0x4, R6 ;  /* 0x0000000402047825 */ /* 0x002fcc00078e0006 */
[----:B------:R-:W2:Y:S01]  /*00e0*/  LDG.E R4, desc[UR6][R4.64] ;  /* 0x0000000604047981 */ /* 0x000ea2000c1e1900 */
[----:B0-----:R-:W-:-:S05]  /*00f0*/  IMAD R2, R11, 0x8, R2 ;  /* 0x000000080b027824 */ /* 0x001fca00078e0202 */
[----:B------:R-:W-:Y:S02]  /*0100*/  ISETP.GE.U32.AND P0, PT, R2, UR4, PT ;  /* 0x0000000402007c0c */ /* 0x000fe4000bf06070 */
[----:B--2---:R-:W-:-:S11]  /*0110*/  IADD3 R9, PT, PT, R4, R9, RZ ;  /* 0x0000000904097210 */ /* 0x004fd60007ffe0ff */
[----:B------:R-:W-:Y:S05]  /*0120*/  @!P0 BRA `(.L_x_1483) ;  /* 0xfffffffc00e88947 */ /* 0x000fea000383ffff */
.L_x_1482:
[----:B------:R-:W-:Y:S05]  /*0130*/  BSYNC.RECONVERGENT B0 ;  /* 0x0000000000007941 */ /* 0x000fea0003800200 */
.L_x_1481:
        /* <DEDUP_REMOVED lines=30> */
.L_x_1492:
[----:B-1----:R-:W-:-:S07]  /*0320*/  IADD3 R9, PT, PT, R7, R8, RZ ;  /* 0x0000000807097210 */ /* 0x002fce0007ffe0ff */
.L_x_1485:
[----:B------:R-:W-:Y:S05]  /*0330*/  BSYNC B0 ;  /* 0x0000000000007941 */ /* 0x000fea0003800000 */
.L_x_1484:
[----:B------:R-:W-:-:S13]  /*0340*/  LOP3.LUT P0, RZ, R4, R3, RZ, 0xfc, !PT ;  /* 0x0000000304ff7212 */ /* 0x000fda000780fcff */
[----:B------:R-:W-:Y:S05]  /*0350*/  @P0 EXIT ;  /* 0x000000000000094d */ /* 0x000fea0003800000 */
[----:B------:R-:W1:Y:S02]  /*0360*/  LDC.64 R2, c[0x0][0x388] ;  /* 0x0000e200ff027b82 */ /* 0x000e640000000a00 */
[----:B-1----:R-:W-:-:S05]  /*0370*/  IMAD.WIDE.U32 R2, R0, 0x4, R2 ;  /* 0x0000000400027825 */ /* 0x002fca00078e0002 */
[----:B------:R-:W-:Y:S01]  /*0380*/  STG.E desc[UR6][R2.64], R9 ;  /* 0x0000000902007986 */ /* 0x000fe2000c101906 */
[----:B------:R-:W-:Y:S05]  /*0390*/  EXIT ;  /* 0x000000000000794d */ /* 0x000fea0003800000 */
.L_x_1486:
[----:B------:R-:W-:Y:S02]  /*03a0*/  HFMA2 R12, -RZ, RZ, 0, 1.847743988037109375e-06 ;  /* 0x0000001fff0c7431 */ /* 0x000fe400000001ff */
[----:B------:R-:W-:Y:S02]  /*03b0*/  IMAD.MOV.U32 R11, RZ, RZ, 0x10 ;  /* 0x00000010ff0b7424 */ /* 0x000fe400078e00ff */
[----:B------:R-:W-:-:S07]  /*03c0*/  IMAD.MOV.U32 R10, RZ, RZ, -0x1 ;  /* 0xffffffffff0a7424 */ /* 0x000fce00078e00ff */
[----:B------:R-:W-:Y:S05]  /*03d0*/  WARPSYNC.COLLECTIVE R10, `(.L_x_1487) ;  /* 0x000000000a087348 */ /* 0x000fea0003c00000 */
[----:B------:R0:W1:Y:S02]  /*03e0*/  SHFL.DOWN P0, R8, R9, R11, R12 ;  /* 0x0800000b09087389 */ /* 0x000064000000000c */
[----:B01----:R-:W-:Y:S05]  /*03f0*/  ENDCOLLECTIVE ;  /* 0x000000000000791b */ /* 0x003fea0003800000 */
.L_x_1487:
[----:B------:R-:W-:Y:S01]  /*0400*/  IMAD.MOV.U32 R11, RZ, RZ, 0x8 ;  /* 0x00000008ff0b7424 */ /* 0x000fe200078e00ff */
[----:B------:R-:W-:-:S05]  /*0410*/  MOV R2, R8 ;  /* 0x0000000800027202 */ /* 0x000fca0000000f00 */
[----:B------:R-:W-:-:S05]  /*0420*/  IMAD.IADD R2, R9, 0x1, R2 ;  /* 0x0000000109027824 */ /* 0x000fca00078e0202 */
[----:B------:R-:W-:-:S07]  /*0430*/  MOV R9, R2 ;  /* 0x0000000200097202 */ /* 0x000fce0000000f00 */
[----:B------:R-:W-:Y:S05]  /*0440*/  WARPSYNC.COLLECTIVE R10, `(.L_x_1488) ;  /* 0x000000000a087348 */ /* 0x000fea0003c00000 */
[----:B------:R0:W1:Y:S02]  /*0450*/  SHFL.DOWN P0, R8, R9, R11, R12 ;  /* 0x0800000b09087389 */ /* 0x000064000000000c */
[----:B01----:R-:W-:Y:S05]  /*0460*/  ENDCOLLECTIVE ;  /* 0x000000000000791b */ /* 0x003fea0003800000 */
.L_x_1488:
[----:B------:R-:W-:Y:S01]  /*0470*/  IMAD.MOV.U32 R11, RZ, RZ, 0x4 ;  /* 0x00000004ff0b7424 */ /* 0x000fe200078e00ff */
[----:B------:R-:W-:-:S05]  /*0480*/  MOV R5, R8 ;  /* 0x0000000800057202 */ /* 0x000fca0000000f00 */
[----:B------:R-:W-:-:S05]  /*0490*/  IMAD.IADD R5, R2, 0x1, R5 ;  /* 0x0000000102057824 */ /* 0x000fca00078e0205 */
[----:B------:R-:W-:-:S07]  /*04a0*/  MOV R9, R5 ;  /* 0x0000000500097202 */ /* 0x000fce0000000f00 */
[----:B------:R-:W-:Y:S05]  /*04b0*/  WARPSYNC.COLLECTIVE R10, `(.L_x_1489) ;  /* 0x000000000a087348 */ /* 0x000fea0003c00000 */
[----:B------:R0:W1:Y:S02]  /*04c0*/  SHFL.DOWN P0, R8, R9, R11, R12 ;  /* 0x0800000b09087389 */ /* 0x000064000000000c */
[----:B01----:R-:W-:Y:S05]  /*04d0*/  ENDCOLLECTIVE ;  /* 0x000000000000791b */ /* 0x003fea0003800000 */
.L_x_1489:
[----:B------:R-:W-:Y:S01]  /*04e0*/  IMAD.MOV.U32 R11, RZ, RZ, 0x2 ;  /* 0x00000002ff0b7424 */ /* 0x000fe200078e00ff */
[----:B------:R-:W-:-:S05]  /*04f0*/  MOV R6, R8 ;  /* 0x0000000800067202 */ /* 0x000fca0000000f00 */
[----:B------:R-:W-:-:S05]  /*0500*/  IMAD.IADD R6, R5, 0x1, R6 ;  /* 0x0000000105067824 */ /* 0x000fca00078e0206 */
[----:B------:R-:W-:-:S07]  /*0510*/  MOV R9, R6 ;  /* 0x0000000600097202 */ /* 0x000fce0000000f00 */
[----:B------:R-:W-:Y:S05]  /*0520*/  WARPSYNC.COLLECTIVE R10, `(.L_x_1490) ;  /* 0x000000000a087348 */ /* 0x000fea0003c00000 */
[----:B------:R0:W1:Y:S02]  /*0530*/  SHFL.DOWN P0, R8, R9, R11, R12 ;  /* 0x0800000b09087389 */ /* 0x000064000000000c */
[----:B01----:R-:W-:Y:S05]  /*0540*/  ENDCOLLECTIVE ;  /* 0x000000000000791b */ /* 0x003fea0003800000 */
.L_x_1490:
[----:B------:R-:W-:Y:S01]  /*0550*/  HFMA2 R11, -RZ, RZ, 0, 5.9604644775390625e-08 ;  /* 0x00000001ff0b7431 */ /* 0x000fe200000001ff */
[----:B------:R-:W-:-:S05]  /*0560*/  MOV R7, R8 ;  /* 0x0000000800077202 */ /* 0x000fca0000000f00 */
[----:B------:R-:W-:-:S05]  /*0570*/  IMAD.IADD R7, R6, 0x1, R7 ;  /* 0x0000000106077824 */ /* 0x000fca00078e0207 */
[----:B------:R-:W-:-:S07]  /*0580*/  MOV R9, R7 ;  /* 0x0000000700097202 */ /* 0x000fce0000000f00 */
[----:B------:R-:W-:Y:S05]  /*0590*/  WARPSYNC.COLLECTIVE R10, `(.L_x_1491) ;  /* 0x000000000a087348 */ /* 0x000fea0003c00000 */
[----:B------:R0:W1:Y:S02]  /*05a0*/  SHFL.DOWN P0, R8, R9, R11, R12 ;  /* 0x0800000b09087389 */ /* 0x000064000000000c */
[----:B01----:R-:W-:Y:S05]  /*05b0*/  ENDCOLLECTIVE ;  /* 0x000000000000791b */ /* 0x003fea0003800000 */
.L_x_1491:
[----:B------:R-:W-:Y:S05]  /*05c0*/  BRA `(.L_x_1492) ;  /* 0xfffffffc00547947 */ /* 0x000fea000383ffff */
.L_x_1493:
        /* <DEDUP_REMOVED lines=11> */
.L_x_2088:


//--------------------- .text._Z7reduce6IiLj16ELb0EEvPT_S1_j --------------------------
	.section	.text._Z7reduce6IiLj16ELb0EEvPT_S1_j,"ax",@progbits
	.align	128
        .global         _Z7reduce6IiLj16ELb0EEvPT_S1_j
        .type           _Z7reduce6IiLj16ELb0EEvPT_S1_j,@function
        .size           _Z7reduce6IiLj16ELb0EEvPT_S1_j,(.L_x_2089 - _Z7reduce6IiLj16ELb0EEvPT_S1_j)
        .other          _Z7reduce6IiLj16ELb0EEvPT_S1_j,@"STO_CUDA_ENTRY STV_DEFAULT"
_Z7reduce6IiLj16ELb0EEvPT_S1_j:
.text._Z7reduce6IiLj16ELb0EEvPT_S1_j:
        /* <DEDUP_REMOVED lines=13> */
.L_x_1496:
[----:B-1----:R-:W-:-:S06]  /*00d0*/  IMAD.WIDE.U32 R4, R2, 0x4, R6 ;  /* 0x0000000402047825 */ /* 0x002fcc00078e0006 */
[----:B------:R-:W2:Y:S01]  /*00e0*/  LDG.E R4, desc[UR6][R4.64] ;  /* 0x0000000604047981 */ /* 0x000ea2000c1e1900 */
[----:B0-----:R-:W-:-:S05]  /*00f0*/  IMAD R2, R11, 0x10, R2 ;  /* 0x000000100b027824 */ /* 0x001fca00078e0202 */
[----:B------:R-:W-:Y:S02]  /*0100*/  ISETP.GE.U32.AND P0, PT, R2, UR4, PT ;  /* 0x0000000402007c0c */ /* 0x000fe4000bf06070 */
[----:B--2---:R-:W-:-:S11]  /*0110*/  IADD3 R9, PT, PT, R4, R9, RZ ;  /* 0x0000000904097210 */ /* 0x004fd60007ffe0ff */
[----:B------:R-:W-:Y:S05]  /*0120*/  @!P0 BRA `(.L_x_1496) ;  /* 0xfffffffc00e88947 */ /* 0x000fea000383ffff */
.L_x_1495:
[----:B------:R-:W-:Y:S05]  /*0130*/  BSYNC.RECONVERGENT B0 ;  /* 0x0000000000007941 */ /* 0x000fea0003800200 */
.L_x_1494:
        /* <DEDUP_REMOVED lines=30> */
.L_x_1505:
[----:B-1----:R-:W-:-:S07]  /*0320*/  IADD3 R9, PT, PT, R7, R8, RZ ;  /* 0x0000000807097210 */ /* 0x002fce0007ffe0ff */
.L_x_1498:
[----:B------:R-:W-:Y:S05]  /*0330*/  BSYNC B0 ;  /* 0x0000000000007941 */ /* 0x000fea0003800000 */
.L_x_1497:
[----:B------:R-:W-:-:S13]  /*0340*/  LOP3.LUT P0, RZ, R4, R3, RZ, 0xfc, !PT ;  /* 0x0000000304ff7212 */ /* 0x000fda000780fcff */
[----:B------:R-:W-:Y:S05]  /*0350*/  @P0 EXIT ;  /* 0x000000000000094d */ /* 0x000fea0003800000 */
[----:B------:R-:W1:Y:S02]  /*0360*/  LDC.64 R2, c[0x0][0x388] ;  /* 0x0000e200ff027b82 */ /* 0x000e640000000a00 */
[----:B-1----:R-:W-:-:S05]  /*0370*/  IMAD.WIDE.U32 R2, R0, 0x4, R2 ;  /* 0x0000000400027825 */ /* 0x002fca00078e0002 */
[----:B------:R-:W-:Y:S01]  /*0380*/  STG.E desc[UR6][R2.64], R9 ;  /* 0x0000000902007986 */ /* 0x000fe2000c101906 */
[----:B------:R-:W-:Y:S05]  /*0390*/  EXIT ;  /* 0x000000000000794d */ /* 0x000fea0003800000 */
.L_x_1499:
[----:B------:R-:W-:Y:S02]  /*03a0*/  HFMA2 R12, -RZ, RZ, 0, 1.847743988037109375e-06 ;  /* 0x0000001fff0c7431 */ /* 0x000fe400000001ff */
[----:B------:R-:W-:Y:S02]  /*03b0*/  IMAD.MOV.U32 R11, RZ, RZ, 0x10 ;  /* 0x00000010ff0b7424 */ /* 0x000fe400078e00ff */
[----:B------:R-:W-:-:S07]  /*03c0*/  IMAD.MOV.U32 R10, RZ, RZ, -0x1 ;  /* 0xffffffffff0a7424 */ /* 0x000fce00078e00ff */
[----:B------:R-:W-:Y:S05]  /*03d0*/  WARPSYNC.COLLECTIVE R10, `(.L_x_1500) ;  /* 0x000000000a087348 */ /* 0x000fea0003c00000 */
[----:B------:R0:W1:Y:S02]  /*03e0*/  SHFL.DOWN P0, R8, R9, R11, R12 ;  /* 0x0800000b09087389 */ /* 0x000064000000000c */
[----:B01----:R-:W-:Y:S05]  /*03f0*/  ENDCOLLECTIVE ;  /* 0x000000000000791b */ /* 0x003fea0003800000 */
.L_x_1500:
[----:B------:R-:W-:Y:S01]  /*0400*/  IMAD.MOV.U32 R11, RZ, RZ, 0x8 ;  /* 0x00000008ff0b7424 */ /* 0x000fe200078e00ff */
[----:B------:R-:W-:-:S05]  /*0410*/  MOV R2, R8 ;  /* 0x0000000800027202 */ /* 0x000fca0000000f00 */
[----:B------:R-:W-:-:S05]  /*0420*/  IMAD.IADD R2, R9, 0x1, R2 ;  /* 0x0000000109027824 */ /* 0x000fca00078e0202 */
[----:B------:R-:W-:-:S07]  /*0430*/  MOV R9, R2 ;  /* 0x0000000200097202 */ /* 0x000fce0000000f00 */
[----:B------:R-:W-:Y:S05]  /*0440*/  WARPSYNC.COLLECTIVE R10, `(.L_x_1501) ;  /* 0x000000000a087348 */ /* 0x000fea0003c00000 */
[----:B------:R0:W1:Y:S02]  /*0450*/  SHFL.DOWN P0, R8, R9, R11, R12 ;  /* 0x0800000b09087389 */ /* 0x000064000000000c */
[----:B01----:R-:W-:Y:S05]  /*0460*/  ENDCOLLECTIVE ;  /* 0x000000000000791b */ /* 0x003fea0003800000 */
.L_x_1501:
[----:B------:R-:W-:Y:S01]  /*0470*/  IMAD.MOV.U32 R11, RZ, RZ, 0x4 ;  /* 0x00000004ff0b7424 */ /* 0x000fe200078e00ff */
[----:B------:R-:W-:-:S05]  /*0480*/  MOV R5, R8 ;  /* 0x0000000800057202 */ /* 0x000fca0000000f00 */
[----:B------:R-:W-:-:S05]  /*0490*/  IMAD.IADD R5, R2, 0x1, R5 ;  /* 0x0000000102057824 */ /* 0x000fca00078e0205 */
[----:B------:R-:W-:-:S07]  /*04a0*/  MOV R9, R5 ;  /* 0x0000000500097202 */ /* 0x000fce0000000f00 */
[----:B------:R-:W-:Y:S05]  /*04b0*/  WARPSYNC.COLLECTIVE R10, `(.L_x_1502) ;  /* 0x000000000a087348 */ /* 0x000fea0003c00000 */
[----:B------:R0:W1:Y:S02]  /*04c0*/  SHFL.DOWN P0, R8, R9, R11, R12 ;  /* 0x0800000b09087389 */ /* 0x000064000000000c */
[----:B01----:R-:W-:Y:S05]  /*04d0*/  ENDCOLLECTIVE ;  /* 0x000000000000791b */ /* 0x003fea0003800000 */
.L_x_1502:
[----:B------:R-:W-:Y:S01]  /*04e0*/  IMAD.MOV.U32 R11, RZ, RZ, 0x2 ;  /* 0x00000002ff0b7424 */ /* 0x000fe200078e00ff */
[----:B------:R-:W-:-:S05]  /*04f0*/  MOV R6, R8 ;  /* 0x0000000800067202 */ /* 0x000fca0000000f00 */
[----:B------:R-:W-:-:S05]  /*0500*/  IMAD.IADD R6, R5, 0x1, R6 ;  /* 0x0000000105067824 */ /* 0x000fca00078e0206 */
[----:B------:R-:W-:-:S07]  /*0510*/  MOV R9, R6 ;  /* 0x0000000600097202 */ /* 0x000fce0000000f00 */
[----:B------:R-:W-:Y:S05]  /*0520*/  WARPSYNC.COLLECTIVE R10, `(.L_x_1503) ;  /* 0x000000000a087348 */ /* 0x000fea0003c00000 */
[----:B------:R0:W1:Y:S02]  /*0530*/  SHFL.DOWN P0, R8, R9, R11, R12 ;  /* 0x0800000b09087389 */ /* 0x000064000000000c */
[----:B01----:R-:W-:Y:S05]  /*0540*/  ENDCOLLECTIVE ;  /* 0x000000000000791b */ /* 0x003fea0003800000 */
.L_x_1503:
[----:B------:R-:W-:Y:S01]  /*0550*/  HFMA2 R11, -RZ, RZ, 0, 5.9604644775390625e-08 ;  /* 0x00000001ff0b7431 */ /* 0x000fe200000001ff */
[----:B------:R-:W-:-:S05]  /*0560*/  MOV R7, R8 ;  /* 0x0000000800077202 */ /* 0x000fca0000000f00 */
[----:B------:R-:W-:-:S05]  /*0570*/  IMAD.IADD R7, R6, 0x1, R7 ;  /* 0x0000000106077824 */ /* 0x000fca00078e0207 */
[----:B------:R-:W-:-:S07]  /*0580*/  MOV R9, R7 ;  /* 0x0000000700097202 */ /* 0x000fce0000000f00 */
[----:B------:R-:W-:Y:S05]  /*0590*/  WARPSYNC.COLLECTIVE R10, `(.L_x_1504) ;  /* 0x000000000a087348 */ /* 0x000fea0003c00000 */
[----:B------:R0:W1:Y:S02]  /*05a0*/  SHFL.DOWN P0, R8, R9, R11, R12 ;  /* 0x0800000b09087389 */ /* 0x000064000000000c */
[----:B01----:R-:W-:Y:S05]  /*05b0*/  ENDCOLLECTIVE ;  /* 0x000000000000791b */ /* 0x003fea0003800000 */
.L_x_1504:
[----:B------:R-:W-:Y:S05]  /*05c0*/  BRA `(.L_x_1505) ;  /* 0xfffffffc00547947 */ /* 0x000fea000383ffff */
.L_x_1506:
        /* <DEDUP_REMOVED lines=11> */
.L_x_2089:


//--------------------- .text._Z7reduce6IiLj32ELb0EEvPT_S1_j --------------------------
	.section	.text._Z7reduce6IiLj32ELb0EEvPT_S1_j,"ax",@progbits
	.align	128
        .global         _Z7reduce6IiLj32ELb0EEvPT_S1_j
        .type           _Z7reduce6IiLj32ELb0EEvPT_S1_j,@function
        .size           _Z7reduce6IiLj32ELb0EEvPT_S1_j,(.L_x_2090 - _Z7reduce6IiLj32ELb0EEvPT_S1_j)
        .other          _Z7reduce6IiLj32ELb0EEvPT_S1_j,@"STO_CUDA_ENTRY STV_DEFAULT"
_Z7reduce6IiLj32ELb0EEvPT_S1_j:
.text._Z7reduce6IiLj32ELb0EEvPT_S1_j:
        /* <DEDUP_REMOVED lines=13> */
.L_x_1509:
[----:B-1----:R-:W-:-:S06]  /*00d0*/  IMAD.WIDE.U32 R4, R2, 0x4, R6 ;  /* 0x0000000402047825 */ /* 0x002fcc00078e0006 */
[----:B------:R-:W2:Y:S01]  /*00e0*/  LDG.E R4, desc[UR6][R4.64] ;  /* 0x0000000604047981 */ /* 0x000ea2000c1e1900 */
[----:B0-----:R-:W-:-:S05]  /*00f0*/  IMAD R2, R11, 0x20, R2 ;  /* 0x000000200b027824 */ /* 0x001fca00078e0202 */
[----:B------:R-:W-:Y:S02]  /*0100*/  ISETP.GE.U32.AND P0, PT, R2, UR4, PT ;  /* 0x0000000402007c0c */ /* 0x000fe4000bf06070 */
[----:B--2---:R-:W-:-:S11]  /*0110*/  IADD3 R9, PT, PT, R4, R9, RZ ;  /* 0x0000000904097210 */ /* 0x004fd60007ffe0ff */
[----:B------:R-:W-:Y:S05]  /*0120*/  @!P0 BRA `(.L_x_1509) ;  /* 0xfffffffc00e88947 */ /* 0x000fea000383ffff */
.L_x_1508:
[----:B------:R-:W-:Y:S05]  /*0130*/  BSYNC.RECONVERGENT B0 ;  /* 0x0000000000007941 */ /* 0x000fea0003800200 */
.L_x_1507:
        /* <DEDUP_REMOVED lines=30> */
.L_x_1518:
[----:B-1----:R-:W-:-:S07]  /*0320*/  IADD3 R9, PT, PT, R7, R8, RZ ;  /* 0x0000000807097210 */ /* 0x002fce0007ffe0ff */
.L_x_1511:
[----:B------:R-:W-:Y:S05]  /*0330*/  BSYNC B0 ;  /* 0x0000000000007941 */ /* 0x000fea0003800000 */
.L_x_1510:
[----:B------:R-:W-:-:S13]  /*0340*/  LOP3.LUT P0, RZ, R4, R3, RZ, 0xfc, !PT ;  /* 0x0000000304ff7212 */ /* 0x000fda000780fcff */
[----:B------:R-:W-:Y:S05]  /*0350*/  @P0 EXIT ;  /* 0x000000000000094d */ /* 0x000fea0003800000 */
[----:B------:R-:W1:Y:S02]  /*0360*/  LDC.64 R2, c[0x0][0x388] ;  /* 0x0000e200ff027b82 */ /* 0x000e640000000a00 */
[----:B-1----:R-:W-:-:S05]  /*0370*/  IMAD.WIDE.U32 R2, R0, 0x4, R2 ;  /* 0x0000000400027825 */ /* 0x002fca00078e0002 */
[----:B------:R-:W-:Y:S01]  /*0380*/  STG.E desc[UR6][R2.64], R9 ;  /* 0x0000000902007986 */ /* 0x000fe2000c101906 */
[----:B------:R-:W-:Y:S05]  /*0390*/  EXIT ;  /* 0x000000000000794d */ /* 0x000fea0003800000 */
.L_x_1512:
[----:B------:R-:W-:Y:S02]  /*03a0*/  HFMA2 R12, -RZ, RZ, 0, 1.847743988037109375e-06 ;  /* 0x0000001fff0c7431 */ /* 0x000fe400000001ff */
[----:B------:R-:W-:Y:S02]  /*03b0*/  IMAD.MOV.U32 R11, RZ, RZ, 0x10 ;  /* 0x00000010ff0b7424 */ /* 0x000fe400078e00ff */
[----:B------:R-:W-:-:S07]  /*03c0*/  IMAD.MOV.U32 R10, RZ, RZ, -0x1 ;  /* 0xffffffffff0a7424 */ /* 0x000fce00078e00ff */
[----:B------:R-:W-:Y:S05]  /*03d0*/  WARPSYNC.COLLECTIVE R10, `(.L_x_1513) ;  /* 0x000000000a087348 */ /* 0x000fea0003c00000 */
[----:B------:R0:W1:Y:S02]  /*03e0*/  SHFL.DOWN P0, R8, R9, R11, R12 ;  /* 0x0800000b09087389 */ /* 0x000064000000000c */
[----:B01----:R-:W-:Y:S05]  /*03f0*/  ENDCOLLECTIVE ;  /* 0x000000000000791b */ /* 0x003fea0003800000 */
.L_x_1513:
[----:B------:R-:W-:Y:S01]  /*0400*/  IMAD.MOV.U32 R11, RZ, RZ, 0x8 ;  /* 0x00000008ff0b7424 */ /* 0x000fe200078e00ff */
[----:B------:R-:W-:-:S05]  /*0410*/  MOV R2, R8 ;  /* 0x0000000800027202 */ /* 0x000fca0000000f00 */
[----:B------:R-:W-:-:S05]  /*0420*/  IMAD.IADD R2, R9, 0x1, R2 ;  /* 0x0000000109027824 */ /* 0x000fca00078e0202 */
[----:B------:R-:W-:-:S07]  /*0430*/  MOV R9, R2 ;  /* 0x0000000200097202 */ /* 0x000fce0000000f00 */
[----:B------:R-:W-:Y:S05]  /*0440*/  WARPSYNC.COLLECTIVE R10, `(.L_x_1514) ;  /* 0x000000000a087348 */ /* 0x000fea0003c00000 */
[----:B------:R0:W1:Y:S02]  /*0450*/  SHFL.DOWN P0, R8, R9, R11, R12 ;  /* 0x0800000b09087389 */ /* 0x000064000000000c */
[----:B01----:R-:W-:Y:S05]  /*0460*/  ENDCOLLECTIVE ;  /* 0x000000000000791b */ /* 0x003fea0003800000 */
.L_x_1514:
[----:B------:R-:W-:Y:S01]  /*0470*/  IMAD.MOV.U32 R11, RZ, RZ, 0x4 ;  /* 0x00000004ff0b7424 */ /* 0x000fe200078e00ff */
[----:B------:R-:W-:-:S05]  /*0480*/  MOV R5, R8 ;  /* 0x0000000800057202 */ /* 0x000fca0000000f00 */
[----:B------:R-:W-:-:S05]  /*0490*/  IMAD.IADD R5, R2, 0x1, R5 ;  /* 0x0000000102057824 */ /* 0x000fca00078e0205 */
[----:B------:R-:W-:-:S07]  /*04a0*/  MOV R9, R5 ;  /* 0x0000000500097202 */ /* 0x000fce0000000f00 */
[----:B------:R-:W-:Y:S05]  /*04b0*/  WARPSYNC.COLLECTIVE R10, `(.L_x_1515) ;  /* 0x000000000a087348 */ /* 0x000fea0003c00000 */
[----:B------:R0:W1:Y:S02]  /*04c0*/  SHFL.DOWN P0, R8, R9, R11, R12 ;  /* 0x0800000b09087389 */ /* 0x000064000000000c */
[----:B01----:R-:W-:Y:S05]  /*04d0*/  ENDCOLLECTIVE ;  /* 0x000000000000791b */ /* 0x003fea0003800000 */
.L_x_1515:
[----:B------:R-:W-:Y:S01]  /*04e0*/  IMAD.MOV.U32 R11, RZ, RZ, 0x2 ;  /* 0x00000002ff0b7424 */ /* 0x000fe200078e00ff */
[----:B------:R-:W-:-:S05]  /*04f0*/  MOV R6, R8 ;  /* 0x0000000800067202 */ /* 0x000fca0000000f00 */
[----:B------:R-:W-:-:S05]  /*0500*/  IMAD.IADD R6, R5, 0x1, R6 ;  /* 0x0000000105067824 */ /* 0x000fca00078e0206 */
[----:B------:R-:W-:-:S07]  /*0510*/  MOV R9, R6 ;  /* 0x0000000600097202 */ /* 0x000fce0000000f00 */
[----:B------:R-:W-:Y:S05]  /*0520*/  WARPSYNC.COLLECTIVE R10, `(.L_x_1516) ;  /* 0x000000000a087348 */ /* 0x000fea0003c00000 */
[----:B------:R0:W1:Y:S02]  /*0530*/  SHFL.DOWN P0, R8, R9, R11, R12 ;  /* 0x0800000b09087389 */ /* 0x000064000000000c */
[----:B01----:R-:W-:Y:S05]  /*0540*/  ENDCOLLECTIVE ;  /* 0x000000000000791b */ /* 0x003fea0003800000 */
.L_x_1516:
[----:B------:R-:W-:Y:S01]  /*0550*/  HFMA2 R11, -RZ, RZ, 0, 5.9604644775390625e-08 ;  /* 0x00000001ff0b7431 */ /* 0x000fe200000001ff */
[----:B------:R-:W-:-:S05]  /*0560*/  MOV R7, R8 ;  /* 0x0000000800077202 */ /* 0x000fca0000000f00 */
[----:B------:R-:W-:-:S05]  /*0570*/  IMAD.IADD R7, R6, 0x1, R7 ;  /* 0x0000000106077824 */ /* 0x000fca00078e0207 */
[----:B------:R-:W-:-:S07]  /*0580*/  MOV R9, R7 ;  /* 0x0000000700097202 */ /* 0x000fce0000000f00 */
[----:B------:R-:W-:Y:S05]  /*0590*/  WARPSYNC.COLLECTIVE R10, `(.L_x_1517) ;  /* 0x000000000a087348 */ /* 0x000fea0003c00000 */
[----:B------:R0:W1:Y:S02]  /*05a0*/  SHFL.DOWN P0, R8, R9, R11, R12 ;  /* 0x0800000b09087389 */ /* 0x000064000000000c */
[----:B01----:R-:W-:Y:S05]  /*05b0*/  ENDCOLLECTIVE ;  /* 0x000000000000791b */ /* 0x003fea0003800000 */
.L_x_1517:
[----:B------:R-:W-:Y:S05]  /*05c0*/  BRA `(.L_x_1518) ;  /* 0xfffffffc00547947 */ /* 0x000fea000383ffff */
.L_x_1519:
        /* <DEDUP_REMOVED lines=11> */
.L_x_2090:


//--------------------- .text._Z7reduce6IiLj64ELb0EEvPT_S1_j --------------------------
	.section	.text._Z7reduce6IiLj64ELb0EEvPT_S1_j,"ax",@progbits
	.align	128
        .global         _Z7reduce6IiLj64ELb0EEvPT_S1_j
        .type           _Z7reduce6IiLj64ELb0EEvPT_S1_j,@function
        .size           _Z7reduce6IiLj64ELb0EEvPT_S1_j,(.L_x_2091 - _Z7reduce6IiLj64ELb0EEvPT_S1_j)
        .other          _Z7reduce6IiLj64ELb0EEvPT_S1_j,@"STO_CUDA_ENTRY STV_DEFAULT"
_Z7reduce6IiLj64ELb0EEvPT_S1_j:
.text._Z7reduce6IiLj64ELb0EEvPT_S1_j:
[----:B------:R-:W-:Y:S01]  /*0000*/  LDC R1, c[0x0][0x37c] ;  /* 0x0000df00ff017b82 */ /* 0x000fe20000000800 */
[----:B------:R-:W0:Y:S01]  /*0010*/  S2R R3, SR_TID.X ;  /* 0x0000000000037919 */ /* 0x000e220000002100 */
[----:B------:R-:W1:Y:S01]  /*0020*/  LDCU UR4, c[0x0][0x390] ;  /* 0x00007200ff0477ac */ /* 0x000e620008000800 */
[----:B------:R-:W-:Y:S01]  /*0030*/  BSSY.RECONVERGENT B0, `(.L_x_1520) ;  /* 0x0000010000007945 */ /* 0x000fe20003800200 */
[----:B------:R-:W-:Y:S01]  /*0040*/  HFMA2 R9, -RZ, RZ, 0, 0 ;  /* 0x00000000ff097431 */ /* 0x000fe200000001ff */
[----:B------:R-:W0:Y:S01]  /*0050*/  S2R R0, SR_CTAID.X ;  /* 0x0000000000007919 */ /* 0x000e220000002500 */
[----:B------:R-:W2:Y:S01]  /*0060*/  LDCU.64 UR6, c[0x0][0x358] ;  /* 0x00006b00ff0677ac */ /* 0x000ea20008000a00 */
[----:B0-----:R-:W-:-:S05]  /*0070*/  IMAD R2, R0, 0x40, R3 ;  /* 0x0000004000027824 */ /* 0x001fca00078e0203 */
[----:B-1----:R-:W-:-:S13]  /*0080*/  ISETP.GE.U32.AND P0, PT, R2, UR4, PT ;  /* 0x0000000402007c0c */ /* 0x002fda000bf06070 */
[----:B--2---:R-:W-:Y:S05]  /*0090*/  @P0 BRA `(.L_x_1521) ;  /* 0x0000000000240947 */ /* 0x004fea0003800000 */
[----:B------:R-:W0:Y:S01]  /*00a0*/  LDC R11, c[0x0][0x370] ;  /* 0x0000dc00ff0b7b82 */ /* 0x000e220000000800 */
[----:B------:R-:W-:-:S07]  /*00b0*/  IMAD.MOV.U32 R9, RZ, RZ, RZ ;  /* 0x000000ffff097224 */ /* 0x000fce00078e00ff */
[----:B------:R-:W1:Y:S02]  /*00c0*/  LDC.64 R6, c[0x0][0x380] ;  /* 0x0000e000ff067b82 */ /* 0x000e640000000a00 */
.L_x_1522:
[----:B-1----:R-:W-:-:S06]  /*00d0*/  IMAD.WIDE.U32 R4, R2, 0x4, R6 ;  /* 0x0000000402047825 */ /* 0x002fcc00078e0006 */
[----:B------:R-:W2:Y:S01]  /*00e0*/  LDG.E R4, desc[UR6][R4.64] ;  /* 0x0000000604047981 */ /* 0x000ea2000c1e1900 */
[----:B0-----:R-:W-:-:S04]  /*00f0*/  LEA R2, R11, R2, 0x6 ;  /* 0x000000020b027211 */ /* 0x001fc800078e30ff */
[----:B------:R-:W-:Y:S01]  /*0100*/  ISETP.GE.U32.AND P0, PT, R2, UR4, PT ;  /* 0x0000000402007c0c */ /* 0x000fe2000bf06070 */
[----:B--2---:R-:W-:-:S12]  /*0110*/  IMAD.IADD R9, R4, 0x1, R9 ;  /* 0x0000000104097824 */ /* 0x004fd800078e0209 */
[----:B------:R-:W-:Y:S05]  /*0120*/  @!P0 BRA `(.L_x_1522) ;  /* 0xfffffffc00e88947 */ /* 0x000fea000383ffff */
.L_x_1521:
[----:B------:R-:W-:Y:S05]  /*0130*/  BSYNC.RECONVERGENT B0 ;  /* 0x0000000000007941 */ /* 0x000fea0003800200 */
.L_x_1520:
        /* <DEDUP_REMOVED lines=21> */
[----:B0-----:R-:W-:Y:S02]  /*0290*/  IMAD.IADD R9, R9, 0x1, R2 ;  /* 0x0000000109097824 */ /* 0x001fe400078e0202 */
        /* <DEDUP_REMOVED lines=10> */
.L_x_1531:
[----:B-1----:R-:W-:-:S07]  /*0340*/  IADD3 R9, PT, PT, R7, R8, RZ ;  /* 0x0000000807097210 */ /* 0x002fce0007ffe0ff */
.L_x_1524:
[----:B------:R-:W-:Y:S05]  /*0350*/  BSYNC B0 ;  /* 0x0000000000007941 */ /* 0x000fea0003800000 */
.L_x_1523:
[----:B------:R-:W-:-:S13]  /*0360*/  LOP3.LUT P0, RZ, R4, R3, RZ, 0xfc, !PT ;  /* 0x0000000304ff7212 */ /* 0x000fda000780fcff */
[----:B------:R-:W-:Y:S05]  /*0370*/  @P0 EXIT ;  /* 0x000000000000094d */ /* 0x000fea0003800000 */
[----:B------:R-:W1:Y:S02]  /*0380*/  LDC.64 R2, c[0x0][0x388] ;  /* 0x0000e200ff027b82 */ /* 0x000e640000000a00 */
[----:B-1----:R-:W-:-:S05]  /*0390*/  IMAD.WIDE.U32 R2, R0, 0x4, R2 ;  /* 0x0000000400027825 */ /* 0x002fca00078e0002 */
[----:B------:R-:W-:Y:S01]  /*03a0*/  STG.E desc[UR6][R2.64], R9 ;  /* 0x0000000902007986 */ /* 0x000fe2000c101906 */
[----:B------:R-:W-:Y:S05]  /*03b0*/  EXIT ;  /* 0x000000000000794d */ /* 0x000fea0003800000 */
.L_x_1525:
[----:B------:R-:W-:Y:S02]  /*03c0*/  HFMA2 R12, -RZ, RZ, 0, 1.847743988037109375e-06 ;  /* 0x0000001fff0c7431 */ /* 0x000fe400000001ff */
[----:B------:R-:W-:Y:S02]  /*03d0*/  IMAD.MOV.U32 R11, RZ, RZ, 0x10 ;  /* 0x00000010ff0b7424 */ /* 0x000fe400078e00ff */
[----:B------:R-:W-:-:S07]  /*03e0*/  IMAD.MOV.U32 R10, RZ, RZ, -0x1 ;  /* 0xffffffffff0a7424 */ /* 0x000fce00078e00ff */
[----:B------:R-:W-:Y:S05]  /*03f0*/  WARPSYNC.COLLECTIVE R10, `(.L_x_1526) ;  /* 0x000000000a087348 */ /* 0x000fea0003c00000 */
[----:B------:R0:W1:Y:S02]  /*0400*/  SHFL.DOWN P0, R8, R9, R11, R12 ;  /* 0x0800000b09087389 */ /* 0x000064000000000c */
[----:B01----:R-:W-:Y:S05]  /*0410*/  ENDCOLLECTIVE ;  /* 0x000000000000791b */ /* 0x003fea0003800000 */
.L_x_1526:
[----:B------:R-:W-:Y:S01]  /*0420*/  IMAD.MOV.U32 R11, RZ, RZ, 0x8 ;  /* 0x00000008ff0b7424 */ /* 0x000fe200078e00ff */
[----:B------:R-:W-:-:S05]  /*0430*/  MOV R2, R8 ;  /* 0x0000000800027202 */ /* 0x000fca0000000f00 */
[----:B------:R-:W-:-:S05]  /*0440*/  IMAD.IADD R2, R9, 0x1, R2 ;  /* 0x0000000109027824 */ /* 0x000fca00078e0202 */
[----:B------:R-:W-:-:S07]  /*0450*/  MOV R9, R2 ;  /* 0x0000000200097202 */ /* 0x000fce0000000f00 */
[----:B------:R-:W-:Y:S05]  /*0460*/  WARPSYNC.COLLECTIVE R10, `(.L_x_1527) ;  /* 0x000000000a087348 */ /* 0x000fea0003c00000 */
[----:B------:R0:W1:Y:S02]  /*0470*/  SHFL.DOWN P0, R8, R9, R11, R12 ;  /* 0x0800000b09087389 */ /* 0x000064000000000c */
[----:B01----:R-:W-:Y:S05]  /*0480*/  ENDCOLLECTIVE ;  /* 0x000000000000791b */ /* 0x003fea0003800000 */
.L_x_1527:
[----:B------:R-:W-:Y:S01]  /*0490*/  IMAD.MOV.U32 R11, RZ, RZ, 0x4 ;  /* 0x00000004ff0b7424 */ /* 0x000fe200078e00ff */
[----:B------:R-:W-:-:S05]  /*04a0*/  MOV R5, R8 ;  /* 0x0000000800057202 */ /* 0x000fca0000000f00 */
[----:B------:R-:W-:-:S05]  /*04b0*/  IMAD.IADD R5, R2, 0x1, R5 ;  /* 0x0000000102057824 */ /* 0x000fca00078e0205 */
[----:B------:R-:W-:-:S07]  /*04c0*/  MOV R9, R5 ;  /* 0x0000000500097202 */ /* 0x000fce0000000f00 */
[----:B------:R-:W-:Y:S05]  /*04d0*/  WARPSYNC.COLLECTIVE R10, `(.L_x_1528) ;  /* 0x000000000a087348 */ /* 0x000fea0003c00000 */
[----:B------:R0:W1:Y:S02]  /*04e0*/  SHFL.DOWN P0, R8, R9, R11, R12 ;  /* 0x0800000b09087389 */ /* 0x000064000000000c */
[----:B01----:R-:W-:Y:S05]  /*04f0*/  ENDCOLLECTIVE ;  /* 0x000000000000791b */ /* 0x003fea0003800000 */
.L_x_1528:
[----:B------:R-:W-:Y:S01]  /*0500*/  IMAD.MOV.U32 R11, RZ, RZ, 0x2 ;  /* 0x00000002ff0b7424 */ /* 0x000fe200078e00ff */
[----:B------:R-:W-:-:S05]  /*0510*/  MOV R6, R8 ;  /* 0x0000000800067202 */ /* 0x000fca0000000f00 */
[----:B------:R-:W-:-:S05]  /*0520*/  IMAD.IADD R6, R5, 0x1, R6 ;  /* 0x0000000105067824 */ /* 0x000fca00078e0206 */
[----:B------:R-:W-:-:S07]  /*0530*/  MOV R9, R6 ;  /* 0x0000000600097202 */ /* 0x000fce0000000f00 */
[----:B------:R-:W-:Y:S05]  /*0540*/  WARPSYNC.COLLECTIVE R10, `(.L_x_1529) ;  /* 0x000000000a087348 */ /* 0x000fea0003c00000 */
[----:B------:R0:W1:Y:S02]  /*0550*/  SHFL.DOWN P0, R8, R9, R11, R12 ;  /* 0x0800000b09087389 */ /* 0x000064000000000c */
[----:B01----:R-:W-:Y:S05]  /*0560*/  ENDCOLLECTIVE ;  /* 0x000000000000791b */ /* 0x003fea0003800000 */
.L_x_1529:
[----:B------:R-:W-:Y:S01]  /*0570*/  IMAD.MOV.U32 R11, RZ, RZ, 0x1 ;  /* 0x00000001ff0b7424 */ /* 0x000fe200078e00ff */
[----:B------:R-:W-:-:S05]  /*0580*/  MOV R7, R8 ;  /* 0x0000000800077202 */ /* 0x000fca0000000f00 */
[----:B------:R-:W-:-:S05]  /*0590*/  IMAD.IADD R7, R6, 0x1, R7 ;  /* 0x0000000106077824 */ /* 0x000fca00078e0207 */
[----:B------:R-:W-:-:S07]  /*05a0*/  MOV R9, R7 ;  /* 0x0000000700097202 */ /* 0x000fce0000000f00 */
[----:B------:R-:W-:Y:S05]  /*05b0*/  WARPSYNC.COLLECTIVE R10, `(.L_x_1530) ;  /* 0x000000000a087348 */ /* 0x000fea0003c00000 */
[----:B------:R0:W1:Y:S02]  /*05c0*/  SHFL.DOWN P0, R8, R9, R11, R12 ;  /* 0x0800000b09087389 */ /* 0x000064000000000c */
[----:B01----:R-:W-:Y:S05]  /*05d0*/  ENDCOLLECTIVE ;  /* 0x000000000000791b */ /* 0x003fea0003800000 */
.L_x_1530:
[----:B------:R-:W-:Y:S05]  /*05e0*/  BRA `(.L_x_1531) ;  /* 0xfffffffc00547947 */ /* 0x000fea000383ffff */
.L_x_1532:
        /* <DEDUP_REMOVED lines=9> */
.L_x_2091:


//--------------------- .text._Z7reduce6IiLj128ELb0EEvPT_S1_j --------------------------
	.section	.text._Z7reduce6IiLj128ELb0EEvPT_S1_j,"ax",@progbits
	.align	128
        .global         _Z7reduce6IiLj128ELb0EEvPT_S1_j
        .type           _Z7reduce6IiLj128ELb0EEvPT_S1_j,@function
        .size           _Z7reduce6IiLj128ELb0EEvPT_S1_j,(.L_x_2092 - _Z7reduce6IiLj128ELb0EEvPT_S1_j)
        .other          _Z7reduce6IiLj128ELb0EEvPT_S1_j,@"STO_CUDA_ENTRY STV_DEFAULT"
_Z7reduce6IiLj128ELb0EEvPT_S1_j:
.text._Z7reduce6IiLj128ELb0EEvPT_S1_j:
        /* <DEDUP_REMOVED lines=13> */
.L_x_1535:
[----:B-1----:R-:W-:-:S06]  /*00d0*/  IMAD.WIDE.U32 R4, R2, 0x4, R6 ;  /* 0x0000000402047825 */ /* 0x002fcc00078e0006 */
[----:B------:R-:W2:Y:S01]  /*00e0*/  LDG.E R4, desc[UR6][R4.64] ;  /* 0x0000000604047981 */ /* 0x000ea2000c1e1900 */
[----:B0-----:R-:W-:-:S05]  /*00f0*/  IMAD R2, R11, 0x80, R2 ;  /* 0x000000800b027824 */ /* 0x001fca00078e0202 */
[----:B------:R-:W-:Y:S02]  /*0100*/  ISETP.GE.U32.AND P0, PT, R2, UR4, PT ;  /* 0x0000000402007c0c */ /* 0x000fe4000bf06070 */
[----:B--2---:R-:W-:-:S11]  /*0110*/  IADD3 R9, PT, PT, R4, R9, RZ ;  /* 0x0000000904097210 */ /* 0x004fd60007ffe0ff */
[----:B------:R-:W-:Y:S05]  /*0120*/  @!P0 BRA `(.L_x_1535) ;  /* 0xfffffffc00e88947 */ /* 0x000fea000383ffff */
.L_x_1534:
[----:B------:R-:W-:Y:S05]  /*0130*/  BSYNC.RECONVERGENT B0 ;  /* 0x0000000000007941 */ /* 0x000fea0003800200 */
.L_x_1533:
        /* <DEDUP_REMOVED lines=15> */
[----:B--2---:R-:W-:-:S02]  /*0230*/  @!P0 IMAD.IADD R9, R9, 0x1, R4 ;  /* 0x0000000109098824 */ /* 0x004fc400078e0204 */
[----:B-1----:R-:W-:-:S03]  /*0240*/  IMAD R4, R6, UR5, R5 ;  /* 0x0000000506047c24 */ /* 0x002fc6000f8e0205 */
[----:B------:R1:W-:Y:S01]  /*0250*/  @!P0 STS [R2], R9 ;  /* 0x0000000902008388 */ /* 0x0003e20000000800 */
[----:B0-----:R-:W-:-:S05]  /*0260*/  IMAD R4, R4, UR4, RZ ;  /* 0x0000000404047c24 */ /* 0x001fca000f8e02ff */
[----:B------:R-:W-:Y:S01]  /*0270*/  IADD3 R5, PT, PT, R4, R3, RZ ;  /* 0x0000000304057210 */ /* 0x000fe20007ffe0ff */
[----:B------:R-:W-:Y:S03]  /*0280*/  BAR.SYNC.DEFER_BLOCKING 0x0 ;  /* 0x0000000000007b1d */ /* 0x000fe60000010000 */
[----:B------:R-:W-:-:S13]  /*0290*/  ISETP.GT.U32.AND P0, PT, R5, 0x1f, PT ;  /* 0x0000001f0500780c */ /* 0x000fda0003f04070 */
[----:B-1----:R-:W-:Y:S05]  /*02a0*/  @P0 BRA `(.L_x_1537) ;  /* 0x0000000000380947 */ /* 0x002fea0003800000 */
        /* <DEDUP_REMOVED lines=13> */
.L_x_1544:
[----:B-1----:R-:W-:-:S07]  /*0380*/  IADD3 R9, PT, PT, R7, R8, RZ ;  /* 0x0000000807097210 */ /* 0x002fce0007ffe0ff */
.L_x_1537:
[----:B------:R-:W-:Y:S05]  /*0390*/  BSYNC B0 ;  /* 0x0000000000007941 */ /* 0x000fea0003800000 */
.L_x_1536:
[----:B------:R-:W-:-:S13]  /*03a0*/  LOP3.LUT P0, RZ, R4, R3, RZ, 0xfc, !PT ;  /* 0x0000000304ff7212 */ /* 0x000fda000780fcff */
[----:B------:R-:W-:Y:S05]  /*03b0*/  @P0 EXIT ;  /* 0x000000000000094d */ /* 0x000fea0003800000 */
[----:B------:R-:W1:Y:S02]  /*03c0*/  LDC.64 R2, c[0x0][0x388] ;  /* 0x0000e200ff027b82 */ /* 0x000e640000000a00 */
[----:B-1----:R-:W-:-:S05]  /*03d0*/  IMAD.WIDE.U32 R2, R0, 0x4, R2 ;  /* 0x0000000400027825 */ /* 0x002fca00078e0002 */
[----:B------:R-:W-:Y:S01]  /*03e0*/  STG.E desc[UR6][R2.64], R9 ;  /* 0x0000000902007986 */ /* 0x000fe2000c101906 */
[----:B------:R-:W-:Y:S05]  /*03f0*/  EXIT ;  /* 0x000000000000794d */ /* 0x000fea0003800000 */
.L_x_1538:
[----:B------:R-:W-:Y:S02]  /*0400*/  HFMA2 R12, -RZ, RZ, 0, 1.847743988037109375e-06 ;  /* 0x0000001fff0c7431 */ /* 0x000fe400000001ff */
[----:B------:R-:W-:Y:S02]  /*0410*/  IMAD.MOV.U32 R11, RZ, RZ, 0x10 ;  /* 0x00000010ff0b7424 */ /* 0x000fe400078e00ff */
[----:B------:R-:W-:-:S07]  /*0420*/  IMAD.MOV.U32 R10, RZ, RZ, -0x1 ;  /* 0xffffffffff0a7424 */ /* 0x000fce00078e00ff */
[----:B------:R-:W-:Y:S05]  /*0430*/  WARPSYNC.COLLECTIVE R10, `(.L_x_1539) ;  /* 0x000000000a087348 */ /* 0x000fea0003c00000 */
[----:B------:R0:W1:Y:S02]  /*0440*/  SHFL.DOWN P0, R8, R9, R11, R12 ;  /* 0x0800000b09087389 */ /* 0x000064000000000c */
[----:B01----:R-:W-:Y:S05]  /*0450*/  ENDCOLLECTIVE ;  /* 0x000000000000791b */ /* 0x003fea0003800000 */
.L_x_1539:
[----:B------:R-:W-:Y:S01]  /*0460*/  IMAD.MOV.U32 R11, RZ, RZ, 0x8 ;  /* 0x00000008ff0b7424 */ /* 0x000fe200078e00ff */
[----:B------:R-:W-:-:S05]  /*0470*/  MOV R2, R8 ;  /* 0x0000000800027202 */ /* 0x000fca0000000f00 */
[----:B------:R-:W-:-:S05]  /*0480*/  IMAD.IADD R2, R9, 0x1, R2 ;  /* 0x0000000109027824 */ /* 0x000fca00078e0202 */
[----:B------:R-:W-:-:S07]  /*0490*/  MOV R9, R2 ;  /* 0x0000000200097202 */ /* 0x000fce0000000f00 */
[----:B------:R-:W-:Y:S05]  /*04a0*/  WARPSYNC.COLLECTIVE R10, `(.L_x_1540) ;  /* 0x000000000a087348 */ /* 0x000fea0003c00000 */
[----:B------:R0:W1:Y:S02]  /*04b0*/  SHFL.DOWN P0, R8, R9, R11, R12 ;  /* 0x0800000b09087389 */ /* 0x000064000000000c */
[----:B01----:R-:W-:Y:S05]  /*04c0*/  ENDCOLLECTIVE ;  /* 0x000000000000791b */ /* 0x003fea0003800000 */
.L_x_1540:
[----:B------:R-:W-:Y:S01]  /*04d0*/  IMAD.MOV.U32 R11, RZ, RZ, 0x4 ;  /* 0x00000004ff0b7424 */ /* 0x000fe200078e00ff */
[----:B------:R-:W-:-:S05]  /*04e0*/  MOV R5, R8 ;  /* 0x0000000800057202 */ /* 0x000fca0000000f00 */
[----:B------:R-:W-:-:S05]  /*04f0*/  IMAD.IADD R5, R2, 0x1, R5 ;  /* 0x0000000102057824 */ /* 0x000fca00078e0205 */
[----:B------:R-:W-:-:S07]  /*0500*/  MOV R9, R5 ;  /* 0x0000000500097202 */ /* 0x000fce0000000f00 */
[----:B------:R-:W-:Y:S05]  /*0510*/  WARPSYNC.COLLECTIVE R10, `(.L_x_1541) ;  /* 0x000000000a087348 */ /* 0x000fea0003c00000 */
[----:B------:R0:W1:Y:S02]  /*0520*/  SHFL.DOWN P0, R8, R9, R11, R12 ;  /* 0x0800000b09087389 */ /* 0x000064000000000c */
[----:B01----:R-:W-:Y:S05]  /*0530*/  ENDCOLLECTIVE ;  /* 0x000000000000791b */ /* 0x003fea0003800000 */
.L_x_1541:
[----:B------:R-:W-:Y:S01]  /*0540*/  IMAD.MOV.U32 R11, RZ, RZ, 0x2 ;  /* 0x00000002ff0b7424 */ /* 0x000fe200078e00ff */
[----:B------:R-:W-:-:S05]  /*0550*/  MOV R6, R8 ;  /* 0x0000000800067202 */ /* 0x000fca0000000f00 */
[----:B------:R-:W-:-:S05]  /*0560*/  IMAD.IADD R6, R5, 0x1, R6 ;  /* 0x0000000105067824 */ /* 0x000fca00078e0206 */
[----:B------:R-:W-:-:S07]  /*0570*/  MOV R9, R6 ;  /* 0x0000000600097202 */ /* 0x000fce0000000f00 */
[----:B------:R-:W-:Y:S05]  /*0580*/  WARPSYNC.COLLECTIVE R10, `(.L_x_1542) ;  /* 0x000000000a087348 */ /* 0x000fea0003c00000 */
[----:B------:R0:W1:Y:S02]  /*0590*/  SHFL.DOWN P0, R8, R9, R11, R12 ;  /* 0x0800000b09087389 */ /* 0x000064000000000c */
[----:B01----:R-:W-:Y:S05]  /*05a0*/  ENDCOLLECTIVE ;  /* 0x000000000000791b */ /* 0x003fea0003800000 */
.L_x_1542:
[----:B------:R-:W-:Y:S01]  /*05b0*/  IMAD.MOV.U32 R11, RZ, RZ, 0x1 ;  /* 0x00000001ff0b7424 */ /* 0x000fe200078e00ff */
[----:B------:R-:W-:-:S05]  /*05c0*/  MOV R7, R8 ;  /* 0x0000000800077202 */ /* 0x000fca0000000f00 */
[----:B------:R-:W-:-:S05]  /*05d0*/  IMAD.IADD R7, R6, 0x1, R7 ;  /* 0x0000000106077824 */ /* 0x000fca00078e0207 */
[----:B------:R-:W-:-:S07]  /*05e0*/  MOV R9, R7 ;  /* 0x0000000700097202 */ /* 0x000fce0000000f00 */
[----:B------:R-:W-:Y:S05]  /*05f0*/  WARPSYNC.COLLECTIVE R10, `(.L_x_1543) ;  /* 0x000000000a087348 */ /* 0x000fea0003c00000 */
[----:B------:R0:W1:Y:S02]  /*0600*/  SHFL.DOWN P0, R8, R9, R11, R12 ;  /* 0x0800000b09087389 */ /* 0x000064000000000c */
[----:B01----:R-:W-:Y:S05]  /*0610*/  ENDCOLLECTIVE ;  /* 0x000000000000791b */ /* 0x003fea0003800000 */
.L_x_1543:
[----:B------:R-:W-:Y:S05]  /*0620*/  BRA `(.L_x_1544) ;  /* 0xfffffffc00547947 */ /* 0x000fea000383ffff */
.L_x_1545:
        /* <DEDUP_REMOVED lines=13> */
.L_x_2092:


//--------------------- .text._Z7reduce6IiLj256ELb0EEvPT_S1_j --------------------------
	.section	.text._Z7reduce6IiLj256ELb0EEvPT_S1_j,"ax",@progbits
	.align	128
        .global         _Z7reduce6IiLj256ELb0EEvPT_S1_j
        .type           _Z7reduce6IiLj256ELb0EEvPT_S1_j,@function
        .size           _Z7reduce6IiLj256ELb0EEvPT_S1_j,(.L_x_2093 - _Z7reduce6IiLj256ELb0EEvPT_S1_j)
        .other          _Z7reduce6IiLj256ELb0EEvPT_S1_j,@"STO_CUDA_ENTRY STV_DEFAULT"
_Z7reduce6IiLj256ELb0EEvPT_S1_j:
.text._Z7reduce6IiLj256ELb0EEvPT_S1_j:
        /* <DEDUP_REMOVED lines=13> */
.L_x_1548:
[----:B-1----:R-:W-:-:S06]  /*00d0*/  IMAD.WIDE.U32 R4, R2, 0x4, R6 ;  /* 0x0000000402047825 */ /* 0x002fcc00078e0006 */
[----:B------:R-:W2:Y:S01]  /*00e0*/  LDG.E R4, desc[UR6][R4.64] ;  /* 0x0000000604047981 */ /* 0x000ea2000c1e1900 */
[----:B0-----:R-:W-:-:S05]  /*00f0*/  IMAD R2, R11, 0x100, R2 ;  /* 0x000001000b027824 */ /* 0x001fca00078e0202 */
[----:B------:R-:W-:Y:S02]  /*0100*/  ISETP.GE.U32.AND P0, PT, R2, UR4, PT ;  /* 0x0000000402007c0c */ /* 0x000fe4000bf06070 */
[----:B--2---:R-:W-:-:S11]  /*0110*/  IADD3 R9, PT, PT, R4, R9, RZ ;  /* 0x0000000904097210 */ /* 0x004fd60007ffe0ff */
[----:B------:R-:W-:Y:S05]  /*0120*/  @!P0 BRA `(.L_x_1548) ;  /* 0xfffffffc00e88947 */ /* 0x000fea000383ffff */
.L_x_1547:
[----:B------:R-:W-:Y:S05]  /*0130*/  BSYNC.RECONVERGENT B0 ;  /* 0x0000000000007941 */ /* 0x000fea0003800200 */
.L_x_1546:
        /* <DEDUP_REMOVED lines=15> */
[----:B--2---:R-:W-:-:S05]  /*0230*/  @!P0 IMAD.IADD R9, R9, 0x1, R4 ;  /* 0x0000000109098824 */ /* 0x004fca00078e0204 */
[----:B------:R-:W-:Y:S01]  /*0240*/  @!P0 STS [R2], R9 ;  /* 0x0000000902008388 */ /* 0x000fe20000000800 */
[----:B------:R-:W-:Y:S06]  /*0250*/  BAR.SYNC.DEFER_BLOCKING 0x0 ;  /* 0x0000000000007b1d */ /* 0x000fec0000010000 */
[----:B------:R-:W2:Y:S02]  /*0260*/  @!P1 LDS R4, [R2+0x100] ;  /* 0x0001000002049984 */ /* 0x000ea40000000800 */
[----:B--2---:R-:W-:Y:S01]  /*0270*/  @!P1 IADD3 R9, PT, PT, R9, R4, RZ ;  /* 0x0000000409099210 */ /* 0x004fe20007ffe0ff */
        /* <DEDUP_REMOVED lines=9> */
[----:B0-----:R-:W-:Y:S02]  /*0310*/  IADD3 R9, PT, PT, R9, R2, RZ ;  /* 0x0000000209097210 */ /* 0x001fe40007ffe0ff */
[----:B------:R-:W-:Y:S05]  /*0320*/  BRA.DIV UR4, `(.L_x_1551) ;  /* 0x0000000204447947 */ /* 0x000fea000b800000 */
[----:B------:R-:W0:Y:S02]  /*0330*/  SHFL.DOWN PT, R2, R9, 0x10, 0x1f ;  /* 0x0a001f0009027f89 */ /* 0x000e2400000e0000 */
[----:B0-----:R-:W-:-:S05]  /*0340*/  IMAD.IADD R2, R9, 0x1, R2 ;  /* 0x0000000109027824 */ /* 0x001fca00078e0202 */
[----:B------:R-:W0:Y:S02]  /*0350*/  SHFL.DOWN PT, R5, R2, 0x8, 0x1f ;  /* 0x09001f0002057f89 */ /* 0x000e2400000e0000 */
[----:B0-----:R-:W-:-:S05]  /*0360*/  IADD3 R5, PT, PT, R2, R5, RZ ;  /* 0x0000000502057210 */ /* 0x001fca0007ffe0ff */
[----:B------:R-:W0:Y:S02]  /*0370*/  SHFL.DOWN PT, R6, R5, 0x4, 0x1f ;  /* 0x08801f0005067f89 */ /* 0x000e2400000e0000 */
[----:B0-----:R-:W-:-:S05]  /*0380*/  IMAD.IADD R6, R5, 0x1, R6 ;  /* 0x0000000105067824 */ /* 0x001fca00078e0206 */
[----:B------:R-:W0:Y:S02]  /*0390*/  SHFL.DOWN PT, R7, R6, 0x2, 0x1f ;  /* 0x08401f0006077f89 */ /* 0x000e2400000e0000 */
[----:B0-----:R-:W-:-:S05]  /*03a0*/  IADD3 R7, PT, PT, R6, R7, RZ ;  /* 0x0000000706077210 */ /* 0x001fca0007ffe0ff */
[----:B------:R0:W1:Y:S02]  /*03b0*/  SHFL.DOWN PT, R8, R7, 0x1, 0x1f ;  /* 0x08201f0007087f89 */ /* 0x00006400000e0000 */
.L_x_1557:
[----:B-1----:R-:W-:-:S07]  /*03c0*/  IMAD.IADD R9, R7, 0x1, R8 ;  /* 0x0000000107097824 */ /* 0x002fce00078e0208 */
.L_x_1550:
[----:B------:R-:W-:Y:S05]  /*03d0*/  BSYNC B0 ;  /* 0x0000000000007941 */ /* 0x000fea0003800000 */
.L_x_1549:
[----:B------:R-:W-:-:S13]  /*03e0*/  LOP3.LUT P0, RZ, R4, R3, RZ, 0xfc, !PT ;  /* 0x0000000304ff7212 */ /* 0x000fda000780fcff */
[----:B------:R-:W-:Y:S05]  /*03f0*/  @P0 EXIT ;  /* 0x000000000000094d */ /* 0x000fea0003800000 */
[----:B------:R-:W1:Y:S02]  /*0400*/  LDC.64 R2, c[0x0][0x388] ;  /* 0x0000e200ff027b82 */ /* 0x000e640000000a00 */
[----:B-1----:R-:W-:-:S05]  /*0410*/  IMAD.WIDE.U32 R2, R0, 0x4, R2 ;  /* 0x0000000400027825 */ /* 0x002fca00078e0002 */
[----:B------:R-:W-:Y:S01]  /*0420*/  STG.E desc[UR6][R2.64], R9 ;  /* 0x0000000902007986 */ /* 0x000fe2000c101906 */
[----:B------:R-:W-:Y:S05]  /*0430*/  EXIT ;  /* 0x000000000000794d */ /* 0x000fea0003800000 */
.L_x_1551:
[----:B------:R-:W-:Y:S02]  /*0440*/  HFMA2 R11, -RZ, RZ, 0, 9.5367431640625e-07 ;  /* 0x00000010ff0b7431 */ /* 0x000fe400000001ff */
[----:B------:R-:W-:Y:S01]  /*0450*/  IMAD.MOV.U32 R12, RZ, RZ, 0x1f ;  /* 0x0000001fff0c7424 */ /* 0x000fe200078e00ff */
[----:B------:R-:W-:-:S07]  /*0460*/  MOV R10, 0xffffffff ;  /* 0xffffffff000a7802 */ /* 0x000fce0000000f00 */
[----:B------:R-:W-:Y:S05]  /*0470*/  WARPSYNC.COLLECTIVE R10, `(.L_x_1552) ;  /* 0x000000000a087348 */ /* 0x000fea0003c00000 */
[----:B------:R0:W1:Y:S02]  /*0480*/  SHFL.DOWN P0, R8, R9, R11, R12 ;  /* 0x0800000b09087389 */ /* 0x000064000000000c */
[----:B01----:R-:W-:Y:S05]  /*0490*/  ENDCOLLECTIVE ;  /* 0x000000000000791b */ /* 0x003fea0003800000 */
.L_x_1552:
[----:B------:R-:W-:Y:S02]  /*04a0*/  HFMA2 R11, -RZ, RZ, 0, 4.76837158203125e-07 ;  /* 0x00000008ff0b7431 */ /* 0x000fe400000001ff */
[----:B------:R-:W-:-:S05]  /*04b0*/  IMAD.MOV.U32 R2, RZ, RZ, R8 ;  /* 0x000000ffff027224 */ /* 0x000fca00078e0008 */
[----:B------:R-:W-:-:S05]  /*04c0*/  IADD3 R2, PT, PT, R9, R2, RZ ;  /* 0x0000000209027210 */ /* 0x000fca0007ffe0ff */
[----:B------:R-:W-:-:S07]  /*04d0*/  IMAD.MOV.U32 R9, RZ, RZ, R2 ;  /* 0x000000ffff097224 */ /* 0x000fce00078e0002 */
[----:B------:R-:W-:Y:S05]  /*04e0*/  WARPSYNC.COLLECTIVE R10, `(.L_x_1553) ;  /* 0x000000000a087348 */ /* 0x000fea0003c00000 */
[----:B------:R0:W1:Y:S02]  /*04f0*/  SHFL.DOWN P0, R8, R9, R11, R12 ;  /* 0x0800000b09087389 */ /* 0x000064000000000c */
[----:B01----:R-:W-:Y:S05]  /*0500*/  ENDCOLLECTIVE ;  /* 0x000000000000791b */ /* 0x003fea0003800000 */
.L_x_1553:
[----:B------:R-:W-:Y:S01]  /*0510*/  MOV R11, 0x4 ;  /* 0x00000004000b7802 */ /* 0x000fe20000000f00 */
[----:B------:R-:W-:-:S05]  /*0520*/  IMAD.MOV.U32 R5, RZ, RZ, R8 ;  /* 0x000000ffff057224 */ /* 0x000fca00078e0008 */
[----:B------:R-:W-:-:S05]  /*0530*/  IADD3 R5, PT, PT, R2, R5, RZ ;  /* 0x0000000502057210 */ /* 0x000fca0007ffe0ff */
[----:B------:R-:W-:-:S07]  /*0540*/  IMAD.MOV.U32 R9, RZ, RZ, R5 ;  /* 0x000000ffff097224 */ /* 0x000fce00078e0005 */
[----:B------:R-:W-:Y:S05]  /*0550*/  WARPSYNC.COLLECTIVE R10, `(.L_x_1554) ;  /* 0x000000000a087348 */ /* 0x000fea0003c00000 */
[----:B------:R0:W1:Y:S02]  /*0560*/  SHFL.DOWN P0, R8, R9, R11, R12 ;  /* 0x0800000b09087389 */ /* 0x000064000000000c */
[----:B01----:R-:W-:Y:S05]  /*0570*/  ENDCOLLECTIVE ;  /* 0x000000000000791b */ /* 0x003fea0003800000 */
.L_x_1554:
[----:B------:R-:W-:Y:S02]  /*0580*/  HFMA2 R11, -RZ, RZ, 0, 1.1920928955078125e-07 ;  /* 0x00000002ff0b7431 */ /* 0x000fe400000001ff */
[----:B------:R-:W-:-:S05]  /*0590*/  IMAD.MOV.U32 R6, RZ, RZ, R8 ;  /* 0x000000ffff067224 */ /* 0x000fca00078e0008 */
[----:B------:R-:W-:-:S05]  /*05a0*/  IADD3 R6, PT, PT, R5, R6, RZ ;  /* 0x0000000605067210 */ /* 0x000fca0007ffe0ff */
[----:B------:R-:W-:-:S07]  /*05b0*/  IMAD.MOV.U32 R9, RZ, RZ, R6 ;  /* 0x000000ffff097224 */ /* 0x000fce00078e0006 */
[----:B------:R-:W-:Y:S05]  /*05c0*/  WARPSYNC.COLLECTIVE R10, `(.L_x_1555) ;  /* 0x000000000a087348 */ /* 0x000fea0003c00000 */
[----:B------:R0:W1:Y:S02]  /*05d0*/  SHFL.DOWN P0, R8, R9, R11, R12 ;  /* 0x0800000b09087389 */ /* 0x000064000000000c */
[----:B01----:R-:W-:Y:S05]  /*05e0*/  ENDCOLLECTIVE ;  /* 0x000000000000791b */ /* 0x003fea0003800000 */
.L_x_1555:
[----:B------:R-:W-:Y:S01]  /*05f0*/  MOV R11, 0x1 ;  /* 0x00000001000b7802 */ /* 0x000fe20000000f00 */
[----:B------:R-:W-:-:S05]  /*0600*/  IMAD.MOV.U32 R7, RZ, RZ, R8 ;  /* 0x000000ffff077224 */ /* 0x000fca00078e0008 */
[----:B------:R-:W-:-:S05]  /*0610*/  IADD3 R7, PT, PT, R6, R7, RZ ;  /* 0x0000000706077210 */ /* 0x000fca0007ffe0ff */
[----:B------:R-:W-:-:S07]  /*0620*/  IMAD.MOV.U32 R9, RZ, RZ, R7 ;  /* 0x000000ffff097224 */ /* 0x000fce00078e0007 */
[----:B------:R-:W-:Y:S05]  /*0630*/  WARPSYNC.COLLECTIVE R10, `(.L_x_1556) ;  /* 0x000000000a087348 */ /* 0x000fea0003c00000 */
[----:B------:R0:W1:Y:S02]  /*0640*/  SHFL.DOWN P0, R8, R9, R11, R12 ;  /* 0x0800000b09087389 */ /* 0x000064000000000c */
[----:B01----:R-:W-:Y:S05]  /*0650*/  ENDCOLLECTIVE ;  /* 0x000000000000791b */ /* 0x003fea0003800000 */
.L_x_1556:
[----:B------:R-:W-:Y:S05]  /*0660*/  BRA `(.L_x_1557) ;  /* 0xfffffffc00547947 */ /* 0x000fea000383ffff */
.L_x_1558:
        /* <DEDUP_REMOVED lines=9> */
.L_x_2093:


//--------------------- .text._Z7reduce6IiLj512ELb0EEvPT_S1_j --------------------------
	.section	.text._Z7reduce6IiLj512ELb0EEvPT_S1_j,"ax",@progbits
	.align	128
        .global         _Z7reduce6IiLj512ELb0EEvPT_S1_j
        .type           _Z7reduce6IiLj512ELb0EEvPT_S1_j,@function
        .size           _Z7reduce6IiLj512ELb0EEvPT_S1_j,(.L_x_2094 - _Z7reduce6IiLj512ELb0EEvPT_S1_j)
        .other          _Z7reduce6IiLj512ELb0EEvPT_S1_j,@"STO_CUDA_ENTRY STV_DEFAULT"
_Z7reduce6IiLj512ELb0EEvPT_S1_j:
.text._Z7reduce6IiLj512ELb0EEvPT_S1_j:
        /* <DEDUP_REMOVED lines=13> */
.L_x_1561:
[----:B-1----:R-:W-:-:S06]  /*00d0*/  IMAD.WIDE.U32 R4, R2, 0x4, R6 ;  /* 0x0000000402047825 */ /* 0x002fcc00078e0006 */
[----:B------:R-:W2:Y:S01]  /*00e0*/  LDG.E R4, desc[UR6][R4.64] ;  /* 0x0000000604047981 */ /* 0x000ea2000c1e1900 */
[----:B0-----:R-:W-:-:S05]  /*00f0*/  IMAD R2, R11, 0x200, R2 ;  /* 0x000002000b027824 */ /* 0x001fca00078e0202 */
[----:B------:R-:W-:Y:S01]  /*0100*/  ISETP.GE.U32.AND P0, PT, R2, UR4, PT ;  /* 0x0000000402007c0c */ /* 0x000fe2000bf06070 */
[----:B--2---:R-:W-:-:S12]  /*0110*/  IMAD.IADD R9, R4, 0x1, R9 ;  /* 0x0000000104097824 */ /* 0x004fd800078e0209 */
[----:B------:R-:W-:Y:S05]  /*0120*/  @!P0 BRA `(.L_x_1561) ;  /* 0xfffffffc00e88947 */ /* 0x000fea000383ffff */
.L_x_1560:
[----:B------:R-:W-:Y:S05]  /*0130*/  BSYNC.RECONVERGENT B0 ;  /* 0x0000000000007941 */ /* 0x000fea0003800200 */
.L_x_1559:
        /* <DEDUP_REMOVED lines=14> */
[----:B--2---:R-:W-:-:S05]  /*0220*/  @!P1 IADD3 R9, PT, PT, R9, R4, RZ ;  /* 0x0000000409099210 */ /* 0x004fca0007ffe0ff */
[----:B------:R-:W-:Y:S01]  /*0230*/  @!P1 STS [R2], R9 ;  /* 0x0000000902009388 */ /* 0x000fe20000000800 */
[----:B------:R-:W-:Y:S01]  /*0240*/  BAR.SYNC.DEFER_BLOCKING 0x0 ;  /* 0x0000000000007b1d */ /* 0x000fe20000010000 */
[----:B------:R-:W-:-:S05]  /*0250*/  ISETP.GT.U32.AND P1, PT, R3, 0x3f, PT ;  /* 0x0000003f0300780c */ /* 0x000fca0003f24070 */
        /* <DEDUP_REMOVED lines=26> */
.L_x_1570:
[----:B-1----:R-:W-:-:S07]  /*0400*/  IMAD.IADD R9, R7, 0x1, R8 ;  /* 0x0000000107097824 */ /* 0x002fce00078e0208 */
.L_x_1563:
[----:B------:R-:W-:Y:S05]  /*0410*/  BSYNC B0 ;  /* 0x0000000000007941 */ /* 0x000fea0003800000 */
.L_x_1562:
[----:B------:R-:W-:-:S13]  /*0420*/  LOP3.LUT P0, RZ, R4, R3, RZ, 0xfc, !PT ;  /* 0x0000000304ff7212 */ /* 0x000fda000780fcff */
[----:B------:R-:W-:Y:S05]  /*0430*/  @P0 EXIT ;  /* 0x000000000000094d */ /* 0x000fea0003800000 */
[----:B------:R-:W1:Y:S02]  /*0440*/  LDC.64 R2, c[0x0][0x388] ;  /* 0x0000e200ff027b82 */ /* 0x000e640000000a00 */
[----:B-1----:R-:W-:-:S05]  /*0450*/  IMAD.WIDE.U32 R2, R0, 0x4, R2 ;  /* 0x0000000400027825 */ /* 0x002fca00078e0002 */
[----:B------:R-:W-:Y:S01]  /*0460*/  STG.E desc[UR6][R2.64], R9 ;  /* 0x0000000902007986 */ /* 0x000fe2000c101906 */
[----:B------:R-:W-:Y:S05]  /*0470*/  EXIT ;  /* 0x000000000000794d */ /* 0x000fea0003800000 */
.L_x_1564:
[----:B------:R-:W-:Y:S02]  /*0480*/  HFMA2 R11, -RZ, RZ, 0, 9.5367431640625e-07 ;  /* 0x00000010ff0b7431 */ /* 0x000fe400000001ff */
[----:B------:R-:W-:Y:S01]  /*0490*/  IMAD.MOV.U32 R12, RZ, RZ, 0x1f ;  /* 0x0000001fff0c7424 */ /* 0x000fe200078e00ff */
[----:B------:R-:W-:-:S07]  /*04a0*/  MOV R10, 0xffffffff ;  /* 0xffffffff000a7802 */ /* 0x000fce0000000f00 */
[----:B------:R-:W-:Y:S05]  /*04b0*/  WARPSYNC.COLLECTIVE R10, `(.L_x_1565) ;  /* 0x000000000a087348 */ /* 0x000fea0003c00000 */
[----:B------:R0:W1:Y:S02]  /*04c0*/  SHFL.DOWN P0, R8, R9, R11, R12 ;  /* 0x0800000b09087389 */ /* 0x000064000000000c */
[----:B01----:R-:W-:Y:S05]  /*04d0*/  ENDCOLLECTIVE ;  /* 0x000000000000791b */ /* 0x003fea0003800000 */
.L_x_1565:
[----:B------:R-:W-:Y:S02]  /*04e0*/  HFMA2 R11, -RZ, RZ, 0, 4.76837158203125e-07 ;  /* 0x00000008ff0b7431 */ /* 0x000fe400000001ff */
[----:B------:R-:W-:-:S05]  /*04f0*/  IMAD.MOV.U32 R2, RZ, RZ, R8 ;  /* 0x000000ffff027224 */ /* 0x000fca00078e0008 */
[----:B------:R-:W-:-:S05]  /*0500*/  IADD3 R2, PT, PT, R9, R2, RZ ;  /* 0x0000000209027210 */ /* 0x000fca0007ffe0ff */
[----:B------:R-:W-:-:S07]  /*0510*/  IMAD.MOV.U32 R9, RZ, RZ, R2 ;  /* 0x000000ffff097224 */ /* 0x000fce00078e0002 */
[----:B------:R-:W-:Y:S05]  /*0520*/  WARPSYNC.COLLECTIVE R10, `(.L_x_1566) ;  /* 0x000000000a087348 */ /* 0x000fea0003c00000 */
[----:B------:R0:W1:Y:S02]  /*0530*/  SHFL.DOWN P0, R8, R9, R11, R12 ;  /* 0x0800000b09087389 */ /* 0x000064000000000c */
[----:B01----:R-:W-:Y:S05]  /*0540*/  ENDCOLLECTIVE ;  /* 0x000000000000791b */ /* 0x003fea0003800000 */
.L_x_1566:
[----:B------:R-:W-:Y:S01]  /*0550*/  MOV R11, 0x4 ;  /* 0x00000004000b7802 */ /* 0x000fe20000000f00 */
[----:B------:R-:W-:-:S05]  /*0560*/  IMAD.MOV.U32 R5, RZ, RZ, R8 ;  /* 0x000000ffff057224 */ /* 0x000fca00078e0008 */
[----:B------:R-:W-:-:S05]  /*0570*/  IADD3 R5, PT, PT, R2, R5, RZ ;  /* 0x0000000502057210 */ /* 0x000fca0007ffe0ff */
[----:B------:R-:W-:-:S07]  /*0580*/  IMAD.MOV.U32 R9, RZ, RZ, R5 ;  /* 0x000000ffff097224 */ /* 0x000fce00078e0005 */
[----:B------:R-:W-:Y:S05]  /*0590*/  WARPSYNC.COLLECTIVE R10, `(.L_x_1567) ;  /* 0x000000000a087348 */ /* 0x000fea0003c00000 */
[----:B------:R0:W1:Y:S02]  /*05a0*/  SHFL.DOWN P0, R8, R9, R11, R12 ;  /* 0x0800000b09087389 */ /* 0x000064000000000c */
[----:B01----:R-:W-:Y:S05]  /*05b0*/  ENDCOLLECTIVE ;  /* 0x000000000000791b */ /* 0x003fea0003800000 */
.L_x_1567:
[----:B------:R-:W-:Y:S02]  /*05c0*/  HFMA2 R11, -RZ, RZ, 0, 1.1920928955078125e-07 ;  /* 0x00000002ff0b7431 */ /* 0x000fe400000001ff */
[----:B------:R-:W-:-:S05]  /*05d0*/  IMAD.MOV.U32 R6, RZ, RZ, R8 ;  /* 0x000000ffff067224 */ /* 0x000fca00078e0008 */
[----:B------:R-:W-:-:S05]  /*05e0*/  IADD3 R6, PT, PT, R5, R6, RZ ;  /* 0x0000000605067210 */ /* 0x000fca0007ffe0ff */
[----:B------:R-:W-:-:S07]  /*05f0*/  IMAD.MOV.U32 R9, RZ, RZ, R6 ;  /* 0x000000ffff097224 */ /* 0x000fce00078e0006 */
[----:B------:R-:W-:Y:S05]  /*0600*/  WARPSYNC.COLLECTIVE R10, `(.L_x_1568) ;  /* 0x000000000a087348 */ /* 0x000fea0003c00000 */
[----:B------:R0:W1:Y:S02]  /*0610*/  SHFL.DOWN P0, R8, R9, R11, R12 ;  /* 0x0800000b09087389 */ /* 0x000064000000000c */
[----:B01----:R-:W-:Y:S05]  /*0620*/  ENDCOLLECTIVE ;  /* 0x000000000000791b */ /* 0x003fea0003800000 */
.L_x_1568:
[----:B------:R-:W-:Y:S01]  /*0630*/  MOV R11, 0x1 ;  /* 0x00000001000b7802 */ /* 0x000fe20000000f00 */
[----:B------:R-:W-:-:S05]  /*0640*/  IMAD.MOV.U32 R7, RZ, RZ, R8 ;  /* 0x000000ffff077224 */ /* 0x000fca00078e0008 */
[----:B------:R-:W-:-:S05]  /*0650*/  IADD3 R7, PT, PT, R6, R7, RZ ;  /* 0x0000000706077210 */ /* 0x000fca0007ffe0ff */
[----:B------:R-:W-:-:S07]  /*0660*/  IMAD.MOV.U32 R9, RZ, RZ, R7 ;  /* 0x000000ffff097224 */ /* 0x000fce00078e0007 */
[----:B------:R-:W-:Y:S05]  /*0670*/  WARPSYNC.COLLECTIVE R10, `(.L_x_1569) ;  /* 0x000000000a087348 */ /* 0x000fea0003c00000 */
[----:B------:R0:W1:Y:S02]  /*0680*/  SHFL.DOWN P0, R8, R9, R11, R12 ;  /* 0x0800000b09087389 */ /* 0x000064000000000c */
[----:B01----:R-:W-:Y:S05]  /*0690*/  ENDCOLLECTIVE ;  /* 0x000000000000791b */ /* 0x003fea0003800000 */
.L_x_1569:
[----:B------:R-:W-:Y:S05]  /*06a0*/  BRA `(.L_x_1570) ;  /* 0xfffffffc00547947 */ /* 0x000fea000383ffff */
.L_x_1571:
        /* <DEDUP_REMOVED lines=13> */
.L_x_2094:


//--------------------- .text._Z7reduce6IiLj1ELb1EEvPT_S1_j --------------------------
	.section	.text._Z7reduce6IiLj1ELb1EEvPT_S1_j,"ax",@progbits
	.align	128
        .global         _Z7reduce6IiLj1ELb1EEvPT_S1_j
        .type           _Z7reduce6IiLj1ELb1EEvPT_S1_j,@function
        .size           _Z7reduce6IiLj1ELb1EEvPT_S1_j,(.L_x_2095 - _Z7reduce6IiLj1ELb1EEvPT_S1_j)
        .other          _Z7reduce6IiLj1ELb1EEvPT_S1_j,@"STO_CUDA_ENTRY STV_DEFAULT"
_Z7reduce6IiLj1ELb1EEvPT_S1_j:
.text._Z7reduce6IiLj1ELb1EEvPT_S1_j:
        /* <DEDUP_REMOVED lines=8> */
[----:B-1----:R-:W-:Y:S01]  /*0080*/  ISETP.GE.U32.AND P0, PT, R2, UR4, PT ;  /* 0x0000000402007c0c */ /* 0x002fe2000bf06070 */
[----:B------:R-:W0:-:S12]  /*0090*/  LDCU UR4, c[0x0][0x390] ;  /* 0x00007200ff0477ac */ /* 0x000e180008000800 */
[----:B--2---:R-:W-:Y:S05]  /*00a0*/  @P0 BRA `(.L_x_1573) ;  /* 0x0000000000340947 */ /* 0x004fea0003800000 */
[----:B------:R-:W1:Y:S01]  /*00b0*/  LDC R13, c[0x0][0x370] ;  /* 0x0000dc00ff0d7b82 */ /* 0x000e620000000800 */
[----:B------:R-:W-:-:S07]  /*00c0*/  IMAD.MOV.U32 R8, RZ, RZ, RZ ;  /* 0x000000ffff087224 */ /* 0x000fce00078e00ff */
[----:B------:R-:W2:Y:S02]  /*00d0*/  LDC.64 R4, c[0x0][0x380] ;  /* 0x0000e000ff047b82 */ /* 0x000ea40000000a00 */
.L_x_1574:
[----:B------:R-:W-:-:S04]  /*00e0*/  IADD3 R6, PT, PT, R2, 0x1, RZ ;  /* 0x0000000102067810 */ /* 0x000fc80007ffe0ff */
[----:B0-----:R-:W-:Y:S01]  /*00f0*/  ISETP.GE.U32.AND P0, PT, R6, UR4, PT ;  /* 0x0000000406007c0c */ /* 0x001fe2000bf06070 */
[----:B--2---:R-:W-:-:S05]  /*0100*/  IMAD.WIDE.U32 R6, R2, 0x4, R4 ;  /* 0x0000000402067825 */ /* 0x004fca00078e0004 */
[----:B------:R-:W2:Y:S07]  /*0110*/  LDG.E R9, desc[UR6][R6.64] ;  /* 0x0000000606097981 */ /* 0x000eae000c1e1900 */
[----:B------:R-:W3:Y:S01]  /*0120*/  @!P0 LDG.E R11, desc[UR6][R6.64+0x4] ;  /* 0x00000406060b8981 */ /* 0x000ee2000c1e1900 */
[----:B-1----:R-:W-:-:S05]  /*0130*/  IMAD R2, R13, 0x2, R2 ;  /* 0x000000020d027824 */ /* 0x002fca00078e0202 */
[----:B------:R-:W-:Y:S02]  /*0140*/  ISETP.GE.U32.AND P1, PT, R2, UR4, PT ;  /* 0x0000000402007c0c */ /* 0x000fe4000bf26070 */
[----:B--2---:R-:W-:-:S05]  /*0150*/  IADD3 R8, PT, PT, R9, R8, RZ ;  /* 0x0000000809087210 */ /* 0x004fca0007ffe0ff */
[----:B---3--:R-:W-:-:S06]  /*0160*/  @!P0 IMAD.IADD R8, R8, 0x1, R11 ;  /* 0x0000000108088824 */ /* 0x008fcc00078e020b */
[----:B------:R-:W-:Y:S05]  /*0170*/  @!P1 BRA `(.L_x_1574) ;  /* 0xfffffffc00d89947 */ /* 0x000fea000383ffff */
.L_x_1573:
[----:B0-----:R-:W-:Y:S05]  /*0180*/  BSYNC.RECONVERGENT B0 ;  /* 0x0000000000007941 */ /* 0x001fea0003800200 */
.L_x_1572:
[----:B------:R-:W0:Y:S01]  /*0190*/  S2R R2, SR_TID.Y ;  /* 0x0000000000027919 */ /* 0x000e220000002200 */
[----:B------:R-:W1:Y:S01]  /*01a0*/  LDCU UR8, c[0x0][0x360] ;  /* 0x00006c00ff0877ac */ /* 0x000e620008000800 */
[----:B------:R-:W2:Y:S01]  /*01b0*/  S2UR UR5, SR_CgaCtaId ;  /* 0x00000000000579c3 */ /* 0x000ea20000008800 */
[----:B------:R-:W-:Y:S01]  /*01c0*/  BSSY B0, `(.L_x_1575) ;  /* 0x000001d000007945 */ /* 0x000fe20003800000 */
[----:B------:R-:W0:Y:S01]  /*01d0*/  S2R R7, SR_TID.Z ;  /* 0x0000000000077919 */ /* 0x000e220000002300 */
[----:B------:R-:W0:Y:S01]  /*01e0*/  LDCU UR9, c[0x0][0x364] ;  /* 0x00006c80ff0977ac */ /* 0x000e220008000800 */
[----:B------:R-:W-:Y:S01]  /*01f0*/  IMAD.MOV.U32 R9, RZ, RZ, R8 ;  /* 0x000000ffff097224 */ /* 0x000fe200078e0008 */
        /* <DEDUP_REMOVED lines=24> */
.L_x_1583:
[----:B-1----:R-:W-:-:S07]  /*0380*/  IADD3 R9, PT, PT, R7, R8, RZ ;  /* 0x0000000807097210 */ /* 0x002fce0007ffe0ff */
.L_x_1576:
[----:B------:R-:W-:Y:S05]  /*0390*/  BSYNC B0 ;  /* 0x0000000000007941 */ /* 0x000fea0003800000 */
.L_x_1575:
[----:B------:R-:W-:-:S13]  /*03a0*/  LOP3.LUT P0, RZ, R2, R3, RZ, 0xfc, !PT ;  /* 0x0000000302ff7212 */ /* 0x000fda000780fcff */
[----:B------:R-:W-:Y:S05]  /*03b0*/  @P0 EXIT ;  /* 0x000000000000094d */ /* 0x000fea0003800000 */
[----:B------:R-:W1:Y:S02]  /*03c0*/  LDC.64 R2, c[0x0][0x388] ;  /* 0x0000e200ff027b82 */ /* 0x000e640000000a00 */
[----:B-1----:R-:W-:-:S05]  /*03d0*/  IMAD.WIDE.U32 R2, R0, 0x4, R2 ;  /* 0x0000000400027825 */ /* 0x002fca00078e0002 */
[----:B------:R-:W-:Y:S01]  /*03e0*/  STG.E desc[UR6][R2.64], R9 ;  /* 0x0000000902007986 */ /* 0x000fe2000c101906 */
[----:B------:R-:W-:Y:S05]  /*03f0*/  EXIT ;  /* 0x000000000000794d */ /* 0x000fea0003800000 */
.L_x_1577:
[----:B------:R-:W-:Y:S02]  /*0400*/  HFMA2 R12, -RZ, RZ, 0, 1.847743988037109375e-06 ;  /* 0x0000001fff0c7431 */ /* 0x000fe400000001ff */
[----:B------:R-:W-:Y:S02]  /*0410*/  IMAD.MOV.U32 R11, RZ, RZ, 0x10 ;  /* 0x00000010ff0b7424 */ /* 0x000fe400078e00ff */
[----:B------:R-:W-:-:S07]  /*0420*/  IMAD.MOV.U32 R10, RZ, RZ, -0x1 ;  /* 0xffffffffff0a7424 */ /* 0x000fce00078e00ff */
[----:B------:R-:W-:Y:S05]  /*0430*/  WARPSYNC.COLLECTIVE R10, `(.L_x_1578) ;  /* 0x000000000a087348 */ /* 0x000fea0003c00000 */
[----:B------:R0:W1:Y:S02]  /*0440*/  SHFL.DOWN P0, R8, R9, R11, R12 ;  /* 0x0800000b09087389 */ /* 0x000064000000000c */
[----:B01----:R-:W-:Y:S05]  /*0450*/  ENDCOLLECTIVE ;  /* 0x000000000000791b */ /* 0x003fea0003800000 */
.L_x_1578:
[----:B------:R-:W-:Y:S01]  /*0460*/  IMAD.MOV.U32 R11, RZ, RZ, 0x8 ;  /* 0x00000008ff0b7424 */ /* 0x000fe200078e00ff */
[----:B------:R-:W-:-:S05]  /*0470*/  MOV R4, R8 ;  /* 0x0000000800047202 */ /* 0x000fca0000000f00 */
[----:B------:R-:W-:-:S05]  /*0480*/  IMAD.IADD R4, R4, 0x1, R9 ;  /* 0x0000000104047824 */ /* 0x000fca00078e0209 */
[----:B------:R-:W-:-:S07]  /*0490*/  MOV R9, R4 ;  /* 0x0000000400097202 */ /* 0x000fce0000000f00 */
[----:B------:R-:W-:Y:S05]  /*04a0*/  WARPSYNC.COLLECTIVE R10, `(.L_x_1579) ;  /* 0x000000000a087348 */ /* 0x000fea0003c00000 */
[----:B------:R0:W1:Y:S02]  /*04b0*/  SHFL.DOWN P0, R8, R9, R11, R12 ;  /* 0x0800000b09087389 */ /* 0x000064000000000c */
[----:B01----:R-:W-:Y:S05]  /*04c0*/  ENDCOLLECTIVE ;  /* 0x000000000000791b */ /* 0x003fea0003800000 */
.L_x_1579:
[----:B------:R-:W-:Y:S01]  /*04d0*/  IMAD.MOV.U32 R11, RZ, RZ, 0x4 ;  /* 0x00000004ff0b7424 */ /* 0x000fe200078e00ff */
[----:B------:R-:W-:-:S05]  /*04e0*/  MOV R5, R8 ;  /* 0x0000000800057202 */ /* 0x000fca0000000f00 */
[----:B------:R-:W-:-:S05]  /*04f0*/  IMAD.IADD R5, R4, 0x1, R5 ;  /* 0x0000000104057824 */ /* 0x000fca00078e0205 */
[----:B------:R-:W-:-:S07]  /*0500*/  MOV R9, R5 ;  /* 0x0000000500097202 */ /* 0x000fce0000000f00 */
[----:B------:R-:W-:Y:S05]  /*0510*/  WARPSYNC.COLLECTIVE R10, `(.L_x_1580) ;  /* 0x000000000a087348 */ /* 0x000fea0003c00000 */
[----:B------:R0:W1:Y:S02]  /*0520*/  SHFL.DOWN P0, R8, R9, R11, R12 ;  /* 0x0800000b09087389 */ /* 0x000064000000000c */
[----:B01----:R-:W-:Y:S05]  /*0530*/  ENDCOLLECTIVE ;  /* 0x000000000000791b */ /* 0x003fea0003800000 */
.L_x_1580:
[----:B------:R-:W-:Y:S01]  /*0540*/  IMAD.MOV.U32 R11, RZ, RZ, 0x2 ;  /* 0x00000002ff0b7424 */ /* 0x000fe200078e00ff */
[----:B------:R-:W-:-:S05]  /*0550*/  MOV R6, R8 ;  /* 0x0000000800067202 */ /* 0x000fca0000000f00 */
[----:B------:R-:W-:-:S05]  /*0560*/  IMAD.IADD R6, R5, 0x1, R6 ;  /* 0x0000000105067824 */ /* 0x000fca00078e0206 */
[----:B------:R-:W-:-:S07]  /*0570*/  MOV R9, R6 ;  /* 0x0000000600097202 */ /* 0x000fce0000000f00 */
[----:B------:R-:W-:Y:S05]  /*0580*/  WARPSYNC.COLLECTIVE R10, `(.L_x_1581) ;  /* 0x000000000a087348 */ /* 0x000fea0003c00000 */
[----:B------:R0:W1:Y:S02]  /*0590*/  SHFL.DOWN P0, R8, R9, R11, R12 ;  /* 0x0800000b09087389 */ /* 0x000064000000000c */
[----:B01----:R-:W-:Y:S05]  /*05a0*/  ENDCOLLECTIVE ;  /* 0x000000000000791b */ /* 0x003fea0003800000 */
.L_x_1581:
[----:B------:R-:W-:Y:S01]  /*05b0*/  IMAD.MOV.U32 R11, RZ, RZ, 0x1 ;  /* 0x00000001ff0b7424 */ /* 0x000fe200078e00ff */
[----:B------:R-:W-:-:S05]  /*05c0*/  MOV R7, R8 ;  /* 0x0000000800077202 */ /* 0x000fca0000000f00 */
[----:B------:R-:W-:-:S05]  /*05d0*/  IMAD.IADD R7, R6, 0x1, R7 ;  /* 0x0000000106077824 */ /* 0x000fca00078e0207 */
[----:B------:R-:W-:-:S07]  /*05e0*/  MOV R9, R7 ;  /* 0x0000000700097202 */ /* 0x000fce0000000f00 */
[----:B------:R-:W-:Y:S05]  /*05f0*/  WARPSYNC.COLLECTIVE R10, `(.L_x_1582) ;  /* 0x000000000a087348 */ /* 0x000fea0003c00000 */
[----:B------:R0:W1:Y:S02]  /*0600*/  SHFL.DOWN P0, R8, R9, R11, R12 ;  /* 0x0800000b09087389 */ /* 0x000064000000000c */
[----:B01----:R-:W-:Y:S05]  /*0610*/  ENDCOLLECTIVE ;  /* 0x000000000000791b */ /* 0x003fea0003800000 */
.L_x_1582:
[----:B------:R-:W-:Y:S05]  /*0620*/  BRA `(.L_x_1583) ;  /* 0xfffffffc00547947 */ /* 0x000fea000383ffff */
.L_x_1584:
        /* <DEDUP_REMOVED lines=13> */
.L_x_2095:


//--------------------- .text._Z7reduce6IiLj2ELb1EEvPT_S1_j --------------------------
	.section	.text._Z7reduce6IiLj2ELb1EEvPT_S1_j,"ax",@progbits
	.align	128
        .global         _Z7reduce6IiLj2ELb1EEvPT_S1_j
        .type           _Z7reduce6IiLj2ELb1EEvPT_S1_j,@function
        .size           _Z7reduce6IiLj2ELb1EEvPT_S1_j,(.L_x_2096 - _Z7reduce6IiLj2ELb1EEvPT_S1_j)
        .other          _Z7reduce6IiLj2ELb1EEvPT_S1_j,@"STO_CUDA_ENTRY STV_DEFAULT"
_Z7reduce6IiLj2ELb1EEvPT_S1_j:
.text._Z7reduce6IiLj2ELb1EEvPT_S1_j:
        /* <DEDUP_REMOVED lines=14> */
.L_x_1587:
[C---:B------:R-:W-:Y:S01]  /*00e0*/  IADD3 R7, PT, PT, R2.reuse, 0x2, RZ ;  /* 0x0000000202077810 */ /* 0x040fe20007ffe0ff */
[----:B--2---:R-:W-:-:S03]  /*00f0*/  IMAD.WIDE.U32 R4, R2, 0x4, R8 ;  /* 0x0000000402047825 */ /* 0x004fc600078e0008 */
[----:B0-----:R-:W-:-:S03]  /*0100*/  ISETP.GE.U32.AND P0, PT, R7, UR4, PT ;  /* 0x0000000407007c0c */ /* 0x001fc6000bf06070 */
[----:B------:R-:W2:Y:S10]  /*0110*/  LDG.E R5, desc[UR6][R4.64] ;  /* 0x0000000604057981 */ /* 0x000eb4000c1e1900 */
[----:B------:R-:W-:-:S06]  /*0120*/  @!P0 IMAD.WIDE.U32 R6, R7, 0x4, R8 ;  /* 0x0000000407068825 */ /* 0x000fcc00078e0008 */
[----:B------:R-:W3:Y:S01]  /*0130*/  @!P0 LDG.E R7, desc[UR6][R6.64] ;  /* 0x0000000606078981 */ /* 0x000ee2000c1e1900 */
[----:B-1----:R-:W-:-:S05]  /*0140*/  IMAD R2, R11, 0x4, R2 ;  /* 0x000000040b027824 */ /* 0x002fca00078e0202 */
[----:B------:R-:W-:Y:S02]  /*0150*/  ISETP.GE.U32.AND P1, PT, R2, UR4, PT ;  /* 0x0000000402007c0c */ /* 0x000fe4000bf26070 */
[----:B--2---:R-:W-:-:S05]  /*0160*/  IADD3 R10, PT, PT, R5, R10, RZ ;  /* 0x0000000a050a7210 */ /* 0x004fca0007ffe0ff */
[----:B---3--:R-:W-:-:S06]  /*0170*/  @!P0 IMAD.IADD R10, R10, 0x1, R7 ;  /* 0x000000010a0a8824 */ /* 0x008fcc00078e0207 */
[----:B------:R-:W-:Y:S05]  /*0180*/  @!P1 BRA `(.L_x_1587) ;  /* 0xfffffffc00d49947 */ /* 0x000fea000383ffff */
.L_x_1586:
[----:B0-----:R-:W-:Y:S05]  /*0190*/  BSYNC.RECONVERGENT B0 ;  /* 0x0000000000007941 */ /* 0x001fea0003800200 */
.L_x_1585:
        /* <DEDUP_REMOVED lines=31> */
.L_x_1596:
[----:B-1----:R-:W-:-:S07]  /*0390*/  IADD3 R9, PT, PT, R7, R8, RZ ;  /* 0x0000000807097210 */ /* 0x002fce0007ffe0ff */
.L_x_1589:
[----:B------:R-:W-:Y:S05]  /*03a0*/  BSYNC B0 ;  /* 0x0000000000007941 */ /* 0x000fea0003800000 */
.L_x_1588:
[----:B------:R-:W-:-:S13]  /*03b0*/  LOP3.LUT P0, RZ, R2, R3, RZ, 0xfc, !PT ;  /* 0x0000000302ff7212 */ /* 0x000fda000780fcff */
[----:B------:R-:W-:Y:S05]  /*03c0*/  @P0 EXIT ;  /* 0x000000000000094d */ /* 0x000fea0003800000 */
[----:B------:R-:W1:Y:S02]  /*03d0*/  LDC.64 R2, c[0x0][0x388] ;  /* 0x0000e200ff027b82 */ /* 0x000e640000000a00 */
[----:B-1----:R-:W-:-:S05]  /*03e0*/  IMAD.WIDE.U32 R2, R0, 0x4, R2 ;  /* 0x0000000400027825 */ /* 0x002fca00078e0002 */
[----:B------:R-:W-:Y:S01]  /*03f0*/  STG.E desc[UR6][R2.64], R9 ;  /* 0x0000000902007986 */ /* 0x000fe2000c101906 */
[----:B------:R-:W-:Y:S05]  /*0400*/  EXIT ;  /* 0x000000000000794d */ /* 0x000fea0003800000 */
.L_x_1590:
[----:B------:R-:W-:Y:S02]  /*0410*/  HFMA2 R12, -RZ, RZ, 0, 1.847743988037109375e-06 ;  /* 0x0000001fff0c7431 */ /* 0x000fe400000001ff */
[----:B------:R-:W-:Y:S02]  /*0420*/  IMAD.MOV.U32 R11, RZ, RZ, 0x10 ;  /* 0x00000010ff0b7424 */ /* 0x000fe400078e00ff */
[----:B------:R-:W-:-:S07]  /*0430*/  IMAD.MOV.U32 R10, RZ, RZ, -0x1 ;  /* 0xffffffffff0a7424 */ /* 0x000fce00078e00ff */
[----:B------:R-:W-:Y:S05]  /*0440*/  WARPSYNC.COLLECTIVE R10, `(.L_x_1591) ;  /* 0x000000000a087348 */ /* 0x000fea0003c00000 */
[----:B------:R0:W1:Y:S02]  /*0450*/  SHFL.DOWN P0, R8, R9, R11, R12 ;  /* 0x0800000b09087389 */ /* 0x000064000000000c */
[----:B01----:R-:W-:Y:S05]  /*0460*/  ENDCOLLECTIVE ;  /* 0x000000000000791b */ /* 0x003fea0003800000 */
.L_x_1591:
[----:B------:R-:W-:Y:S01]  /*0470*/  IMAD.MOV.U32 R11, RZ, RZ, 0x8 ;  /* 0x00000008ff0b7424 */ /* 0x000fe200078e00ff */
[----:B------:R-:W-:-:S05]  /*0480*/  MOV R4, R8 ;  /* 0x0000000800047202 */ /* 0x000fca0000000f00 */
[----:B------:R-:W-:-:S05]  /*0490*/  IMAD.IADD R4, R4, 0x1, R9 ;  /* 0x0000000104047824 */ /* 0x000fca00078e0209 */
[----:B------:R-:W-:-:S07]  /*04a0*/  MOV R9, R4 ;  /* 0x0000000400097202 */ /* 0x000fce0000000f00 */
[----:B------:R-:W-:Y:S05]  /*04b0*/  WARPSYNC.COLLECTIVE R10, `(.L_x_1592) ;  /* 0x000000000a087348 */ /* 0x000fea0003c00000 */
[----:B------:R0:W1:Y:S02]  /*04c0*/  SHFL.DOWN P0, R8, R9, R11, R12 ;  /* 0x0800000b09087389 */ /* 0x000064000000000c */
[----:B01----:R-:W-:Y:S05]  /*04d0*/  ENDCOLLECTIVE ;  /* 0x000000000000791b */ /* 0x003fea0003800000 */
.L_x_1592:
[----:B------:R-:W-:Y:S01]  /*04e0*/  IMAD.MOV.U32 R11, RZ, RZ, 0x4 ;  /* 0x00000004ff0b7424 */ /* 0x000fe200078e00ff */
[----:B------:R-:W-:-:S05]  /*04f0*/  MOV R5, R8 ;  /* 0x0000000800057202 */ /* 0x000fca0000000f00 */
[----:B------:R-:W-:-:S05]  /*0500*/  IMAD.IADD R5, R4, 0x1, R5 ;  /* 0x0000000104057824 */ /* 0x000fca00078e0205 */
[----:B------:R-:W-:-:S07]  /*0510*/  MOV R9, R5 ;  /* 0x0000000500097202 */ /* 0x000fce0000000f00 */
[----:B------:R-:W-:Y:S05]  /*0520*/  WARPSYNC.COLLECTIVE R10, `(.L_x_1593) ;  /* 0x000000000a087348 */ /* 0x000fea0003c00000 */
[----:B------:R0:W1:Y:S02]  /*0530*/  SHFL.DOWN P0, R8, R9, R11, R12 ;  /* 0x0800000b09087389 */ /* 0x000064000000000c */
[----:B01----:R-:W-:Y:S05]  /*0540*/  ENDCOLLECTIVE ;  /* 0x000000000000791b */ /* 0x003fea0003800000 */
.L_x_1593:
[----:B------:R-:W-:Y:S01]  /*0550*/  IMAD.MOV.U32 R11, RZ, RZ, 0x2 ;  /* 0x00000002ff0b7424 */ /* 0x000fe200078e00ff */
[----:B------:R-:W-:-:S05]  /*0560*/  MOV R6, R8 ;  /* 0x0000000800067202 */ /* 0x000fca0000000f00 */
[----:B------:R-:W-:-:S05]  /*0570*/  IMAD.IADD R6, R5, 0x1, R6 ;  /* 0x0000000105067824 */ /* 0x000fca00078e0206 */
[----:B------:R-:W-:-:S07]  /*0580*/  MOV R9, R6 ;  /* 0x0000000600097202 */ /* 0x000fce0000000f00 */
[----:B------:R-:W-:Y:S05]  /*0590*/  WARPSYNC.COLLECTIVE R10, `(.L_x_1594) ;  /* 0x000000000a087348 */ /* 0x000fea0003c00000 */
[----:B------:R0:W1:Y:S02]  /*05a0*/  SHFL.DOWN P0, R8, R9, R11, R12 ;  /* 0x0800000b09087389 */ /* 0x000064000000000c */
[----:B01----:R-:W-:Y:S05]  /*05b0*/  ENDCOLLECTIVE ;  /* 0x000000000000791b */ /* 0x003fea0003800000 */
.L_x_1594:
[----:B------:R-:W-:Y:S01]  /*05c0*/  IMAD.MOV.U32 R11, RZ, RZ, 0x1 ;  /* 0x00000001ff0b7424 */ /* 0x000fe200078e00ff */
[----:B------:R-:W-:-:S05]  /*05d0*/  MOV R7, R8 ;  /* 0x0000000800077202 */ /* 0x000fca0000000f00 */
[----:B------:R-:W-:-:S05]  /*05e0*/  IMAD.IADD R7, R6, 0x1, R7 ;  /* 0x0000000106077824 */ /* 0x000fca00078e0207 */
[----:B------:R-:W-:-:S07]  /*05f0*/  MOV R9, R7 ;  /* 0x0000000700097202 */ /* 0x000fce0000000f00 */
[----:B------:R-:W-:Y:S05]  /*0600*/  WARPSYNC.COLLECTIVE R10, `(.L_x_1595) ;  /* 0x000000000a087348 */ /* 0x000fea0003c00000 */
[----:B------:R0:W1:Y:S02]  /*0610*/  SHFL.DOWN P0, R8, R9, R11, R12 ;  /* 0x0800000b09087389 */ /* 0x000064000000000c */
[----:B01----:R-:W-:Y:S05]  /*0620*/  ENDCOLLECTIVE ;  /* 0x000000000000791b */ /* 0x003fea0003800000 */
.L_x_1595:
[----:B------:R-:W-:Y:S05]  /*0630*/  BRA `(.L_x_1596) ;  /* 0xfffffffc00547947 */ /* 0x000fea000383ffff */
.L_x_1597:
        /* <DEDUP_REMOVED lines=12> */
.L_x_2096:


//--------------------- .text._Z7reduce6IiLj4ELb1EEvPT_S1_j --------------------------
	.section	.text._Z7reduce6IiLj4ELb1EEvPT_S1_j,"ax",@progbits
	.align	128
        .global         _Z7reduce6IiLj4ELb1EEvPT_S1_j
        .type           _Z7reduce6IiLj4ELb1EEvPT_S1_j,@function
        .size           _Z7reduce6IiLj4ELb1EEvPT_S1_j,(.L_x_2097 - _Z7reduce6IiLj4ELb1EEvPT_S1_j)
        .other          _Z7reduce6IiLj4ELb1EEvPT_S1_j,@"STO_CUDA_ENTRY STV_DEFAULT"
_Z7reduce6IiLj4ELb1EEvPT_S1_j:
.text._Z7reduce6IiLj4ELb1EEvPT_S1_j:
        /* <DEDUP_REMOVED lines=14> */
.L_x_1600:
        /* <DEDUP_REMOVED lines=11> */
.L_x_1599:
[----:B0-----:R-:W-:Y:S05]  /*0190*/  BSYNC.RECONVERGENT B0 ;  /* 0x0000000000007941 */ /* 0x001fea0003800200 */
.L_x_1598:
        /* <DEDUP_REMOVED lines=31> */
.L_x_1609:
[----:B-1----:R-:W-:-:S07]  /*0390*/  IADD3 R9, PT, PT, R7, R8, RZ ;  /* 0x0000000807097210 */ /* 0x002fce0007ffe0ff */
.L_x_1602:
[----:B------:R-:W-:Y:S05]  /*03a0*/  BSYNC B0 ;  /* 0x0000000000007941 */ /* 0x000fea0003800000 */
.L_x_1601:
[----:B------:R-:W-:-:S13]  /*03b0*/  LOP3.LUT P0, RZ, R2, R3, RZ, 0xfc, !PT ;  /* 0x0000000302ff7212 */ /* 0x000fda000780fcff */
[----:B------:R-:W-:Y:S05]  /*03c0*/  @P0 EXIT ;  /* 0x000000000000094d */ /* 0x000fea0003800000 */
[----:B------:R-:W1:Y:S02]  /*03d0*/  LDC.64 R2, c[0x0][0x388] ;  /* 0x0000e200ff027b82 */ /* 0x000e640000000a00 */
[----:B-1----:R-:W-:-:S05]  /*03e0*/  IMAD.WIDE.U32 R2, R0, 0x4, R2 ;  /* 0x0000000400027825 */ /* 0x002fca00078e0002 */
[----:B------:R-:W-:Y:S01]  /*03f0*/  STG.E desc[UR6][R2.64], R9 ;  /* 0x0000000902007986 */ /* 0x000fe2000c101906 */
[----:B------:R-:W-:Y:S05]  /*0400*/  EXIT ;  /* 0x000000000000794d */ /* 0x000fea0003800000 */
.L_x_1603:
[----:B------:R-:W-:Y:S02]  /*0410*/  HFMA2 R12, -RZ, RZ, 0, 1.847743988037109375e-06 ;  /* 0x0000001fff0c7431 */ /* 0x000fe400000001ff */
[----:B------:R-:W-:Y:S02]  /*0420*/  IMAD.MOV.U32 R11, RZ, RZ, 0x10 ;  /* 0x00000010ff0b7424 */ /* 0x000fe400078e00ff */
[----:B------:R-:W-:-:S07]  /*0430*/  IMAD.MOV.U32 R10, RZ, RZ, -0x1 ;  /* 0xffffffffff0a7424 */ /* 0x000fce00078e00ff */
[----:B------:R-:W-:Y:S05]  /*0440*/  WARPSYNC.COLLECTIVE R10, `(.L_x_1604) ;  /* 0x000000000a087348 */ /* 0x000fea0003c00000 */
[----:B------:R0:W1:Y:S02]  /*0450*/  SHFL.DOWN P0, R8, R9, R11, R12 ;  /* 0x0800000b09087389 */ /* 0x000064000000000c */
[----:B01----:R-:W-:Y:S05]  /*0460*/  ENDCOLLECTIVE ;  /* 0x000000000000791b */ /* 0x003fea0003800000 */
.L_x_1604:
[----:B------:R-:W-:Y:S01]  /*0470*/  IMAD.MOV.U32 R11, RZ, RZ, 0x8 ;  /* 0x00000008ff0b7424 */ /* 0x000fe200078e00ff */
[----:B------:R-:W-:-:S05]  /*0480*/  MOV R4, R8 ;  /* 0x0000000800047202 */ /* 0x000fca0000000f00 */
[----:B------:R-:W-:-:S05]  /*0490*/  IMAD.IADD R4, R4, 0x1, R9 ;  /* 0x0000000104047824 */ /* 0x000fca00078e0209 */
[----:B------:R-:W-:-:S07]  /*04a0*/  MOV R9, R4 ;  /* 0x0000000400097202 */ /* 0x000fce0000000f00 */
[----:B------:R-:W-:Y:S05]  /*04b0*/  WARPSYNC.COLLECTIVE R10, `(.L_x_1605) ;  /* 0x000000000a087348 */ /* 0x000fea0003c00000 */
[----:B------:R0:W1:Y:S02]  /*04c0*/  SHFL.DOWN P0, R8, R9, R11, R12 ;  /* 0x0800000b09087389 */ /* 0x000064000000000c */
[----:B01----:R-:W-:Y:S05]  /*04d0*/  ENDCOLLECTIVE ;  /* 0x000000000000791b */ /* 0x003fea0003800000 */
.L_x_1605:
[----:B------:R-:W-:Y:S01]  /*04e0*/  IMAD.MOV.U32 R11, RZ, RZ, 0x4 ;  /* 0x00000004ff0b7424 */ /* 0x000fe200078e00ff */
[----:B------:R-:W-:-:S05]  /*04f0*/  MOV R5, R8 ;  /* 0x0000000800057202 */ /* 0x000fca0000000f00 */
[----:B------:R-:W-:-:S05]  /*0500*/  IMAD.IADD R5, R4, 0x1, R5 ;  /* 0x0000000104057824 */ /* 0x000fca00078e0205 */
[----:B------:R-:W-:-:S07]  /*0510*/  MOV R9, R5 ;  /* 0x0000000500097202 */ /* 0x000fce0000000f00 */
[----:B------:R-:W-:Y:S05]  /*0520*/  WARPSYNC.COLLECTIVE R10, `(.L_x_1606) ;  /* 0x000000000a087348 */ /* 0x000fea0003c00000 */
[----:B------:R0:W1:Y:S02]  /*0530*/  SHFL.DOWN P0, R8, R9, R11, R12 ;  /* 0x0800000b09087389 */ /* 0x000064000000000c */
[----:B01----:R-:W-:Y:S05]  /*0540*/  ENDCOLLECTIVE ;  /* 0x000000000000791b */ /* 0x003fea0003800000 */
.L_x_1606:
[----:B------:R-:W-:Y:S01]  /*0550*/  IMAD.MOV.U32 R11, RZ, RZ, 0x2 ;  /* 0x00000002ff0b7424 */ /* 0x000fe200078e00ff */
[----:B------:R-:W-:-:S05]  /*0560*/  MOV R6, R8 ;  /* 0x0000000800067202 */ /* 0x000fca0000000f00 */
[----:B------:R-:W-:-:S05]  /*0570*/  IMAD.IADD R6, R5, 0x1, R6 ;  /* 0x0000000105067824 */ /* 0x000fca00078e0206 */
[----:B------:R-:W-:-:S07]  /*0580*/  MOV R9, R6 ;  /* 0x0000000600097202 */ /* 0x000fce0000000f00 */
[----:B------:R-:W-:Y:S05]  /*0590*/  WARPSYNC.COLLECTIVE R10, `(.L_x_1607) ;  /* 0x000000000a087348 */ /* 0x000fea0003c00000 */
[----:B------:R0:W1:Y:S02]  /*05a0*/  SHFL.DOWN P0, R8, R9, R11, R12 ;  /* 0x0800000b09087389 */ /* 0x000064000000000c */
[----:B01----:R-:W-:Y:S05]  /*05b0*/  ENDCOLLECTIVE ;  /* 0x000000000000791b */ /* 0x003fea0003800000 */
.L_x_1607:
[----:B------:R-:W-:Y:S01]  /*05c0*/  IMAD.MOV.U32 R11, RZ, RZ, 0x1 ;  /* 0x00000001ff0b7424 */ /* 0x000fe200078e00ff */
[----:B------:R-:W-:-:S05]  /*05d0*/  MOV R7, R8 ;  /* 0x0000000800077202 */ /* 0x000fca0000000f00 */
[----:B------:R-:W-:-:S05]  /*05e0*/  IMAD.IADD R7, R6, 0x1, R7 ;  /* 0x0000000106077824 */ /* 0x000fca00078e0207 */
[----:B------:R-:W-:-:S07]  /*05f0*/  MOV R9, R7 ;  /* 0x0000000700097202 */ /* 0x000fce0000000f00 */
[----:B------:R-:W-:Y:S05]  /*0600*/  WARPSYNC.COLLECTIVE R10, `(.L_x_1608) ;  /* 0x000000000a087348 */ /* 0x000fea0003c00000 */
[----:B------:R0:W1:Y:S02]  /*0610*/  SHFL.DOWN P0, R8, R9, R11, R12 ;  /* 0x0800000b09087389 */ /* 0x000064000000000c */
[----:B01----:R-:W-:Y:S05]  /*0620*/  ENDCOLLECTIVE ;  /* 0x000000000000791b */ /* 0x003fea0003800000 */
.L_x_1608:
[----:B------:R-:W-:Y:S05]  /*0630*/  BRA `(.L_x_1609) ;  /* 0xfffffffc00547947 */ /* 0x000fea000383ffff */
.L_x_1610:
        /* <DEDUP_REMOVED lines=12> */
.L_x_2097:


//--------------------- .text._Z7reduce6IiLj8ELb1EEvPT_S1_j --------------------------
	.section	.text._Z7reduce6IiLj8ELb1EEvPT_S1_j,"ax",@progbits
	.align	128
        .global         _Z7reduce6IiLj8ELb1EEvPT_S1_j
        .type           _Z7reduce6IiLj8ELb1EEvPT_S1_j,@function
        .size           _Z7reduce6IiLj8ELb1EEvPT_S1_j,(.L_x_2098 - _Z7reduce6IiLj8ELb1EEvPT_S1_j)
        .other          _Z7reduce6IiLj8ELb1EEvPT_S1_j,@"STO_CUDA_ENTRY STV_DEFAULT"
_Z7reduce6IiLj8ELb1EEvPT_S1_j:
.text._Z7reduce6IiLj8ELb1EEvPT_S1_j:
        /* <DEDUP_REMOVED lines=14> */
.L_x_1613:
        /* <DEDUP_REMOVED lines=11> */
.L_x_1612:
[----:B0-----:R-:W-:Y:S05]  /*0190*/  BSYNC.RECONVERGENT B0 ;  /* 0x0000000000007941 */ /* 0x001fea0003800200 */
.L_x_1611:
        /* <DEDUP_REMOVED lines=31> */
.L_x_1622:
[----:B-1----:R-:W-:-:S07]  /*0390*/  IADD3 R9, PT, PT, R7, R8, RZ ;  /* 0x0000000807097210 */ /* 0x002fce0007ffe0ff */
.L_x_1615:
[----:B------:R-:W-:Y:S05]  /*03a0*/  BSYNC B0 ;  /* 0x0000000000007941 */ /* 0x000fea0003800000 */
.L_x_1614:
[----:B------:R-:W-:-:S13]  /*03b0*/  LOP3.LUT P0, RZ, R2, R3, RZ, 0xfc, !PT ;  /* 0x0000000302ff7212 */ /* 0x000fda000780fcff */
[----:B------:R-:W-:Y:S05]  /*03c0*/  @P0 EXIT ;  /* 0x000000000000094d */ /* 0x000fea0003800000 */
[----:B------:R-:W1:Y:S02]  /*03d0*/  LDC.64 R2, c[0x0][0x388] ;  /* 0x0000e200ff027b82 */ /* 0x000e640000000a00 */
[----:B-1----:R-:W-:-:S05]  /*03e0*/  IMAD.WIDE.U32 R2, R0, 0x4, R2 ;  /* 0x0000000400027825 */ /* 0x002fca00078e0002 */
[----:B------:R-:W-:Y:S01]  /*03f0*/  STG.E desc[UR6][R2.64], R9 ;  /* 0x0000000902007986 */ /* 0x000fe2000c101906 */
[----:B------:R-:W-:Y:S05]  /*0400*/  EXIT ;  /* 0x000000000000794d */ /* 0x000fea0003800000 */
.L_x_1616:
[----:B------:R-:W-:Y:S02]  /*0410*/  HFMA2 R12, -RZ, RZ, 0, 1.847743988037109375e-06 ;  /* 0x0000001fff0c7431 */ /* 0x000fe400000001ff */
[----:B------:R-:W-:Y:S02]  /*0420*/  IMAD.MOV.U32 R11, RZ, RZ, 0x10 ;  /* 0x00000010ff0b7424 */ /* 0x000fe400078e00ff */
[----:B------:R-:W-:-:S07]  /*0430*/  IMAD.MOV.U32 R10, RZ, RZ, -0x1 ;  /* 0xffffffffff0a7424 */ /* 0x000fce00078e00ff */
[----:B------:R-:W-:Y:S05]  /*0440*/  WARPSYNC.COLLECTIVE R10, `(.L_x_1617) ;  /* 0x000000000a087348 */ /* 0x000fea0003c00000 */
[----:B------:R0:W1:Y:S02]  /*0450*/  SHFL.DOWN P0, R8, R9, R11, R12 ;  /* 0x0800000b09087389 */ /* 0x000064000000000c */
[----:B01----:R-:W-:Y:S05]  /*0460*/  ENDCOLLECTIVE ;  /* 0x000000000000791b */ /* 0x003fea0003800000 */
.L_x_1617:
[----:B------:R-:W-:Y:S01]  /*0470*/  IMAD.MOV.U32 R11, RZ, RZ, 0x8 ;  /* 0x00000008ff0b7424 */ /* 0x000fe200078e00ff */
[----:B------:R-:W-:-:S05]  /*0480*/  MOV R4, R8 ;  /* 0x0000000800047202 */ /* 0x000fca0000000f00 */
[----:B------:R-:W-:-:S05]  /*0490*/  IMAD.IADD R4, R4, 0x1, R9 ;  /* 0x0000000104047824 */ /* 0x000fca00078e0209 */
[----:B------:R-:W-:-:S07]  /*04a0*/  MOV R9, R4 ;  /* 0x0000000400097202 */ /* 0x000fce0000000f00 */
[----:B------:R-:W-:Y:S05]  /*04b0*/  WARPSYNC.COLLECTIVE R10, `(.L_x_1618) ;  /* 0x000000000a087348 */ /* 0x000fea0003c00000 */
[----:B------:R0:W1:Y:S02]  /*04c0*/  SHFL.DOWN P0, R8, R9, R11, R12 ;  /* 0x0800000b09087389 */ /* 0x000064000000000c */
[----:B01----:R-:W-:Y:S05]  /*04d0*/  ENDCOLLECTIVE ;  /* 0x000000000000791b */ /* 0x003fea0003800000 */
.L_x_1618:
[----:B------:R-:W-:Y:S01]  /*04e0*/  IMAD.MOV.U32 R11, RZ, RZ, 0x4 ;  /* 0x00000004ff0b7424 */ /* 0x000fe200078e00ff */
[----:B------:R-:W-:-:S05]  /*04f0*/  MOV R5, R8 ;  /* 0x0000000800057202 */ /* 0x000fca0000000f00 */
[----:B------:R-:W-:-:S05]  /*0500*/  IMAD.IADD R5, R4, 0x1, R5 ;  /* 0x0000000104057824 */ /* 0x000fca00078e0205 */
[----:B------:R-:W-:-:S07]  /*0510*/  MOV R9, R5 ;  /* 0x0000000500097202 */ /* 0x000fce0000000f00 */
[----:B------:R-:W-:Y:S05]  /*0520*/  WARPSYNC.COLLECTIVE R10, `(.L_x_1619) ;  /* 0x000000000a087348 */ /* 0x000fea0003c00000 */
[----:B------:R0:W1:Y:S02]  /*0530*/  SHFL.DOWN P0, R8, R9, R11, R12 ;  /* 0x0800000b09087389 */ /* 0x000064000000000c */
[----:B01----:R-:W-:Y:S05]  /*0540*/  ENDCOLLECTIVE ;  /* 0x000000000000791b */ /* 0x003fea0003800000 */
.L_x_1619:
[----:B------:R-:W-:Y:S01]  /*0550*/  IMAD.MOV.U32 R11, RZ, RZ, 0x2 ;  /* 0x00000002ff0b7424 */ /* 0x000fe200078e00ff */
[----:B------:R-:W-:-:S05]  /*0560*/  MOV R6, R8 ;  /* 0x0000000800067202 */ /* 0x000fca0000000f00 */
[----:B------:R-:W-:-:S05]  /*0570*/  IMAD.IADD R6, R5, 0x1, R6 ;  /* 0x0000000105067824 */ /* 0x000fca00078e0206 */
[----:B------:R-:W-:-:S07]  /*0580*/  MOV R9, R6 ;  /* 0x0000000600097202 */ /* 0x000fce0000000f00 */
[----:B------:R-:W-:Y:S05]  /*0590*/  WARPSYNC.COLLECTIVE R10, `(.L_x_1620) ;  /* 0x000000000a087348 */ /* 0x000fea0003c00000 */
[----:B------:R0:W1:Y:S02]  /*05a0*/  SHFL.DOWN P0, R8, R9, R11, R12 ;  /* 0x0800000b09087389 */ /* 0x000064000000000c */
[----:B01----:R-:W-:Y:S05]  /*05b0*/  ENDCOLLECTIVE ;  /* 0x000000000000791b */ /* 0x003fea0003800000 */
.L_x_1620:
[----:B------:R-:W-:Y:S01]  /*05c0*/  IMAD.MOV.U32 R11, RZ, RZ, 0x1 ;  /* 0x00000001ff0b7424 */ /* 0x000fe200078e00ff */
[----:B------:R-:W-:-:S05]  /*05d0*/  MOV R7, R8 ;  /* 0x0000000800077202 */ /* 0x000fca0000000f00 */
[----:B------:R-:W-:-:S05]  /*05e0*/  IMAD.IADD R7, R6, 0x1, R7 ;  /* 0x0000000106077824 */ /* 0x000fca00078e0207 */
[----:B------:R-:W-:-:S07]  /*05f0*/  MOV R9, R7 ;  /* 0x0000000700097202 */ /* 0x000fce0000000f00 */
[----:B------:R-:W-:Y:S05]  /*0600*/  WARPSYNC.COLLECTIVE R10, `(.L_x_1621) ;  /* 0x000000000a087348 */ /* 0x000fea0003c00000 */
[----:B------:R0:W1:Y:S02]  /*0610*/  SHFL.DOWN P0, R8, R9, R11, R12 ;  /* 0x0800000b09087389 */ /* 0x000064000000000c */
[----:B01----:R-:W-:Y:S05]  /*0620*/  ENDCOLLECTIVE ;  /* 0x000000000000791b */ /* 0x003fea0003800000 */
.L_x_1621:
[----:B------:R-:W-:Y:S05]  /*0630*/  BRA `(.L_x_1622) ;  /* 0xfffffffc00547947 */ /* 0x000fea000383ffff */
.L_x_1623:
        /* <DEDUP_REMOVED lines=12> */
.L_x_2098:


//--------------------- .text._Z7reduce6IiLj16ELb1EEvPT_S1_j --------------------------
	.section	.text._Z7reduce6IiLj16ELb1EEvPT_S1_j,"ax",@progbits
	.align	128
        .global         _Z7reduce6IiLj16ELb1EEvPT_S1_j
        .type           _Z7reduce6IiLj16ELb1EEvPT_S1_j,@function
        .size           _Z7reduce6IiLj16ELb1EEvPT_S1_j,(.L_x_2099 - _Z7reduce6IiLj16ELb1EEvPT_S1_j)
        .other          _Z7reduce6IiLj16ELb1EEvPT_S1_j,@"STO_CUDA_ENTRY STV_DEFAULT"
_Z7reduce6IiLj16ELb1EEvPT_S1_j:
.text._Z7reduce6IiLj16ELb1EEvPT_S1_j:
        /* <DEDUP_REMOVED lines=14> */
.L_x_1626:
        /* <DEDUP_REMOVED lines=11> */
.L_x_1625:
[----:B0-----:R-:W-:Y:S05]  /*0190*/  BSYNC.RECONVERGENT B0 ;  /* 0x0000000000007941 */ /* 0x001fea0003800200 */
.L_x_1624:
        /* <DEDUP_REMOVED lines=31> */
.L_x_1635:
[----:B-1----:R-:W-:-:S07]  /*0390*/  IADD3 R9, PT, PT, R7, R8, RZ ;  /* 0x0000000807097210 */ /* 0x002fce0007ffe0ff */
.L_x_1628:
[----:B------:R-:W-:Y:S05]  /*03a0*/  BSYNC B0 ;  /* 0x0000000000007941 */ /* 0x000fea0003800000 */
.L_x_1627:
[----:B------:R-:W-:-:S13]  /*03b0*/  LOP3.LUT P0, RZ, R2, R3, RZ, 0xfc, !PT ;  /* 0x0000000302ff7212 */ /* 0x000fda000780fcff */
[----:B------:R-:W-:Y:S05]  /*03c0*/  @P0 EXIT ;  /* 0x000000000000094d */ /* 0x000fea0003800000 */
[----:B------:R-:W1:Y:S02]  /*03d0*/  LDC.64 R2, c[0x0][0x388] ;  /* 0x0000e200ff027b82 */ /* 0x000e640000000a00 */
[----:B-1----:R-:W-:-:S05]  /*03e0*/  IMAD.WIDE.U32 R2, R0, 0x4, R2 ;  /* 0x0000000400027825 */ /* 0x002fca00078e0002 */
[----:B------:R-:W-:Y:S01]  /*03f0*/  STG.E desc[UR6][R2.64], R9 ;  /* 0x0000000902007986 */ /* 0x000fe2000c101906 */
[----:B------:R-:W-:Y:S05]  /*0400*/  EXIT ;  /* 0x000000000000794d */ /* 0x000fea0003800000 */
.L_x_1629:
[----:B------:R-:W-:Y:S02]  /*0410*/  HFMA2 R12, -RZ, RZ, 0, 1.847743988037109375e-06 ;  /* 0x0000001fff0c7431 */ /* 0x000fe400000001ff */
[----:B------:R-:W-:Y:S02]  /*0420*/  IMAD.MOV.U32 R11, RZ, RZ, 0x10 ;  /* 0x00000010ff0b7424 */ /* 0x000fe400078e00ff */
[----:B------:R-:W-:-:S07]  /*0430*/  IMAD.MOV.U32 R10, RZ, RZ, -0x1 ;  /* 0xffffffffff0a7424 */ /* 0x000fce00078e00ff */
[----:B------:R-:W-:Y:S05]  /*0440*/  WARPSYNC.COLLECTIVE R10, `(.L_x_1630) ;  /* 0x000000000a087348 */ /* 0x000fea0003c00000 */
[----:B------:R0:W1:Y:S02]  /*0450*/  SHFL.DOWN P0, R8, R9, R11, R12 ;  /* 0x0800000b09087389 */ /* 0x000064000000000c */
[----:B01----:R-:W-:Y:S05]  /*0460*/  ENDCOLLECTIVE ;  /* 0x000000000000791b */ /* 0x003fea0003800000 */
.L_x_1630:
[----:B------:R-:W-:Y:S01]  /*0470*/  IMAD.MOV.U32 R11, RZ, RZ, 0x8 ;  /* 0x00000008ff0b7424 */ /* 0x000fe200078e00ff */
[----:B------:R-:W-:-:S05]  /*0480*/  MOV R4, R8 ;  /* 0x0000000800047202 */ /* 0x000fca0000000f00 */
[----:B------:R-:W-:-:S05]  /*0490*/  IMAD.IADD R4, R4, 0x1, R9 ;  /* 0x0000000104047824 */ /* 0x000fca00078e0209 */
[----:B------:R-:W-:-:S07]  /*04a0*/  MOV R9, R4 ;  /* 0x0000000400097202 */ /* 0x000fce0000000f00 */
[----:B------:R-:W-:Y:S05]  /*04b0*/  WARPSYNC.COLLECTIVE R10, `(.L_x_1631) ;  /* 0x000000000a087348 */ /* 0x000fea0003c00000 */
[----:B------:R0:W1:Y:S02]  /*04c0*/  SHFL.DOWN P0, R8, R9, R11, R12 ;  /* 0x0800000b09087389 */ /* 0x000064000000000c */
[----:B01----:R-:W-:Y:S05]  /*04d0*/  ENDCOLLECTIVE ;  /* 0x000000000000791b */ /* 0x003fea0003800000 */
.L_x_1631:
[----:B------:R-:W-:Y:S01]  /*04e0*/  IMAD.MOV.U32 R11, RZ, RZ, 0x4 ;  /* 0x00000004ff0b7424 */ /* 0x000fe200078e00ff */
[----:B------:R-:W-:-:S05]  /*04f0*/  MOV R5, R8 ;  /* 0x0000000800057202 */ /* 0x000fca0000000f00 */
[----:B------:R-:W-:-:S05]  /*0500*/  IMAD.IADD R5, R4, 0x1, R5 ;  /* 0x0000000104057824 */ /* 0x000fca00078e0205 */
[----:B------:R-:W-:-:S07]  /*0510*/  MOV R9, R5 ;  /* 0x0000000500097202 */ /* 0x000fce0000000f00 */
[----:B------:R-:W-:Y:S05]  /*0520*/  WARPSYNC.COLLECTIVE R10, `(.L_x_1632) ;  /* 0x000000000a087348 */ /* 0x000fea0003c00000 */
[----:B------:R0:W1:Y:S02]  /*0530*/  SHFL.DOWN P0, R8, R9, R11, R12 ;  /* 0x0800000b09087389 */ /* 0x000064000000000c */
[----:B01----:R-:W-:Y:S05]  /*0540*/  ENDCOLLECTIVE ;  /* 0x000000000000791b */ /* 0x003fea0003800000 */
.L_x_1632:
[----:B------:R-:W-:Y:S01]  /*0550*/  IMAD.MOV.U32 R11, RZ, RZ, 0x2 ;  /* 0x00000002ff0b7424 */ /* 0x000fe200078e00ff */
[----:B------:R-:W-:-:S05]  /*0560*/  MOV R6, R8 ;  /* 0x0000000800067202 */ /* 0x000fca0000000f00 */
[----:B------:R-:W-:-:S05]  /*0570*/  IMAD.IADD R6, R5, 0x1, R6 ;  /* 0x0000000105067824 */ /* 0x000fca00078e0206 */
[----:B------:R-:W-:-:S07]  /*0580*/  MOV R9, R6 ;  /* 0x0000000600097202 */ /* 0x000fce0000000f00 */
[----:B------:R-:W-:Y:S05]  /*0590*/  WARPSYNC.COLLECTIVE R10, `(.L_x_1633) ;  /* 0x000000000a087348 */ /* 0x000fea0003c00000 */
[----:B------:R0:W1:Y:S02]  /*05a0*/  SHFL.DOWN P0, R8, R9, R11, R12 ;  /* 0x0800000b09087389 */ /* 0x000064000000000c */
[----:B01----:R-:W-:Y:S05]  /*05b0*/  ENDCOLLECTIVE ;  /* 0x000000000000791b */ /* 0x003fea0003800000 */
.L_x_1633:
[----:B------:R-:W-:Y:S01]  /*05c0*/  IMAD.MOV.U32 R11, RZ, RZ, 0x1 ;  /* 0x00000001ff0b7424 */ /* 0x000fe200078e00ff */
[----:B------:R-:W-:-:S05]  /*05d0*/  MOV R7, R8 ;  /* 0x0000000800077202 */ /* 0x000fca0000000f00 */
[----:B------:R-:W-:-:S05]  /*05e0*/  IMAD.IADD R7, R6, 0x1, R7 ;  /* 0x0000000106077824 */ /* 0x000fca00078e0207 */
[----:B------:R-:W-:-:S07]  /*05f0*/  MOV R9, R7 ;  /* 0x0000000700097202 */ /* 0x000fce0000000f00 */
[----:B------:R-:W-:Y:S05]  /*0600*/  WARPSYNC.COLLECTIVE R10, `(.L_x_1634) ;  /* 0x000000000a087348 */ /* 0x000fea0003c00000 */
[----:B------:R0:W1:Y:S02]  /*0610*/  SHFL.DOWN P0, R8, R9, R11, R12 ;  /* 0x0800000b09087389 */ /* 0x000064000000000c */
[----:B01----:R-:W-:Y:S05]  /*0620*/  ENDCOLLECTIVE ;  /* 0x000000000000791b */ /* 0x003fea0003800000 */
.L_x_1634:
[----:B------:R-:W-:Y:S05]  /*0630*/  BRA `(.L_x_1635) ;  /* 0xfffffffc00547947 */ /* 0x000fea000383ffff */
.L_x_1636:
        /* <DEDUP_REMOVED lines=12> */
.L_x_2099:


//--------------------- .text._Z7reduce6IiLj32ELb1EEvPT_S1_j --------------------------
	.section	.text._Z7reduce6IiLj32ELb1EEvPT_S1_j,"ax",@progbits
	.align	128
        .global         _Z7reduce6IiLj32ELb1EEvPT_S1_j
        .type           _Z7reduce6IiLj32ELb1EEvPT_S1_j,@function
        .size           _Z7reduce6IiLj32ELb1EEvPT_S1_j,(.L_x_2100 - _Z7reduce6IiLj32ELb1EEvPT_S1_j)
        .other          _Z7reduce6IiLj32ELb1EEvPT_S1_j,@"STO_CUDA_ENTRY STV_DEFAULT"
_Z7reduce6IiLj32ELb1EEvPT_S1_j:
.text._Z7reduce6IiLj32ELb1EEvPT_S1_j:
        /* <DEDUP_REMOVED lines=14> */
.L_x_1639:
        /* <DEDUP_REMOVED lines=11> */
.L_x_1638:
[----:B0-----:R-:W-:Y:S05]  /*0190*/  BSYNC.RECONVERGENT B0 ;  /* 0x0000000000007941 */ /* 0x001fea0003800200 */
.L_x_1637:
        /* <DEDUP_REMOVED lines=31> */
.L_x_1648:
[----:B-1----:R-:W-:-:S07]  /*0390*/  IADD3 R9, PT, PT, R7, R8, RZ ;  /* 0x0000000807097210 */ /* 0x002fce0007ffe0ff */
.L_x_1641:
[----:B------:R-:W-:Y:S05]  /*03a0*/  BSYNC B0 ;  /* 0x0000000000007941 */ /* 0x000fea0003800000 */
.L_x_1640:
[----:B------:R-:W-:-:S13]  /*03b0*/  LOP3.LUT P0, RZ, R2, R3, RZ, 0xfc, !PT ;  /* 0x0000000302ff7212 */ /* 0x000fda000780fcff */
[----:B------:R-:W-:Y:S05]  /*03c0*/  @P0 EXIT ;  /* 0x000000000000094d */ /* 0x000fea0003800000 */
[----:B------:R-:W1:Y:S02]  /*03d0*/  LDC.64 R2, c[0x0][0x388] ;  /* 0x0000e200ff027b82 */ /* 0x000e640000000a00 */
[----:B-1----:R-:W-:-:S05]  /*03e0*/  IMAD.WIDE.U32 R2, R0, 0x4, R2 ;  /* 0x0000000400027825 */ /* 0x002fca00078e0002 */
[----:B------:R-:W-:Y:S01]  /*03f0*/  STG.E desc[UR6][R2.64], R9 ;  /* 0x0000000902007986 */ /* 0x000fe2000c101906 */
[----:B------:R-:W-:Y:S05]  /*0400*/  EXIT ;  /* 0x000000000000794d */ /* 0x000fea0003800000 */
.L_x_1642:
[----:B------:R-:W-:Y:S02]  /*0410*/  HFMA2 R12, -RZ, RZ, 0, 1.847743988037109375e-06 ;  /* 0x0000001fff0c7431 */ /* 0x000fe400000001ff */
[----:B------:R-:W-:Y:S02]  /*0420*/  IMAD.MOV.U32 R11, RZ, RZ, 0x10 ;  /* 0x00000010ff0b7424 */ /* 0x000fe400078e00ff */
[----:B------:R-:W-:-:S07]  /*0430*/  IMAD.MOV.U32 R10, RZ, RZ, -0x1 ;  /* 0xffffffffff0a7424 */ /* 0x000fce00078e00ff */
[----:B------:R-:W-:Y:S05]  /*0440*/  WARPSYNC.COLLECTIVE R10, `(.L_x_1643) ;  /* 0x000000000a087348 */ /* 0x000fea0003c00000 */
[----:B------:R0:W1:Y:S02]  /*0450*/  SHFL.DOWN P0, R8, R9, R11, R12 ;  /* 0x0800000b09087389 */ /* 0x000064000000000c */
[----:B01----:R-:W-:Y:S05]  /*0460*/  ENDCOLLECTIVE ;  /* 0x000000000000791b */ /* 0x003fea0003800000 */
.L_x_1643:
[----:B------:R-:W-:Y:S01]  /*0470*/  IMAD.MOV.U32 R11, RZ, RZ, 0x8 ;  /* 0x00000008ff0b7424 */ /* 0x000fe200078e00ff */
[----:B------:R-:W-:-:S05]  /*0480*/  MOV R4, R8 ;  /* 0x0000000800047202 */ /* 0x000fca0000000f00 */
[----:B------:R-:W-:-:S05]  /*0490*/  IMAD.IADD R4, R4, 0x1, R9 ;  /* 0x0000000104047824 */ /* 0x000fca00078e0209 */
[----:B------:R-:W-:-:S07]  /*04a0*/  MOV R9, R4 ;  /* 0x0000000400097202 */ /* 0x000fce0000000f00 */
[----:B------:R-:W-:Y:S05]  /*04b0*/  WARPSYNC.COLLECTIVE R10, `(.L_x_1644) ;  /* 0x000000000a087348 */ /* 0x000fea0003c00000 */
[----:B------:R0:W1:Y:S02]  /*04c0*/  SHFL.DOWN P0, R8, R9, R11, R12 ;  /* 0x0800000b09087389 */ /* 0x000064000000000c */
[----:B01----:R-:W-:Y:S05]  /*04d0*/  ENDCOLLECTIVE ;  /* 0x000000000000791b */ /* 0x003fea0003800000 */
.L_x_1644:
[----:B------:R-:W-:Y:S01]  /*04e0*/  IMAD.MOV.U32 R11, RZ, RZ, 0x4 ;  /* 0x00000004ff0b7424 */ /* 0x000fe200078e00ff */
[----:B------:R-:W-:-:S05]  /*04f0*/  MOV R5, R8 ;  /* 0x0000000800057202 */ /* 0x000fca0000000f00 */
[----:B------:R-:W-:-:S05]  /*0500*/  IMAD.IADD R5, R4, 0x1, R5 ;  /* 0x0000000104057824 */ /* 0x000fca00078e0205 */
[----:B------:R-:W-:-:S07]  /*0510*/  MOV R9, R5 ;  /* 0x0000000500097202 */ /* 0x000fce0000000f00 */
[----:B------:R-:W-:Y:S05]  /*0520*/  WARPSYNC.COLLECTIVE R10, `(.L_x_1645) ;  /* 0x000000000a087348 */ /* 0x000fea0003c00000 */
[----:B------:R0:W1:Y:S02]  /*0530*/  SHFL.DOWN P0, R8, R9, R11, R12 ;  /* 0x0800000b09087389 */ /* 0x000064000000000c */
[----:B01----:R-:W-:Y:S05]  /*0540*/  ENDCOLLECTIVE ;  /* 0x000000000000791b */ /* 0x003fea0003800000 */
.L_x_1645:
[----:B------:R-:W-:Y:S01]  /*0550*/  IMAD.MOV.U32 R11, RZ, RZ, 0x2 ;  /* 0x00000002ff0b7424 */ /* 0x000fe200078e00ff */
[----:B------:R-:W-:-:S05]  /*0560*/  MOV R6, R8 ;  /* 0x0000000800067202 */ /* 0x000fca0000000f00 */
[----:B------:R-:W-:-:S05]  /*0570*/  IMAD.IADD R6, R5, 0x1, R6 ;  /* 0x0000000105067824 */ /* 0x000fca00078e0206 */
[----:B------:R-:W-:-:S07]  /*0580*/  MOV R9, R6 ;  /* 0x0000000600097202 */ /* 0x000fce0000000f00 */
[----:B------:R-:W-:Y:S05]  /*0590*/  WARPSYNC.COLLECTIVE R10, `(.L_x_1646) ;  /* 0x000000000a087348 */ /* 0x000fea0003c00000 */
[----:B------:R0:W1:Y:S02]  /*05a0*/  SHFL.DOWN P0, R8, R9, R11, R12 ;  /* 0x0800000b09087389 */ /* 0x000064000000000c */
[----:B01----:R-:W-:Y:S05]  /*05b0*/  ENDCOLLECTIVE ;  /* 0x000000000000791b */ /* 0x003fea0003800000 */
.L_x_1646:
[----:B------:R-:W-:Y:S01]  /*05c0*/  IMAD.MOV.U32 R11, RZ, RZ, 0x1 ;  /* 0x00000001ff0b7424 */ /* 0x000fe200078e00ff */
[----:B------:R-:W-:-:S05]  /*05d0*/  MOV R7, R8 ;  /* 0x0000000800077202 */ /* 0x000fca0000000f00 */
[----:B------:R-:W-:-:S05]  /*05e0*/  IMAD.IADD R7, R6, 0x1, R7 ;  /* 0x0000000106077824 */ /* 0x000fca00078e0207 */
[----:B------:R-:W-:-:S07]  /*05f0*/  MOV R9, R7 ;  /* 0x0000000700097202 */ /* 0x000fce0000000f00 */
[----:B------:R-:W-:Y:S05]  /*0600*/  WARPSYNC.COLLECTIVE R10, `(.L_x_1647) ;  /* 0x000000000a087348 */ /* 0x000fea0003c00000 */
[----:B------:R0:W1:Y:S02]  /*0610*/  SHFL.DOWN P0, R8, R9, R11, R12 ;  /* 0x0800000b09087389 */ /* 0x000064000000000c */
[----:B01----:R-:W-:Y:S05]  /*0620*/  ENDCOLLECTIVE ;  /* 0x000000000000791b */ /* 0x003fea0003800000 */
.L_x_1647:
[----:B------:R-:W-:Y:S05]  /*0630*/  BRA `(.L_x_1648) ;  /* 0xfffffffc00547947 */ /* 0x000fea000383ffff */
.L_x_1649:
        /* <DEDUP_REMOVED lines=12> */
.L_x_2100:


//--------------------- .text._Z7reduce6IiLj64ELb1EEvPT_S1_j --------------------------
	.section	.text._Z7reduce6IiLj64ELb1EEvPT_S1_j,"ax",@progbits
	.align	128
        .global         _Z7reduce6IiLj64ELb1EEvPT_S1_j
        .type           _Z7reduce6IiLj64ELb1EEvPT_S1_j,@function
        .size           _Z7reduce6IiLj64ELb1EEvPT_S1_j,(.L_x_2101 - _Z7reduce6IiLj64ELb1EEvPT_S1_j)
        .other          _Z7reduce6IiLj64ELb1EEvPT_S1_j,@"STO_CUDA_ENTRY STV_DEFAULT"
_Z7reduce6IiLj64ELb1EEvPT_S1_j:
.text._Z7reduce6IiLj64ELb1EEvPT_S1_j:
        /* <DEDUP_REMOVED lines=8> */
[----:B-1----:R-:W-:Y:S01]  /*0080*/  ISETP.GE.U32.AND P0, PT, R2, UR4, PT ;  /* 0x0000000402007c0c */ /* 0x002fe2000bf06070 */
[----:B------:R-:W0:-:S12]  /*0090*/  LDCU UR4, c[0x0][0x390] ;  /* 0x00007200ff0477ac */ /* 0x000e180008000800 */
[----:B--2---:R-:W-:Y:S05]  /*00a0*/  @P0 BRA `(.L_x_1651) ;  /* 0x0000000000380947 */ /* 0x004fea0003800000 */
[----:B------:R-:W1:Y:S01]  /*00b0*/  LDC R11, c[0x0][0x370] ;  /* 0x0000dc00ff0b7b82 */ /* 0x000e620000000800 */
[----:B------:R-:W-:-:S07]  /*00c0*/  HFMA2 R10, -RZ, RZ, 0, 0 ;  /* 0x00000000ff0a7431 */ /* 0x000fce00000001ff */
[----:B------:R-:W2:Y:S02]  /*00d0*/  LDC.64 R8, c[0x0][0x380] ;  /* 0x0000e000ff087b82 */ /* 0x000ea40000000a00 */
.L_x_1652:
        /* <DEDUP_REMOVED lines=8> */
[----:B--2---:R-:W-:-:S05]  /*0160*/  IMAD.IADD R10, R5, 0x1, R10 ;  /* 0x00000001050a7824 */ /* 0x004fca00078e020a */
[----:B---3--:R-:W-:-:S07]  /*0170*/  @!P0 IADD3 R10, PT, PT, R10, R7, RZ ;  /* 0x000000070a0a8210 */ /* 0x008fce0007ffe0ff */
[----:B------:R-:W-:Y:S05]  /*0180*/  @!P1 BRA `(.L_x_1652) ;  /* 0xfffffffc00d49947 */ /* 0x000fea000383ffff */
.L_x_1651:
[----:B0-----:R-:W-:Y:S05]  /*0190*/  BSYNC.RECONVERGENT B0 ;  /* 0x0000000000007941 */ /* 0x001fea0003800200 */
.L_x_1650:
        /* <DEDUP_REMOVED lines=33> */
.L_x_1661:
[----:B-1----:R-:W-:-:S07]  /*03b0*/  IADD3 R4, PT, PT, R8, R9, RZ ;  /* 0x0000000908047210 */ /* 0x002fce0007ffe0ff */
.L_x_1654:
[----:B------:R-:W-:Y:S05]  /*03c0*/  BSYNC B0 ;  /* 0x0000000000007941 */ /* 0x000fea0003800000 */
.L_x_1653:
[----:B------:R-:W-:-:S13]  /*03d0*/  LOP3.LUT P0, RZ, R2, R3, RZ, 0xfc, !PT ;  /* 0x0000000302ff7212 */ /* 0x000fda000780fcff */
[----:B------:R-:W-:Y:S05]  /*03e0*/  @P0 EXIT ;  /* 0x000000000000094d */ /* 0x000fea0003800000 */
[----:B------:R-:W1:Y:S02]  /*03f0*/  LDC.64 R2, c[0x0][0x388] ;  /* 0x0000e200ff027b82 */ /* 0x000e640000000a00 */
[----:B-1----:R-:W-:-:S05]  /*0400*/  IMAD.WIDE.U32 R2, R0, 0x4, R2 ;  /* 0x0000000400027825 */ /* 0x002fca00078e0002 */
[----:B------:R-:W-:Y:S01]  /*0410*/  STG.E desc[UR6][R2.64], R4 ;  /* 0x0000000402007986 */ /* 0x000fe2000c101906 */
[----:B------:R-:W-:Y:S05]  /*0420*/  EXIT ;  /* 0x000000000000794d */ /* 0x000fea0003800000 */
.L_x_1655:
[----:B------:R-:W-:Y:S02]  /*0430*/  HFMA2 R13, -RZ, RZ, 0, 1.847743988037109375e-06 ;  /* 0x0000001fff0d7431 */ /* 0x000fe400000001ff */
[----:B------:R-:W-:Y:S02]  /*0440*/  IMAD.MOV.U32 R11, RZ, RZ, 0x10 ;  /* 0x00000010ff0b7424 */ /* 0x000fe400078e00ff */
[----:B------:R-:W-:-:S07]  /*0450*/  IMAD.MOV.U32 R10, RZ, RZ, -0x1 ;  /* 0xffffffffff0a7424 */ /* 0x000fce00078e00ff */
[----:B------:R-:W-:Y:S05]  /*0460*/  WARPSYNC.COLLECTIVE R10, `(.L_x_1656) ;  /* 0x000000000a087348 */ /* 0x000fea0003c00000 */
[----:B------:R0:W1:Y:S02]  /*0470*/  SHFL.DOWN P0, R9, R4, R11, R13 ;  /* 0x0800000b04097389 */ /* 0x000064000000000d */
[----:B01----:R-:W-:Y:S05]  /*0480*/  ENDCOLLECTIVE ;  /* 0x000000000000791b */ /* 0x003fea0003800000 */
.L_x_1656:
[----:B------:R-:W-:Y:S01]  /*0490*/  IMAD.MOV.U32 R11, RZ, RZ, 0x8 ;  /* 0x00000008ff0b7424 */ /* 0x000fe200078e00ff */
[----:B------:R-:W-:-:S05]  /*04a0*/  MOV R5, R9 ;  /* 0x0000000900057202 */ /* 0x000fca0000000f00 */
[----:B------:R-:W-:-:S05]  /*04b0*/  IMAD.IADD R5, R4, 0x1, R5 ;  /* 0x0000000104057824 */ /* 0x000fca00078e0205 */
[----:B------:R-:W-:-:S07]  /*04c0*/  MOV R4, R5 ;  /* 0x0000000500047202 */ /* 0x000fce0000000f00 */
[----:B------:R-:W-:Y:S05]  /*04d0*/  WARPSYNC.COLLECTIVE R10, `(.L_x_1657) ;  /* 0x000000000a087348 */ /* 0x000fea0003c00000 */
[----:B------:R0:W1:Y:S02]  /*04e0*/  SHFL.DOWN P0, R9, R4, R11, R13 ;  /* 0x0800000b04097389 */ /* 0x000064000000000d */
[----:B01----:R-:W-:Y:S05]  /*04f0*/  ENDCOLLECTIVE ;  /* 0x000000000000791b */ /* 0x003fea0003800000 */
.L_x_1657:
[----:B------:R-:W-:Y:S01]  /*0500*/  IMAD.MOV.U32 R11, RZ, RZ, 0x4 ;  /* 0x00000004ff0b7424 */ /* 0x000fe200078e00ff */
[----:B------:R-:W-:-:S05]  /*0510*/  MOV R6, R9 ;  /* 0x0000000900067202 */ /* 0x000fca0000000f00 */
[----:B------:R-:W-:-:S05]  /*0520*/  IMAD.IADD R6, R5, 0x1, R6 ;  /* 0x0000000105067824 */ /* 0x000fca00078e0206 */
[----:B------:R-:W-:-:S07]  /*0530*/  MOV R4, R6 ;  /* 0x0000000600047202 */ /* 0x000fce0000000f00 */
[----:B------:R-:W-:Y:S05]  /*0540*/  WARPSYNC.COLLECTIVE R10, `(.L_x_1658) ;  /* 0x000000000a087348 */ /* 0x000fea0003c00000 */
[----:B------:R0:W1:Y:S02]  /*0550*/  SHFL.DOWN P0, R9, R4, R11, R13 ;  /* 0x0800000b04097389 */ /* 0x000064000000000d */
[----:B01----:R-:W-:Y:S05]  /*0560*/  ENDCOLLECTIVE ;  /* 0x000000000000791b */ /* 0x003fea0003800000 */
.L_x_1658:
[----:B------:R-:W-:Y:S01]  /*0570*/  IMAD.MOV.U32 R11, RZ, RZ, 0x2 ;  /* 0x00000002ff0b7424 */ /* 0x000fe200078e00ff */
[----:B------:R-:W-:-:S05]  /*0580*/  MOV R7, R9 ;  /* 0x0000000900077202 */ /* 0x000fca0000000f00 */
[----:B------:R-:W-:-:S05]  /*0590*/  IMAD.IADD R7, R6, 0x1, R7 ;  /* 0x0000000106077824 */ /* 0x000fca00078e0207 */
[----:B------:R-:W-:-:S07]  /*05a0*/  MOV R4, R7 ;  /* 0x0000000700047202 */ /* 0x000fce0000000f00 */
[----:B------:R-:W-:Y:S05]  /*05b0*/  WARPSYNC.COLLECTIVE R10, `(.L_x_1659) ;  /* 0x000000000a087348 */ /* 0x000fea0003c00000 */
[----:B------:R0:W1:Y:S02]  /*05c0*/  SHFL.DOWN P0, R9, R4, R11, R13 ;  /* 0x0800000b04097389 */ /* 0x000064000000000d */
[----:B01----:R-:W-:Y:S05]  /*05d0*/  ENDCOLLECTIVE ;  /* 0x000000000000791b */ /* 0x003fea0003800000 */
.L_x_1659:
[----:B------:R-:W-:Y:S01]  /*05e0*/  HFMA2 R11, -RZ, RZ, 0, 5.9604644775390625e-08 ;  /* 0x00000001ff0b7431 */ /* 0x000fe200000001ff */
[----:B------:R-:W-:-:S05]  /*05f0*/  MOV R8, R9 ;  /* 0x0000000900087202 */ /* 0x000fca0000000f00 */
[----:B------:R-:W-:-:S05]  /*0600*/  IMAD.IADD R8, R7, 0x1, R8 ;  /* 0x0000000107087824 */ /* 0x000fca00078e0208 */
[----:B------:R-:W-:-:S07]  /*0610*/  MOV R4, R8 ;  /* 0x0000000800047202 */ /* 0x000fce0000000f00 */
[----:B------:R-:W-:Y:S05]  /*0620*/  WARPSYNC.COLLECTIVE R10, `(.L_x_1660) ;  /* 0x000000000a087348 */ /* 0x000fea0003c00000 */
[----:B------:R0:W1:Y:S02]  /*0630*/  SHFL.DOWN P0, R9, R4, R11, R13 ;  /* 0x0800000b04097389 */ /* 0x000064000000000d */
[----:B01----:R-:W-:Y:S05]  /*0640*/  ENDCOLLECTIVE ;  /* 0x000000000000791b */ /* 0x003fea0003800000 */
.L_x_1660:
[----:B------:R-:W-:Y:S05]  /*0650*/  BRA `(.L_x_1661) ;  /* 0xfffffffc00547947 */ /* 0x000fea000383ffff */
.L_x_1662:
        /* <DEDUP_REMOVED lines=10> */
.L_x_2101:


//--------------------- .text._Z7reduce6IiLj128ELb1EEvPT_S1_j --------------------------
	.section	.text._Z7reduce6IiLj128ELb1EEvPT_S1_j,"ax",@progbits
	.align	128
        .global         _Z7reduce6IiLj128ELb1EEvPT_S1_j
        .type           _Z7reduce6IiLj128ELb1EEvPT_S1_j,@function
        .size           _Z7reduce6IiLj128ELb1EEvPT_S1_j,(.L_x_2102 - _Z7reduce6IiLj128ELb1EEvPT_S1_j)
        .other          _Z7reduce6IiLj128ELb1EEvPT_S1_j,@"STO_CUDA_ENTRY STV_DEFAULT"
_Z7reduce6IiLj128ELb1EEvPT_S1_j:
.text._Z7reduce6IiLj128ELb1EEvPT_S1_j:
        /* <DEDUP_REMOVED lines=14> */
.L_x_1665:
        /* <DEDUP_REMOVED lines=11> */
.L_x_1664:
[----:B0-----:R-:W-:Y:S05]  /*0190*/  BSYNC.RECONVERGENT B0 ;  /* 0x0000000000007941 */ /* 0x001fea0003800200 */
.L_x_1663:
        /* <DEDUP_REMOVED lines=37> */
.L_x_1674:
[----:B01----:R-:W-:-:S07]  /*03f0*/  IADD3 R8, PT, PT, R8, R9, RZ ;  /* 0x0000000908087210 */ /* 0x003fce0007ffe0ff */
.L_x_1667:
[----:B------:R-:W-:Y:S05]  /*0400*/  BSYNC B0 ;  /* 0x0000000000007941 */ /* 0x000fea0003800000 */
.L_x_1666:
[----:B------:R-:W-:-:S13]  /*0410*/  LOP3.LUT P0, RZ, R2, R3, RZ, 0xfc, !PT ;  /* 0x0000000302ff7212 */ /* 0x000fda000780fcff */
[----:B------:R-:W-:Y:S05]  /*0420*/  @P0 EXIT ;  /* 0x000000000000094d */ /* 0x000fea0003800000 */
[----:B------:R-:W0:Y:S02]  /*0430*/  LDC.64 R2, c[0x0][0x388] ;  /* 0x0000e200ff027b82 */ /* 0x000e240000000a00 */
[----:B0-----:R-:W-:-:S05]  /*0440*/  IMAD.WIDE.U32 R2, R0, 0x4, R2 ;  /* 0x0000000400027825 */ /* 0x001fca00078e0002 */
[----:B------:R-:W-:Y:S01]  /*0450*/  STG.E desc[UR6][R2.64], R8 ;  /* 0x0000000802007986 */ /* 0x000fe2000c101906 */
[----:B------:R-:W-:Y:S05]  /*0460*/  EXIT ;  /* 0x000000000000794d */ /* 0x000fea0003800000 */
.L_x_1668:
[----:B------:R-:W-:Y:S02]  /*0470*/  HFMA2 R13, -RZ, RZ, 0, 1.847743988037109375e-06 ;  /* 0x0000001fff0d7431 */ /* 0x000fe400000001ff */
[----:B------:R-:W-:Y:S02]  /*0480*/  IMAD.MOV.U32 R11, RZ, RZ, 0x10 ;  /* 0x00000010ff0b7424 */ /* 0x000fe400078e00ff */
[----:B------:R-:W-:-:S07]  /*0490*/  IMAD.MOV.U32 R10, RZ, RZ, -0x1 ;  /* 0xffffffffff0a7424 */ /* 0x000fce00078e00ff */
[----:B------:R-:W-:Y:S05]  /*04a0*/  WARPSYNC.COLLECTIVE R10, `(.L_x_1669) ;  /* 0x000000000a087348 */ /* 0x000fea0003c00000 */
[----:B------:R0:W1:Y:S02]  /*04b0*/  SHFL.DOWN P0, R9, R4, R11, R13 ;  /* 0x0800000b04097389 */ /* 0x000064000000000d */
[----:B01----:R-:W-:Y:S05]  /*04c0*/  ENDCOLLECTIVE ;  /* 0x000000000000791b */ /* 0x003fea0003800000 */
.L_x_1669:
[----:B------:R-:W-:Y:S01]  /*04d0*/  IMAD.MOV.U32 R11, RZ, RZ, 0x8 ;  /* 0x00000008ff0b7424 */ /* 0x000fe200078e00ff */
[----:B------:R-:W-:-:S05]  /*04e0*/  MOV R5, R9 ;  /* 0x0000000900057202 */ /* 0x000fca0000000f00 */
[----:B------:R-:W-:-:S05]  /*04f0*/  IMAD.IADD R5, R4, 0x1, R5 ;  /* 0x0000000104057824 */ /* 0x000fca00078e0205 */
[----:B------:R-:W-:-:S07]  /*0500*/  MOV R4, R5 ;  /* 0x0000000500047202 */ /* 0x000fce0000000f00 */
[----:B------:R-:W-:Y:S05]  /*0510*/  WARPSYNC.COLLECTIVE R10, `(.L_x_1670) ;  /* 0x000000000a087348 */ /* 0x000fea0003c00000 */
[----:B------:R0:W1:Y:S02]  /*0520*/  SHFL.DOWN P0, R9, R4, R11, R13 ;  /* 0x0800000b04097389 */ /* 0x000064000000000d */
[----:B01----:R-:W-:Y:S05]  /*0530*/  ENDCOLLECTIVE ;  /* 0x000000000000791b */ /* 0x003fea0003800000 */
.L_x_1670:
[----:B------:R-:W-:Y:S01]  /*0540*/  IMAD.MOV.U32 R11, RZ, RZ, 0x4 ;  /* 0x00000004ff0b7424 */ /* 0x000fe200078e00ff */
[----:B------:R-:W-:-:S05]  /*0550*/  MOV R6, R9 ;  /* 0x0000000900067202 */ /* 0x000fca0000000f00 */
[----:B------:R-:W-:-:S05]  /*0560*/  IMAD.IADD R6, R5, 0x1, R6 ;  /* 0x0000000105067824 */ /* 0x000fca00078e0206 */
[----:B------:R-:W-:-:S07]  /*0570*/  MOV R4, R6 ;  /* 0x0000000600047202 */ /* 0x000fce0000000f00 */
[----:B------:R-:W-:Y:S05]  /*0580*/  WARPSYNC.COLLECTIVE R10, `(.L_x_1671) ;  /* 0x000000000a087348 */ /* 0x000fea0003c00000 */
[----:B------:R0:W1:Y:S02]  /*0590*/  SHFL.DOWN P0, R9, R4, R11, R13 ;  /* 0x0800000b04097389 */ /* 0x000064000000000d */
[----:B01----:R-:W-:Y:S05]  /*05a0*/  ENDCOLLECTIVE ;  /* 0x000000000000791b */ /* 0x003fea0003800000 */
.L_x_1671:
[----:B------:R-:W-:Y:S01]  /*05b0*/  IMAD.MOV.U32 R11, RZ, RZ, 0x2 ;  /* 0x00000002ff0b7424 */ /* 0x000fe200078e00ff */
[----:B------:R-:W-:-:S05]  /*05c0*/  MOV R7, R9 ;  /* 0x0000000900077202 */ /* 0x000fca0000000f00 */
[----:B------:R-:W-:-:S05]  /*05d0*/  IMAD.IADD R7, R6, 0x1, R7 ;  /* 0x0000000106077824 */ /* 0x000fca00078e0207 */
[----:B------:R-:W-:-:S07]  /*05e0*/  MOV R4, R7 ;  /* 0x0000000700047202 */ /* 0x000fce0000000f00 */
[----:B------:R-:W-:Y:S05]  /*05f0*/  WARPSYNC.COLLECTIVE R10, `(.L_x_1672) ;  /* 0x000000000a087348 */ /* 0x000fea0003c00000 */
[----:B------:R0:W1:Y:S02]  /*0600*/  SHFL.DOWN P0, R9, R4, R11, R13 ;  /* 0x0800000b04097389 */ /* 0x000064000000000d */
[----:B01----:R-:W-:Y:S05]  /*0610*/  ENDCOLLECTIVE ;  /* 0x000000000000791b */ /* 0x003fea0003800000 */
.L_x_1672:
[----:B------:R-:W-:Y:S01]  /*0620*/  IMAD.MOV.U32 R11, RZ, RZ, 0x1 ;  /* 0x00000001ff0b7424 */ /* 0x000fe200078e00ff */
[----:B------:R-:W-:-:S05]  /*0630*/  MOV R8, R9 ;  /* 0x0000000900087202 */ /* 0x000fca0000000f00 */
[----:B------:R-:W-:-:S05]  /*0640*/  IMAD.IADD R8, R7, 0x1, R8 ;  /* 0x0000000107087824 */ /* 0x000fca00078e0208 */
[----:B------:R-:W-:-:S07]  /*0650*/  MOV R4, R8 ;  /* 0x0000000800047202 */ /* 0x000fce0000000f00 */
[----:B------:R-:W-:Y:S05]  /*0660*/  WARPSYNC.COLLECTIVE R10, `(.L_x_1673) ;  /* 0x000000000a087348 */ /* 0x000fea0003c00000 */
[----:B------:R0:W1:Y:S02]  /*0670*/  SHFL.DOWN P0, R9, R4, R11, R13 ;  /* 0x0800000b04097389 */ /* 0x000064000000000d */
[----:B01----:R-:W-:Y:S05]  /*0680*/  ENDCOLLECTIVE ;  /* 0x000000000000791b */ /* 0x003fea0003800000 */
.L_x_1673:
[----:B------:R-:W-:Y:S05]  /*0690*/  BRA `(.L_x_1674) ;  /* 0xfffffffc00547947 */ /* 0x000fea000383ffff */
.L_x_1675:
        /* <DEDUP_REMOVED lines=14> */
.L_x_2102:


//--------------------- .text._Z7reduce6IiLj256ELb1EEvPT_S1_j --------------------------
	.section	.text._Z7reduce6IiLj256ELb1EEvPT_S1_j,"ax",@progbits
	.align	128
        .global         _Z7reduce6IiLj256ELb1EEvPT_S1_j
        .type           _Z7reduce6IiLj256ELb1EEvPT_S1_j,@function
        .size           _Z7reduce6IiLj256ELb1EEvPT_S1_j,(.L_x_2103 - _Z7reduce6IiLj256ELb1EEvPT_S1_j)
        .other          _Z7reduce6IiLj256ELb1EEvPT_S1_j,@"STO_CUDA_ENTRY STV_DEFAULT"
_Z7reduce6IiLj256ELb1EEvPT_S1_j:
.text._Z7reduce6IiLj256ELb1EEvPT_S1_j:
        /* <DEDUP_REMOVED lines=14> */
.L_x_1678:
        /* <DEDUP_REMOVED lines=11> */
.L_x_1677:
[----:B0-----:R-:W-:Y:S05]  /*0190*/  BSYNC.RECONVERGENT B0 ;  /* 0x0000000000007941 */ /* 0x001fea0003800200 */
.L_x_1676:
        /* <DEDUP_REMOVED lines=16> */
[----:B--2---:R-:W-:-:S05]  /*02a0*/  @!P0 IADD3 R8, PT, PT, R2, R8, RZ ;  /* 0x0000000802088210 */ /* 0x004fca0007ffe0ff */
[----:B------:R-:W-:Y:S01]  /*02b0*/  @!P0 STS [R5], R8 ;  /* 0x0000000805008388 */ /* 0x000fe20000000800 */
[----:B------:R-:W-:Y:S06]  /*02c0*/  BAR.SYNC.DEFER_BLOCKING 0x0 ;  /* 0x0000000000007b1d */ /* 0x000fec0000010000 */
[----:B------:R-:W2:Y:S02]  /*02d0*/  @!P1 LDS R2, [R5+0x100] ;  /* 0x0001000005029984 */ /* 0x000ea40000000800 */
[----:B--2---:R-:W-:Y:S02]  /*02e0*/  @!P1 IMAD.IADD R8, R2, 0x1, R8 ;  /* 0x0000000102089824 */ /* 0x004fe400078e0208 */
        /* <DEDUP_REMOVED lines=20> */
.L_x_1687:
[----:B01----:R-:W-:-:S07]  /*0430*/  IADD3 R8, PT, PT, R8, R9, RZ ;  /* 0x0000000908087210 */ /* 0x003fce0007ffe0ff */
.L_x_1680:
[----:B------:R-:W-:Y:S05]  /*0440*/  BSYNC B0 ;  /* 0x0000000000007941 */ /* 0x000fea0003800000 */
.L_x_1679:
[----:B------:R-:W-:-:S13]  /*0450*/  LOP3.LUT P0, RZ, R2, R3, RZ, 0xfc, !PT ;  /* 0x0000000302ff7212 */ /* 0x000fda000780fcff */
[----:B------:R-:W-:Y:S05]  /*0460*/  @P0 EXIT ;  /* 0x000000000000094d */ /* 0x000fea0003800000 */
[----:B------:R-:W0:Y:S02]  /*0470*/  LDC.64 R2, c[0x0][0x388] ;  /* 0x0000e200ff027b82 */ /* 0x000e240000000a00 */
[----:B0-----:R-:W-:-:S05]  /*0480*/  IMAD.WIDE.U32 R2, R0, 0x4, R2 ;  /* 0x0000000400027825 */ /* 0x001fca00078e0002 */
[----:B------:R-:W-:Y:S01]  /*0490*/  STG.E desc[UR6][R2.64], R8 ;  /* 0x0000000802007986 */ /* 0x000fe2000c101906 */
[----:B------:R-:W-:Y:S05]  /*04a0*/  EXIT ;  /* 0x000000000000794d */ /* 0x000fea0003800000 */
.L_x_1681:
[----:B------:R-:W-:Y:S02]  /*04b0*/  HFMA2 R13, -RZ, RZ, 0, 1.847743988037109375e-06 ;  /* 0x0000001fff0d7431 */ /* 0x000fe400000001ff */
[----:B------:R-:W-:Y:S02]  /*04c0*/  IMAD.MOV.U32 R11, RZ, RZ, 0x10 ;  /* 0x00000010ff0b7424 */ /* 0x000fe400078e00ff */
[----:B------:R-:W-:-:S07]  /*04d0*/  IMAD.MOV.U32 R10, RZ, RZ, -0x1 ;  /* 0xffffffffff0a7424 */ /* 0x000fce00078e00ff */
[----:B------:R-:W-:Y:S05]  /*04e0*/  WARPSYNC.COLLECTIVE R10, `(.L_x_1682) ;  /* 0x000000000a087348 */ /* 0x000fea0003c00000 */
[----:B------:R0:W1:Y:S02]  /*04f0*/  SHFL.DOWN P0, R9, R4, R11, R13 ;  /* 0x0800000b04097389 */ /* 0x000064000000000d */
[----:B01----:R-:W-:Y:S05]  /*0500*/  ENDCOLLECTIVE ;  /* 0x000000000000791b */ /* 0x003fea0003800000 */
.L_x_1682:
[----:B------:R-:W-:Y:S01]  /*0510*/  IMAD.MOV.U32 R11, RZ, RZ, 0x8 ;  /* 0x00000008ff0b7424 */ /* 0x000fe200078e00ff */
[----:B------:R-:W-:-:S05]  /*0520*/  MOV R5, R9 ;  /* 0x0000000900057202 */ /* 0x000fca0000000f00 */
[----:B------:R-:W-:-:S05]  /*0530*/  IMAD.IADD R5, R4, 0x1, R5 ;  /* 0x0000000104057824 */ /* 0x000fca00078e0205 */
[----:B------:R-:W-:-:S07]  /*0540*/  MOV R4, R5 ;  /* 0x0000000500047202 */ /* 0x000fce0000000f00 */
[----:B------:R-:W-:Y:S05]  /*0550*/  WARPSYNC.COLLECTIVE R10, `(.L_x_1683) ;  /* 0x000000000a087348 */ /* 0x000fea0003c00000 */
[----:B------:R0:W1:Y:S02]  /*0560*/  SHFL.DOWN P0, R9, R4, R11, R13 ;  /* 0x0800000b04097389 */ /* 0x000064000000000d */
[----:B01----:R-:W-:Y:S05]  /*0570*/  ENDCOLLECTIVE ;  /* 0x000000000000791b */ /* 0x003fea0003800000 */
.L_x_1683:
[----:B------:R-:W-:Y:S01]  /*0580*/  IMAD.MOV.U32 R11, RZ, RZ, 0x4 ;  /* 0x00000004ff0b7424 */ /* 0x000fe200078e00ff */
[----:B------:R-:W-:-:S05]  /*0590*/  MOV R6, R9 ;  /* 0x0000000900067202 */ /* 0x000fca0000000f00 */
[----:B------:R-:W-:-:S05]  /*05a0*/  IMAD.IADD R6, R5, 0x1, R6 ;  /* 0x0000000105067824 */ /* 0x000fca00078e0206 */
[----:B------:R-:W-:-:S07]  /*05b0*/  MOV R4, R6 ;  /* 0x0000000600047202 */ /* 0x000fce0000000f00 */
[----:B------:R-:W-:Y:S05]  /*05c0*/  WARPSYNC.COLLECTIVE R10, `(.L_x_1684) ;  /* 0x000000000a087348 */ /* 0x000fea0003c00000 */
[----:B------:R0:W1:Y:S02]  /*05d0*/  SHFL.DOWN P0, R9, R4, R11, R13 ;  /* 0x0800000b04097389 */ /* 0x000064000000000d */
[----:B01----:R-:W-:Y:S05]  /*05e0*/  ENDCOLLECTIVE ;  /* 0x000000000000791b */ /* 0x003fea0003800000 */
.L_x_1684:
[----:B------:R-:W-:Y:S01]  /*05f0*/  IMAD.MOV.U32 R11, RZ, RZ, 0x2 ;  /* 0x00000002ff0b7424 */ /* 0x000fe200078e00ff */
[----:B------:R-:W-:-:S05]  /*0600*/  MOV R7, R9 ;  /* 0x0000000900077202 */ /* 0x000fca0000000f00 */
[----:B------:R-:W-:-:S05]  /*0610*/  IMAD.IADD R7, R6, 0x1, R7 ;  /* 0x0000000106077824 */ /* 0x000fca00078e0207 */
[----:B------:R-:W-:-:S07]  /*0620*/  MOV R4, R7 ;  /* 0x0000000700047202 */ /* 0x000fce0000000f00 */
[----:B------:R-:W-:Y:S05]  /*0630*/  WARPSYNC.COLLECTIVE R10, `(.L_x_1685) ;  /* 0x000000000a087348 */ /* 0x000fea0003c00000 */
[----:B------:R0:W1:Y:S02]  /*0640*/  SHFL.DOWN P0, R9, R4, R11, R13 ;  /* 0x0800000b04097389 */ /* 0x000064000000000d */
[----:B01----:R-:W-:Y:S05]  /*0650*/  ENDCOLLECTIVE ;  /* 0x000000000000791b */ /* 0x003fea0003800000 */
.L_x_1685:
[----:B------:R-:W-:Y:S01]  /*0660*/  IMAD.MOV.U32 R11, RZ, RZ, 0x1 ;  /* 0x00000001ff0b7424 */ /* 0x000fe200078e00ff */
[----:B------:R-:W-:-:S05]  /*0670*/  MOV R8, R9 ;  /* 0x0000000900087202 */ /* 0x000fca0000000f00 */
[----:B------:R-:W-:-:S05]  /*0680*/  IMAD.IADD R8, R7, 0x1, R8 ;  /* 0x0000000107087824 */ /* 0x000fca00078e0208 */
[----:B------:R-:W-:-:S07]  /*0690*/  MOV R4, R8 ;  /* 0x0000000800047202 */ /* 0x000fce0000000f00 */
[----:B------:R-:W-:Y:S05]  /*06a0*/  WARPSYNC.COLLECTIVE R10, `(.L_x_1686) ;  /* 0x000000000a087348 */ /* 0x000fea0003c00000 */
[----:B------:R0:W1:Y:S02]  /*06b0*/  SHFL.DOWN P0, R9, R4, R11, R13 ;  /* 0x0800000b04097389 */ /* 0x000064000000000d */
[----:B01----:R-:W-:Y:S05]  /*06c0*/  ENDCOLLECTIVE ;  /* 0x000000000000791b */ /* 0x003fea0003800000 */
.L_x_1686:
[----:B------:R-:W-:Y:S05]  /*06d0*/  BRA `(.L_x_1687) ;  /* 0xfffffffc00547947 */ /* 0x000fea000383ffff */
.L_x_1688:
        /* <DEDUP_REMOVED lines=10> */
.L_x_2103:


//--------------------- .text._Z7reduce6IiLj512ELb1EEvPT_S1_j --------------------------
	.section	.text._Z7reduce6IiLj512ELb1EEvPT_S1_j,"ax",@progbits
	.align	128
        .global         _Z7reduce6IiLj512ELb1EEvPT_S1_j
        .type           _Z7reduce6IiLj512ELb1EEvPT_S1_j,@function
        .size           _Z7reduce6IiLj512ELb1EEvPT_S1_j,(.L_x_2104 - _Z7reduce6IiLj512ELb1EEvPT_S1_j)
        .other          _Z7reduce6IiLj512ELb1EEvPT_S1_j,@"STO_CUDA_ENTRY STV_DEFAULT"
_Z7reduce6IiLj512ELb1EEvPT_S1_j:
.text._Z7reduce6IiLj512ELb1EEvPT_S1_j:
[----:B------:R-:W-:Y:S01]  /*0000*/  LDC R1, c[0x0][0x37c] ;  /* 0x0000df00ff017b82 */ /* 0x000fe20000000800 */
[----:B------:R-:W0:Y:S01]  /*0010*/  S2R R0, SR_CTAID.X ;  /* 0x0000000000007919 */ /* 0x000e220000002500 */
[----:B------:R-:W1:Y:S01]  /*0020*/  LDCU UR4, c[0x0][0x390] ;  /* 0x00007200ff0477ac */ /* 0x000e620008000800 */
[----:B------:R-:W-:Y:S01]  /*0030*/  BSSY.RECONVERGENT B0, `(.L_x_1689) ;  /* 0x0000017000007945 */ /* 0x000fe20003800200 */
[----:B------:R-:W-:Y:S01]  /*0040*/  IMAD.MOV.U32 R10, RZ, RZ, RZ ;  /* 0x000000ffff0a7224 */ /* 0x000fe200078e00ff */
        /* <DEDUP_REMOVED lines=8> */
[----:B------:R-:W-:-:S07]  /*00d0*/  HFMA2 R10, -RZ, RZ, 0, 0 ;  /* 0x00000000ff0a7431 */ /* 0x000fce00000001ff */
[----:B------:R-:W2:Y:S02]  /*00e0*/  LDC.64 R8, c[0x0][0x380] ;  /* 0x0000e000ff087b82 */ /* 0x000ea40000000a00 */
.L_x_1691:
[C---:B------:R-:W-:Y:S02]  /*00f0*/  VIADD R7, R3.reuse, 0x200 ;  /* 0x0000020003077836 */ /* 0x040fe40000000000 */
        /* <DEDUP_REMOVED lines=10> */
.L_x_1690:
[----:B0-----:R-:W-:Y:S05]  /*01a0*/  BSYNC.RECONVERGENT B0 ;  /* 0x0000000000007941 */ /* 0x001fea0003800200 */
.L_x_1689:
        /* <DEDUP_REMOVED lines=45> */
.L_x_1700:
[----:B01----:R-:W-:-:S07]  /*0480*/  IMAD.IADD R8, R8, 0x1, R9 ;  /* 0x0000000108087824 */ /* 0x003fce00078e0209 */
.L_x_1693:
[----:B------:R-:W-:Y:S05]  /*0490*/  BSYNC B0 ;  /* 0x0000000000007941 */ /* 0x000fea0003800000 */
.L_x_1692:
[----:B------:R-:W-:-:S13]  /*04a0*/  LOP3.LUT P0, RZ, R5, R2, RZ, 0xfc, !PT ;  /* 0x0000000205ff7212 */ /* 0x000fda000780fcff */
[----:B------:R-:W-:Y:S05]  /*04b0*/  @P0 EXIT ;  /* 0x000000000000094d */ /* 0x000fea0003800000 */
[----:B------:R-:W0:Y:S02]  /*04c0*/  LDC.64 R2, c[0x0][0x388] ;  /* 0x0000e200ff027b82 */ /* 0x000e240000000a00 */
[----:B0-----:R-:W-:-:S05]  /*04d0*/  IMAD.WIDE.U32 R2, R0, 0x4, R2 ;  /* 0x0000000400027825 */ /* 0x001fca00078e0002 */
[----:B------:R-:W-:Y:S01]  /*04e0*/  STG.E desc[UR6][R2.64], R8 ;  /* 0x0000000802007986 */ /* 0x000fe2000c101906 */
[----:B------:R-:W-:Y:S05]  /*04f0*/  EXIT ;  /* 0x000000000000794d */ /* 0x000fea0003800000 */
.L_x_1694:
[----:B------:R-:W-:Y:S02]  /*0500*/  HFMA2 R11, -RZ, RZ, 0, 9.5367431640625e-07 ;  /* 0x00000010ff0b7431 */ /* 0x000fe400000001ff */
[----:B------:R-:W-:Y:S01]  /*0510*/  IMAD.MOV.U32 R13, RZ, RZ, 0x1f ;  /* 0x0000001fff0d7424 */ /* 0x000fe200078e00ff */
[----:B------:R-:W-:-:S07]  /*0520*/  MOV R10, 0xffffffff ;  /* 0xffffffff000a7802 */ /* 0x000fce0000000f00 */
[----:B------:R-:W-:Y:S05]  /*0530*/  WARPSYNC.COLLECTIVE R10, `(.L_x_1695) ;  /* 0x000000000a087348 */ /* 0x000fea0003c00000 */
[----:B------:R0:W1:Y:S02]  /*0540*/  SHFL.DOWN P0, R9, R4, R11, R13 ;  /* 0x0800000b04097389 */ /* 0x000064000000000d */
[----:B01----:R-:W-:Y:S05]  /*0550*/  ENDCOLLECTIVE ;  /* 0x000000000000791b */ /* 0x003fea0003800000 */
.L_x_1695:
[----:B------:R-:W-:Y:S02]  /*0560*/  HFMA2 R11, -RZ, RZ, 0, 4.76837158203125e-07 ;  /* 0x00000008ff0b7431 */ /* 0x000fe400000001ff */
[----:B------:R-:W-:-:S05]  /*0570*/  IMAD.MOV.U32 R3, RZ, RZ, R9 ;  /* 0x000000ffff037224 */ /* 0x000fca00078e0009 */
[----:B------:R-:W-:-:S05]  /*0580*/  IADD3 R3, PT, PT, R4, R3, RZ ;  /* 0x0000000304037210 */ /* 0x000fca0007ffe0ff */
[----:B------:R-:W-:-:S07]  /*0590*/  IMAD.MOV.U32 R4, RZ, RZ, R3 ;  /* 0x000000ffff047224 */ /* 0x000fce00078e0003 */
[----:B------:R-:W-:Y:S05]  /*05a0*/  WARPSYNC.COLLECTIVE R10, `(.L_x_1696) ;  /* 0x000000000a087348 */ /* 0x000fea0003c00000 */
[----:B------:R0:W1:Y:S02]  /*05b0*/  SHFL.DOWN P0, R9, R4, R11, R13 ;  /* 0x0800000b04097389 */ /* 0x000064000000000d */
[----:B01----:R-:W-:Y:S05]  /*05c0*/  ENDCOLLECTIVE ;  /* 0x000000000000791b */ /* 0x003fea0003800000 */
.L_x_1696:
[----:B------:R-:W-:Y:S01]  /*05d0*/  MOV R11, 0x4 ;  /* 0x00000004000b7802 */ /* 0x000fe20000000f00 */
[----:B------:R-:W-:-:S05]  /*05e0*/  IMAD.MOV.U32 R6, RZ, RZ, R9 ;  /* 0x000000ffff067224 */ /* 0x000fca00078e0009 */
[----:B------:R-:W-:-:S05]  /*05f0*/  IADD3 R6, PT, PT, R3, R6, RZ ;  /* 0x0000000603067210 */ /* 0x000fca0007ffe0ff */
[----:B------:R-:W-:-:S07]  /*0600*/  IMAD.MOV.U32 R4, RZ, RZ, R6 ;  /* 0x000000ffff047224 */ /* 0x000fce00078e0006 */
[----:B------:R-:W-:Y:S05]  /*0610*/  WARPSYNC.COLLECTIVE R10, `(.L_x_1697) ;  /* 0x000000000a087348 */ /* 0x000fea0003c00000 */
[----:B------:R0:W1:Y:S02]  /*0620*/  SHFL.DOWN P0, R9, R4, R11, R13 ;  /* 0x0800000b04097389 */ /* 0x000064000000000d */
[----:B01----:R-:W-:Y:S05]  /*0630*/  ENDCOLLECTIVE ;  /* 0x000000000000791b */ /* 0x003fea0003800000 */
.L_x_1697:
[----:B------:R-:W-:Y:S02]  /*0640*/  HFMA2 R11, -RZ, RZ, 0, 1.1920928955078125e-07 ;  /* 0x00000002ff0b7431 */ /* 0x000fe400000001ff */
[----:B------:R-:W-:-:S05]  /*0650*/  IMAD.MOV.U32 R7, RZ, RZ, R9 ;  /* 0x000000ffff077224 */ /* 0x000fca00078e0009 */
[----:B------:R-:W-:-:S05]  /*0660*/  IADD3 R7, PT, PT, R6, R7, RZ ;  /* 0x0000000706077210 */ /* 0x000fca0007ffe0ff */
[----:B------:R-:W-:-:S07]  /*0670*/  IMAD.MOV.U32 R4, RZ, RZ, R7 ;  /* 0x000000ffff047224 */ /* 0x000fce00078e0007 */
[----:B------:R-:W-:Y:S05]  /*0680*/  WARPSYNC.COLLECTIVE R10, `(.L_x_1698) ;  /* 0x000000000a087348 */ /* 0x000fea0003c00000 */
[----:B------:R0:W1:Y:S02]  /*0690*/  SHFL.DOWN P0, R9, R4, R11, R13 ;  /* 0x0800000b04097389 */ /* 0x000064000000000d */
[----:B01----:R-:W-:Y:S05]  /*06a0*/  ENDCOLLECTIVE ;  /* 0x000000000000791b */ /* 0x003fea0003800000 */
.L_x_1698:
[----:B------:R-:W-:Y:S01]  /*06b0*/  MOV R11, 0x1 ;  /* 0x00000001000b7802 */ /* 0x000fe20000000f00 */
[----:B------:R-:W-:-:S05]  /*06c0*/  IMAD.MOV.U32 R8, RZ, RZ, R9 ;  /* 0x000000ffff087224 */ /* 0x000fca00078e0009 */
[----:B------:R-:W-:-:S05]  /*06d0*/  IADD3 R8, PT, PT, R7, R8, RZ ;  /* 0x0000000807087210 */ /* 0x000fca0007ffe0ff */
[----:B------:R-:W-:-:S07]  /*06e0*/  IMAD.MOV.U32 R4, RZ, RZ, R8 ;  /* 0x000000ffff047224 */ /* 0x000fce00078e0008 */
[----:B------:R-:W-:Y:S05]  /*06f0*/  WARPSYNC.COLLECTIVE R10, `(.L_x_1699) ;  /* 0x000000000a087348 */ /* 0x000fea0003c00000 */
[----:B------:R0:W1:Y:S02]  /*0700*/  SHFL.DOWN P0, R9, R4, R11, R13 ;  /* 0x0800000b04097389 */ /* 0x000064000000000d */
[----:B01----:R-:W-:Y:S05]  /*0710*/  ENDCOLLECTIVE ;  /* 0x000000000000791b */ /* 0x003fea0003800000 */
.L_x_1699:
[----:B------:R-:W-:Y:S05]  /*0720*/  BRA `(.L_x_1700) ;  /* 0xfffffffc00547947 */ /* 0x000fea000383ffff */
.L_x_1701:
        /* <DEDUP_REMOVED lines=13> */
.L_x_2104:


//--------------------- .text._Z7reduce5IiLj1EEvPT_S1_j --------------------------
	.section	.text._Z7reduce5IiLj1EEvPT_S1_j,"ax",@progbits
	.align	128
        .global         _Z7reduce5IiLj1EEvPT_S1_j
        .type           _Z7reduce5IiLj1EEvPT_S1_j,@function
        .size           _Z7reduce5IiLj1EEvPT_S1_j,(.L_x_2105 - _Z7reduce5IiLj1EEvPT_S1_j)
        .other          _Z7reduce5IiLj1EEvPT_S1_j,@"STO_CUDA_ENTRY STV_DEFAULT"
_Z7reduce5IiLj1EEvPT_S1_j:
.text._Z7reduce5IiLj1EEvPT_S1_j:
[----:B------:R-:W-:Y:S01]  /*0000*/  LDC R1, c[0x0][0x37c] ;  /* 0x0000df00ff017b82 */ /* 0x000fe20000000800 */
[----:B------:R-:W0:Y:S01]  /*0010*/  S2R R3, SR_TID.X ;  /* 0x0000000000037919 */ /* 0x000e220000002100 */
[----:B------:R-:W1:Y:S01]  /*0020*/  LDCU UR4, c[0x0][0x390] ;  /* 0x00007200ff0477ac */ /* 0x000e620008000800 */
[----:B------:R-:W0:Y:S01]  /*0030*/  S2R R0, SR_CTAID.X ;  /* 0x0000000000007919 */ /* 0x000e220000002500 */
[----:B------:R-:W2:Y:S01]  /*0040*/  LDCU.64 UR6, c[0x0][0x358] ;  /* 0x00006b00ff0677ac */ /* 0x000ea20008000a00 */
[----:B0-----:R-:W-:-:S04]  /*0050*/  LEA R9, R0, R3, 0x1 ;  /* 0x0000000300097211 */ /* 0x001fc800078e08ff */
[C---:B------:R-:W-:Y:S02]  /*0060*/  IADD3 R11, PT, PT, R9.reuse, 0x1, RZ ;  /* 0x00000001090b7810 */ /* 0x040fe40007ffe0ff */
[----:B-1----:R-:W-:Y:S02]  /*0070*/  ISETP.GE.U32.AND P0, PT, R9, UR4, PT ;  /* 0x0000000409007c0c */ /* 0x002fe4000bf06070 */
[----:B------:R-:W-:-:S11]  /*0080*/  ISETP.GE.U32.AND P1, PT, R11, UR4, PT ;  /* 0x000000040b007c0c */ /* 0x000fd6000bf26070 */
[----:B------:R-:W0:Y:S08]  /*0090*/  @!P0 LDC.64 R4, c[0x0][0x380] ;  /* 0x0000e000ff048b82 */ /* 0x000e300000000a00 */
[----:B------:R-:W1:Y:S01]  /*00a0*/  @!P1 LDC.64 R6, c[0x0][0x380] ;  /* 0x0000e000ff069b82 */ /* 0x000e620000000a00 */
[----:B0-----:R-:W-:-:S04]  /*00b0*/  @!P0 IMAD.WIDE.U32 R4, R9, 0x4, R4 ;  /* 0x0000000409048825 */ /* 0x001fc800078e0004 */
[----:B------:R-:W-:Y:S02]  /*00c0*/  IMAD.MOV.U32 R9, RZ, RZ, RZ ;  /* 0x000000ffff097224 */ /* 0x000fe400078e00ff */
        /* <DEDUP_REMOVED lines=15> */
[----:B------:R-:W-:Y:S02]  /*01c0*/  ISETP.GT.U32.AND P0, PT, R5, 0x1f, PT ;  /* 0x0000001f0500780c */ /* 0x000fe40003f04070 */
[----:B--2---:R-:W-:-:S05]  /*01d0*/  @!P1 IADD3 R9, PT, PT, R9, R6, RZ ;  /* 0x0000000609099210 */ /* 0x004fca0007ffe0ff */
        /* <DEDUP_REMOVED lines=17> */
.L_x_1710:
[----:B-1----:R-:W-:-:S07]  /*02f0*/  IADD3 R9, PT, PT, R7, R8, RZ ;  /* 0x0000000807097210 */ /* 0x002fce0007ffe0ff */
.L_x_1703:
[----:B------:R-:W-:Y:S05]  /*0300*/  BSYNC B0 ;  /* 0x0000000000007941 */ /* 0x000fea0003800000 */
.L_x_1702:
[----:B------:R-:W-:-:S13]  /*0310*/  LOP3.LUT P0, RZ, R4, R3, RZ, 0xfc, !PT ;  /* 0x0000000304ff7212 */ /* 0x000fda000780fcff */
[----:B------:R-:W-:Y:S05]  /*0320*/  @P0 EXIT ;  /* 0x000000000000094d */ /* 0x000fea0003800000 */
[----:B------:R-:W1:Y:S02]  /*0330*/  LDC.64 R2, c[0x0][0x388] ;  /* 0x0000e200ff027b82 */ /* 0x000e640000000a00 */
[----:B-1----:R-:W-:-:S05]  /*0340*/  IMAD.WIDE.U32 R2, R0, 0x4, R2 ;  /* 0x0000000400027825 */ /* 0x002fca00078e0002 */
[----:B------:R-:W-:Y:S01]  /*0350*/  STG.E desc[UR6][R2.64], R9 ;  /* 0x0000000902007986 */ /* 0x000fe2000c101906 */
[----:B------:R-:W-:Y:S05]  /*0360*/  EXIT ;  /* 0x000000000000794d */ /* 0x000fea0003800000 */
.L_x_1704:
[----:B------:R-:W-:Y:S02]  /*0370*/  HFMA2 R12, -RZ, RZ, 0, 1.847743988037109375e-06 ;  /* 0x0000001fff0c7431 */ /* 0x000fe400000001ff */
[----:B------:R-:W-:Y:S02]  /*0380*/  IMAD.MOV.U32 R11, RZ, RZ, 0x10 ;  /* 0x00000010ff0b7424 */ /* 0x000fe400078e00ff */
[----:B------:R-:W-:-:S07]  /*0390*/  IMAD.MOV.U32 R10, RZ, RZ, -0x1 ;  /* 0xffffffffff0a7424 */ /* 0x000fce00078e00ff */
[----:B------:R-:W-:Y:S05]  /*03a0*/  WARPSYNC.COLLECTIVE R10, `(.L_x_1705) ;  /* 0x000000000a087348 */ /* 0x000fea0003c00000 */
[----:B------:R0:W1:Y:S02]  /*03b0*/  SHFL.DOWN P0, R8, R9, R11, R12 ;  /* 0x0800000b09087389 */ /* 0x000064000000000c */
[----:B01----:R-:W-:Y:S05]  /*03c0*/  ENDCOLLECTIVE ;  /* 0x000000000000791b */ /* 0x003fea0003800000 */
.L_x_1705:
[----:B------:R-:W-:Y:S01]  /*03d0*/  IMAD.MOV.U32 R11, RZ, RZ, 0x8 ;  /* 0x00000008ff0b7424 */ /* 0x000fe200078e00ff */
[----:B------:R-:W-:-:S05]  /*03e0*/  MOV R2, R8 ;  /* 0x0000000800027202 */ /* 0x000fca0000000f00 */
[----:B------:R-:W-:-:S05]  /*03f0*/  IMAD.IADD R2, R9, 0x1, R2 ;  /* 0x0000000109027824 */ /* 0x000fca00078e0202 */
[----:B------:R-:W-:-:S07]  /*0400*/  MOV R9, R2 ;  /* 0x0000000200097202 */ /* 0x000fce0000000f00 */
[----:B------:R-:W-:Y:S05]  /*0410*/  WARPSYNC.COLLECTIVE R10, `(.L_x_1706) ;  /* 0x000000000a087348 */ /* 0x000fea0003c00000 */
[----:B------:R0:W1:Y:S02]  /*0420*/  SHFL.DOWN P0, R8, R9, R11, R12 ;  /* 0x0800000b09087389 */ /* 0x000064000000000c */
[----:B01----:R-:W-:Y:S05]  /*0430*/  ENDCOLLECTIVE ;  /* 0x000000000000791b */ /* 0x003fea0003800000 */
.L_x_1706:
[----:B------:R-:W-:Y:S01]  /*0440*/  IMAD.MOV.U32 R11, RZ, RZ, 0x4 ;  /* 0x00000004ff0b7424 */ /* 0x000fe200078e00ff */
[----:B------:R-:W-:-:S05]  /*0450*/  MOV R5, R8 ;  /* 0x0000000800057202 */ /* 0x000fca0000000f00 */
[----:B------:R-:W-:-:S05]  /*0460*/  IMAD.IADD R5, R2, 0x1, R5 ;  /* 0x0000000102057824 */ /* 0x000fca00078e0205 */
[----:B------:R-:W-:-:S07]  /*0470*/  MOV R9, R5 ;  /* 0x0000000500097202 */ /* 0x000fce0000000f00 */
[----:B------:R-:W-:Y:S05]  /*0480*/  WARPSYNC.COLLECTIVE R10, `(.L_x_1707) ;  /* 0x000000000a087348 */ /* 0x000fea0003c00000 */
[----:B------:R0:W1:Y:S02]  /*0490*/  SHFL.DOWN P0, R8, R9, R11, R12 ;  /* 0x0800000b09087389 */ /* 0x000064000000000c */
[----:B01----:R-:W-:Y:S05]  /*04a0*/  ENDCOLLECTIVE ;  /* 0x000000000000791b */ /* 0x003fea0003800000 */
.L_x_1707:
[----:B------:R-:W-:Y:S01]  /*04b0*/  IMAD.MOV.U32 R11, RZ, RZ, 0x2 ;  /* 0x00000002ff0b7424 */ /* 0x000fe200078e00ff */
[----:B------:R-:W-:-:S05]  /*04c0*/  MOV R6, R8 ;  /* 0x0000000800067202 */ /* 0x000fca0000000f00 */
[----:B------:R-:W-:-:S05]  /*04d0*/  IMAD.IADD R6, R5, 0x1, R6 ;  /* 0x0000000105067824 */ /* 0x000fca00078e0206 */
[----:B------:R-:W-:-:S07]  /*04e0*/  MOV R9, R6 ;  /* 0x0000000600097202 */ /* 0x000fce0000000f00 */
[----:B------:R-:W-:Y:S05]  /*04f0*/  WARPSYNC.COLLECTIVE R10, `(.L_x_1708) ;  /* 0x000000000a087348 */ /* 0x000fea0003c00000 */
[----:B------:R0:W1:Y:S02]  /*0500*/  SHFL.DOWN P0, R8, R9, R11, R12 ;  /* 0x0800000b09087389 */ /* 0x000064000000000c */
[----:B01----:R-:W-:Y:S05]  /*0510*/  ENDCOLLECTIVE ;  /* 0x000000000000791b */ /* 0x003fea0003800000 */
.L_x_1708:
[----:B------:R-:W-:Y:S01]  /*0520*/  IMAD.MOV.U32 R11, RZ, RZ, 0x1 ;  /* 0x00000001ff0b7424 */ /* 0x000fe200078e00ff */
[----:B------:R-:W-:-:S05]  /*0530*/  MOV R7, R8 ;  /* 0x0000000800077202 */ /* 0x000fca0000000f00 */
[----:B------:R-:W-:-:S05]  /*0540*/  IMAD.IADD R7, R6, 0x1, R7 ;  /* 0x0000000106077824 */ /* 0x000fca00078e0207 */
[----:B------:R-:W-:-:S07]  /*0550*/  MOV R9, R7 ;  /* 0x0000000700097202 */ /* 0x000fce0000000f00 */
[----:B------:R-:W-:Y:S05]  /*0560*/  WARPSYNC.COLLECTIVE R10, `(.L_x_1709) ;  /* 0x000000000a087348 */ /* 0x000fea0003c00000 */
[----:B------:R0:W1:Y:S02]  /*0570*/  SHFL.DOWN P0, R8, R9, R11, R12 ;  /* 0x0800000b09087389 */ /* 0x000064000000000c */
[----:B01----:R-:W-:Y:S05]  /*0580*/  ENDCOLLECTIVE ;  /* 0x000000000000791b */ /* 0x003fea0003800000 */
.L_x_1709:
[----:B------:R-:W-:Y:S05]  /*0590*/  BRA `(.L_x_1710) ;  /* 0xfffffffc00547947 */ /* 0x000fea000383ffff */
.L_x_1711:
        /* <DEDUP_REMOVED lines=14> */
.L_x_2105:


//--------------------- .text._Z7reduce5IiLj2EEvPT_S1_j --------------------------
	.section	.text._Z7reduce5IiLj2EEvPT_S1_j,"ax",@progbits
	.align	128
        .global         _Z7reduce5IiLj2EEvPT_S1_j
        .type           _Z7reduce5IiLj2EEvPT_S1_j,@function
        .size           _Z7reduce5IiLj2EEvPT_S1_j,(.L_x_2106 - _Z7reduce5IiLj2EEvPT_S1_j)
        .other          _Z7reduce5IiLj2EEvPT_S1_j,@"STO_CUDA_ENTRY STV_DEFAULT"
_Z7reduce5IiLj2EEvPT_S1_j:
.text._Z7reduce5IiLj2EEvPT_S1_j:
        /* <DEDUP_REMOVED lines=47> */
.L_x_1720:
[----:B-1----:R-:W-:-:S07]  /*02f0*/  IADD3 R9, PT, PT, R7, R8, RZ ;  /* 0x0000000807097210 */ /* 0x002fce0007ffe0ff */
.L_x_1713:
[----:B------:R-:W-:Y:S05]  /*0300*/  BSYNC B0 ;  /* 0x0000000000007941 */ /* 0x000fea0003800000 */
.L_x_1712:
[----:B------:R-:W-:-:S13]  /*0310*/  LOP3.LUT P0, RZ, R4, R3, RZ, 0xfc, !PT ;  /* 0x0000000304ff7212 */ /* 0x000fda000780fcff */
[----:B------:R-:W-:Y:S05]  /*0320*/  @P0 EXIT ;  /* 0x000000000000094d */ /* 0x000fea0003800000 */
[----:B------:R-:W1:Y:S02]  /*0330*/  LDC.64 R2, c[0x0][0x388] ;  /* 0x0000e200ff027b82 */ /* 0x000e640000000a00 */
[----:B-1----:R-:W-:-:S05]  /*0340*/  IMAD.WIDE.U32 R2, R0, 0x4, R2 ;  /* 0x0000000400027825 */ /* 0x002fca00078e0002 */
[----:B------:R-:W-:Y:S01]  /*0350*/  STG.E desc[UR6][R2.64], R9 ;  /* 0x0000000902007986 */ /* 0x000fe2000c101906 */
[----:B------:R-:W-:Y:S05]  /*0360*/  EXIT ;  /* 0x000000000000794d */ /* 0x000fea0003800000 */
.L_x_1714:
[----:B------:R-:W-:Y:S02]  /*0370*/  HFMA2 R12, -RZ, RZ, 0, 1.847743988037109375e-06 ;  /* 0x0000001fff0c7431 */ /* 0x000fe400000001ff */
[----:B------:R-:W-:Y:S02]  /*0380*/  IMAD.MOV.U32 R11, RZ, RZ, 0x10 ;  /* 0x00000010ff0b7424 */ /* 0x000fe400078e00ff */
[----:B------:R-:W-:-:S07]  /*0390*/  IMAD.MOV.U32 R10, RZ, RZ, -0x1 ;  /* 0xffffffffff0a7424 */ /* 0x000fce00078e00ff */
[----:B------:R-:W-:Y:S05]  /*03a0*/  WARPSYNC.COLLECTIVE R10, `(.L_x_1715) ;  /* 0x000000000a087348 */ /* 0x000fea0003c00000 */
[----:B------:R0:W1:Y:S02]  /*03b0*/  SHFL.DOWN P0, R8, R9, R11, R12 ;  /* 0x0800000b09087389 */ /* 0x000064000000000c */
[----:B01----:R-:W-:Y:S05]  /*03c0*/  ENDCOLLECTIVE ;  /* 0x000000000000791b */ /* 0x003fea0003800000 */
.L_x_1715:
[----:B------:R-:W-:Y:S01]  /*03d0*/  IMAD.MOV.U32 R11, RZ, RZ, 0x8 ;  /* 0x00000008ff0b7424 */ /* 0x000fe200078e00ff */
[----:B------:R-:W-:-:S05]  /*03e0*/  MOV R2, R8 ;  /* 0x0000000800027202 */ /* 0x000fca0000000f00 */
[----:B------:R-:W-:-:S05]  /*03f0*/  IMAD.IADD R2, R9, 0x1, R2 ;  /* 0x0000000109027824 */ /* 0x000fca00078e0202 */
[----:B------:R-:W-:-:S07]  /*0400*/  MOV R9, R2 ;  /* 0x0000000200097202 */ /* 0x000fce0000000f00 */
[----:B------:R-:W-:Y:S05]  /*0410*/  WARPSYNC.COLLECTIVE R10, `(.L_x_1716) ;  /* 0x000000000a087348 */ /* 0x000fea0003c00000 */
[----:B------:R0:W1:Y:S02]  /*0420*/  SHFL.DOWN P0, R8, R9, R11, R12 ;  /* 0x0800000b09087389 */ /* 0x000064000000000c */
[----:B01----:R-:W-:Y:S05]  /*0430*/  ENDCOLLECTIVE ;  /* 0x000000000000791b */ /* 0x003fea0003800000 */
.L_x_1716:
[----:B------:R-:W-:Y:S01]  /*0440*/  IMAD.MOV.U32 R11, RZ, RZ, 0x4 ;  /* 0x00000004ff0b7424 */ /* 0x000fe200078e00ff */
[----:B------:R-:W-:-:S05]  /*0450*/  MOV R5, R8 ;  /* 0x0000000800057202 */ /* 0x000fca0000000f00 */
[----:B------:R-:W-:-:S05]  /*0460*/  IMAD.IADD R5, R2, 0x1, R5 ;  /* 0x0000000102057824 */ /* 0x000fca00078e0205 */
[----:B------:R-:W-:-:S07]  /*0470*/  MOV R9, R5 ;  /* 0x0000000500097202 */ /* 0x000fce0000000f00 */
[----:B------:R-:W-:Y:S05]  /*0480*/  WARPSYNC.COLLECTIVE R10, `(.L_x_1717) ;  /* 0x000000000a087348 */ /* 0x000fea0003c00000 */
[----:B------:R0:W1:Y:S02]  /*0490*/  SHFL.DOWN P0, R8, R9, R11, R12 ;  /* 0x0800000b09087389 */ /* 0x000064000000000c */
[----:B01----:R-:W-:Y:S05]  /*04a0*/  ENDCOLLECTIVE ;  /* 0x000000000000791b */ /* 0x003fea0003800000 */
.L_x_1717:
[----:B------:R-:W-:Y:S01]  /*04b0*/  IMAD.MOV.U32 R11, RZ, RZ, 0x2 ;  /* 0x00000002ff0b7424 */ /* 0x000fe200078e00ff */
[----:B------:R-:W-:-:S05]  /*04c0*/  MOV R6, R8 ;  /* 0x0000000800067202 */ /* 0x000fca0000000f00 */
[----:B------:R-:W-:-:S05]  /*04d0*/  IMAD.IADD R6, R5, 0x1, R6 ;  /* 0x0000000105067824 */ /* 0x000fca00078e0206 */
[----:B------:R-:W-:-:S07]  /*04e0*/  MOV R9, R6 ;  /* 0x0000000600097202 */ /* 0x000fce0000000f00 */
[----:B------:R-:W-:Y:S05]  /*04f0*/  WARPSYNC.COLLECTIVE R10, `(.L_x_1718) ;  /* 0x000000000a087348 */ /* 0x000fea0003c00000 */
[----:B------:R0:W1:Y:S02]  /*0500*/  SHFL.DOWN P0, R8, R9, R11, R12 ;  /* 0x0800000b09087389 */ /* 0x000064000000000c */
[----:B01----:R-:W-:Y:S05]  /*0510*/  ENDCOLLECTIVE ;  /* 0x000000000000791b */ /* 0x003fea0003800000 */
.L_x_1718:
[----:B------:R-:W-:Y:S01]  /*0520*/  IMAD.MOV.U32 R11, RZ, RZ, 0x1 ;  /* 0x00000001ff0b7424 */ /* 0x000fe200078e00ff */
[----:B------:R-:W-:-:S05]  /*0530*/  MOV R7, R8 ;  /* 0x0000000800077202 */ /* 0x000fca0000000f00 */
[----:B------:R-:W-:-:S05]  /*0540*/  IMAD.IADD R7, R6, 0x1, R7 ;  /* 0x0000000106077824 */ /* 0x000fca00078e0207 */
[----:B------:R-:W-:-:S07]  /*0550*/  MOV R9, R7 ;  /* 0x0000000700097202 */ /* 0x000fce0000000f00 */
[----:B------:R-:W-:Y:S05]  /*0560*/  WARPSYNC.COLLECTIVE R10, `(.L_x_1719) ;  /* 0x000000000a087348 */ /* 0x000fea0003c00000 */
[----:B------:R0:W1:Y:S02]  /*0570*/  SHFL.DOWN P0, R8, R9, R11, R12 ;  /* 0x0800000b09087389 */ /* 0x000064000000000c */
[----:B01----:R-:W-:Y:S05]  /*0580*/  ENDCOLLECTIVE ;  /* 0x000000000000791b */ /* 0x003fea0003800000 */
.L_x_1719:
[----:B------:R-:W-:Y:S05]  /*0590*/  BRA `(.L_x_1720) ;  /* 0xfffffffc00547947 */ /* 0x000fea000383ffff */
.L_x_1721:
        /* <DEDUP_REMOVED lines=14> */
.L_x_2106:


//--------------------- .text._Z7reduce5IiLj4EEvPT_S1_j --------------------------
	.section	.text._Z7reduce5IiLj4EEvPT_S1_j,"ax",@progbits
	.align	128
        .global         _Z7reduce5IiLj4EEvPT_S1_j
        .type           _Z7reduce5IiLj4EEvPT_S1_j,@function
        .size           _Z7reduce5IiLj4EEvPT_S1_j,(.L_x_2107 - _Z7reduce5IiLj4EEvPT_S1_j)
        .other          _Z7reduce5IiLj4EEvPT_S1_j,@"STO_CUDA_ENTRY STV_DEFAULT"
_Z7reduce5IiLj4EEvPT_S1_j:
.text._Z7reduce5IiLj4EEvPT_S1_j:
        /* <DEDUP_REMOVED lines=47> */
.L_x_1730:
[----:B-1----:R-:W-:-:S07]  /*02f0*/  IADD3 R9, PT, PT, R7, R8, RZ ;  /* 0x0000000807097210 */ /* 0x002fce0007ffe0ff */
.L_x_1723:
[----:B------:R-:W-:Y:S05]  /*0300*/  BSYNC B0 ;  /* 0x0000000000007941 */ /* 0x000fea0003800000 */
.L_x_1722:
[----:B------:R-:W-:-:S13]  /*0310*/  LOP3.LUT P0, RZ, R4, R3, RZ, 0xfc, !PT ;  /* 0x0000000304ff7212 */ /* 0x000fda000780fcff */
[----:B------:R-:W-:Y:S05]  /*0320*/  @P0 EXIT ;  /* 0x000000000000094d */ /* 0x000fea0003800000 */
[----:B------:R-:W1:Y:S02]  /*0330*/  LDC.64 R2, c[0x0][0x388] ;  /* 0x0000e200ff027b82 */ /* 0x000e640000000a00 */
[----:B-1----:R-:W-:-:S05]  /*0340*/  IMAD.WIDE.U32 R2, R0, 0x4, R2 ;  /* 0x0000000400027825 */ /* 0x002fca00078e0002 */
[----:B------:R-:W-:Y:S01]  /*0350*/  STG.E desc[UR6][R2.64], R9 ;  /* 0x0000000902007986 */ /* 0x000fe2000c101906 */
[----:B------:R-:W-:Y:S05]  /*0360*/  EXIT ;  /* 0x000000000000794d */ /* 0x000fea0003800000 */
.L_x_1724:
[----:B------:R-:W-:Y:S02]  /*0370*/  HFMA2 R12, -RZ, RZ, 0, 1.847743988037109375e-06 ;  /* 0x0000001fff0c7431 */ /* 0x000fe400000001ff */
[----:B------:R-:W-:Y:S02]  /*0380*/  IMAD.MOV.U32 R11, RZ, RZ, 0x10 ;  /* 0x00000010ff0b7424 */ /* 0x000fe400078e00ff */
[----:B------:R-:W-:-:S07]  /*0390*/  IMAD.MOV.U32 R10, RZ, RZ, -0x1 ;  /* 0xffffffffff0a7424 */ /* 0x000fce00078e00ff */
[----:B------:R-:W-:Y:S05]  /*03a0*/  WARPSYNC.COLLECTIVE R10, `(.L_x_1725) ;  /* 0x000000000a087348 */ /* 0x000fea0003c00000 */
[----:B------:R0:W1:Y:S02]  /*03b0*/  SHFL.DOWN P0, R8, R9, R11, R12 ;  /* 0x0800000b09087389 */ /* 0x000064000000000c */
[----:B01----:R-:W-:Y:S05]  /*03c0*/  ENDCOLLECTIVE ;  /* 0x000000000000791b */ /* 0x003fea0003800000 */
.L_x_1725:
[----:B------:R-:W-:Y:S01]  /*03d0*/  IMAD.MOV.U32 R11, RZ, RZ, 0x8 ;  /* 0x00000008ff0b7424 */ /* 0x000fe200078e00ff */
[----:B------:R-:W-:-:S05]  /*03e0*/  MOV R2, R8 ;  /* 0x0000000800027202 */ /* 0x000fca0000000f00 */
[----:B------:R-:W-:-:S05]  /*03f0*/  IMAD.IADD R2, R9, 0x1, R2 ;  /* 0x0000000109027824 */ /* 0x000fca00078e0202 */
[----:B------:R-:W-:-:S07]  /*0400*/  MOV R9, R2 ;  /* 0x0000000200097202 */ /* 0x000fce0000000f00 */
[----:B------:R-:W-:Y:S05]  /*0410*/  WARPSYNC.COLLECTIVE R10, `(.L_x_1726) ;  /* 0x000000000a087348 */ /* 0x000fea0003c00000 */
[----:B------:R0:W1:Y:S02]  /*0420*/  SHFL.DOWN P0, R8, R9, R11, R12 ;  /* 0x0800000b09087389 */ /* 0x000064000000000c */
[----:B01----:R-:W-:Y:S05]  /*0430*/  ENDCOLLECTIVE ;  /* 0x000000000000791b */ /* 0x003fea0003800000 */
.L_x_1726:
[----:B------:R-:W-:Y:S01]  /*0440*/  IMAD.MOV.U32 R11, RZ, RZ, 0x4 ;  /* 0x00000004ff0b7424 */ /* 0x000fe200078e00ff */
[----:B------:R-:W-:-:S05]  /*0450*/  MOV R5, R8 ;  /* 0x0000000800057202 */ /* 0x000fca0000000f00 */
[----:B------:R-:W-:-:S05]  /*0460*/  IMAD.IADD R5, R2, 0x1, R5 ;  /* 0x0000000102057824 */ /* 0x000fca00078e0205 */
[----:B------:R-:W-:-:S07]  /*0470*/  MOV R9, R5 ;  /* 0x0000000500097202 */ /* 0x000fce0000000f00 */
[----:B------:R-:W-:Y:S05]  /*0480*/  WARPSYNC.COLLECTIVE R10, `(.L_x_1727) ;  /* 0x000000000a087348 */ /* 0x000fea0003c00000 */
[----:B------:R0:W1:Y:S02]  /*0490*/  SHFL.DOWN P0, R8, R9, R11, R12 ;  /* 0x0800000b09087389 */ /* 0x000064000000000c */
[----:B01----:R-:W-:Y:S05]  /*04a0*/  ENDCOLLECTIVE ;  /* 0x000000000000791b */ /* 0x003fea0003800000 */
.L_x_1727:
[----:B------:R-:W-:Y:S01]  /*04b0*/  IMAD.MOV.U32 R11, RZ, RZ, 0x2 ;  /* 0x00000002ff0b7424 */ /* 0x000fe200078e00ff */
[----:B------:R-:W-:-:S05]  /*04c0*/  MOV R6, R8 ;  /* 0x0000000800067202 */ /* 0x000fca0000000f00 */
[----:B------:R-:W-:-:S05]  /*04d0*/  IMAD.IADD R6, R5, 0x1, R6 ;  /* 0x0000000105067824 */ /* 0x000fca00078e0206 */
[----:B------:R-:W-:-:S07]  /*04e0*/  MOV R9, R6 ;  /* 0x0000000600097202 */ /* 0x000fce0000000f00 */
[----:B------:R-:W-:Y:S05]  /*04f0*/  WARPSYNC.COLLECTIVE R10, `(.L_x_1728) ;  /* 0x000000000a087348 */ /* 0x000fea0003c00000 */
[----:B------:R0:W1:Y:S02]  /*0500*/  SHFL.DOWN P0, R8, R9, R11, R12 ;  /* 0x0800000b09087389 */ /* 0x000064000000000c */
[----:B01----:R-:W-:Y:S05]  /*0510*/  ENDCOLLECTIVE ;  /* 0x000000000000791b */ /* 0x003fea0003800000 */
.L_x_1728:
[----:B------:R-:W-:Y:S01]  /*0520*/  IMAD.MOV.U32 R11, RZ, RZ, 0x1 ;  /* 0x00000001ff0b7424 */ /* 0x000fe200078e00ff */
[----:B------:R-:W-:-:S05]  /*0530*/  MOV R7, R8 ;  /* 0x0000000800077202 */ /* 0x000fca0000000f00 */
[----:B------:R-:W-:-:S05]  /*0540*/  IMAD.IADD R7, R6, 0x1, R7 ;  /* 0x0000000106077824 */ /* 0x000fca00078e0207 */
[----:B------:R-:W-:-:S07]  /*0550*/  MOV R9, R7 ;  /* 0x0000000700097202 */ /* 0x000fce0000000f00 */
[----:B------:R-:W-:Y:S05]  /*0560*/  WARPSYNC.COLLECTIVE R10, `(.L_x_1729) ;  /* 0x000000000a087348 */ /* 0x000fea0003c00000 */
[----:B------:R0:W1:Y:S02]  /*0570*/  SHFL.DOWN P0, R8, R9, R11, R12 ;  /* 0x0800000b09087389 */ /* 0x000064000000000c */
[----:B01----:R-:W-:Y:S05]  /*0580*/  ENDCOLLECTIVE ;  /* 0x000000000000791b */ /* 0x003fea0003800000 */
.L_x_1729:
[----:B------:R-:W-:Y:S05]  /*0590*/  BRA `(.L_x_1730) ;  /* 0xfffffffc00547947 */ /* 0x000fea000383ffff */
.L_x_1731:
        /* <DEDUP_REMOVED lines=14> */
.L_x_2107:


//--------------------- .text._Z7reduce5IiLj8EEvPT_S1_j --------------------------
	.section	.text._Z7reduce5IiLj8EEvPT_S1_j,"ax",@progbits
	.align	128
        .global         _Z7reduce5IiLj8EEvPT_S1_j
        .type           _Z7reduce5IiLj8EEvPT_S1_j,@function
        .size           _Z7reduce5IiLj8EEvPT_S1_j,(.L_x_2108 - _Z7reduce5IiLj8EEvPT_S1_j)
        .other          _Z7reduce5IiLj8EEvPT_S1_j,@"STO_CUDA_ENTRY STV_DEFAULT"
_Z7reduce5IiLj8EEvPT_S1_j:
.text._Z7reduce5IiLj8EEvPT_S1_j:
        /* <DEDUP_REMOVED lines=47> */
.L_x_1740:
[----:B-1----:R-:W-:-:S07]  /*02f0*/  IADD3 R9, PT, PT, R7, R8, RZ ;  /* 0x0000000807097210 */ /* 0x002fce0007ffe0ff */
.L_x_1733:
[----:B------:R-:W-:Y:S05]  /*0300*/  BSYNC B0 ;  /* 0x0000000000007941 */ /* 0x000fea0003800000 */
.L_x_1732:
[----:B------:R-:W-:-:S13]  /*0310*/  LOP3.LUT P0, RZ, R4, R3, RZ, 0xfc, !PT ;  /* 0x0000000304ff7212 */ /* 0x000fda000780fcff */
[----:B------:R-:W-:Y:S05]  /*0320*/  @P0 EXIT ;  /* 0x000000000000094d */ /* 0x000fea0003800000 */
[----:B------:R-:W1:Y:S02]  /*0330*/  LDC.64 R2, c[0x0][0x388] ;  /* 0x0000e200ff027b82 */ /* 0x000e640000000a00 */
[----:B-1----:R-:W-:-:S05]  /*0340*/  IMAD.WIDE.U32 R2, R0, 0x4, R2 ;  /* 0x0000000400027825 */ /* 0x002fca00078e0002 */
[----:B------:R-:W-:Y:S01]  /*0350*/  STG.E desc[UR6][R2.64], R9 ;  /* 0x0000000902007986 */ /* 0x000fe2000c101906 */
[----:B------:R-:W-:Y:S05]  /*0360*/  EXIT ;  /* 0x000000000000794d */ /* 0x000fea0003800000 */
.L_x_1734:
[----:B------:R-:W-:Y:S02]  /*0370*/  HFMA2 R12, -RZ, RZ, 0, 1.847743988037109375e-06 ;  /* 0x0000001fff0c7431 */ /* 0x000fe400000001ff */
[----:B------:R-:W-:Y:S02]  /*0380*/  IMAD.MOV.U32 R11, RZ, RZ, 0x10 ;  /* 0x00000010ff0b7424 */ /* 0x000fe400078e00ff */
[----:B------:R-:W-:-:S07]  /*0390*/  IMAD.MOV.U32 R10, RZ, RZ, -0x1 ;  /* 0xffffffffff0a7424 */ /* 0x000fce00078e00ff */
[----:B------:R-:W-:Y:S05]  /*03a0*/  WARPSYNC.COLLECTIVE R10, `(.L_x_1735) ;  /* 0x000000000a087348 */ /* 0x000fea0003c00000 */
[----:B------:R0:W1:Y:S02]  /*03b0*/  SHFL.DOWN P0, R8, R9, R11, R12 ;  /* 0x0800000b09087389 */ /* 0x000064000000000c */
[----:B01----:R-:W-:Y:S05]  /*03c0*/  ENDCOLLECTIVE ;  /* 0x000000000000791b */ /* 0x003fea0003800000 */
.L_x_1735:
[----:B------:R-:W-:Y:S01]  /*03d0*/  IMAD.MOV.U32 R11, RZ, RZ, 0x8 ;  /* 0x00000008ff0b7424 */ /* 0x000fe200078e00ff */
[----:B------:R-:W-:-:S05]  /*03e0*/  MOV R2, R8 ;  /* 0x0000000800027202 */ /* 0x000fca0000000f00 */
[----:B------:R-:W-:-:S05]  /*03f0*/  IMAD.IADD R2, R9, 0x1, R2 ;  /* 0x0000000109027824 */ /* 0x000fca00078e0202 */
[----:B------:R-:W-:-:S07]  /*0400*/  MOV R9, R2 ;  /* 0x0000000200097202 */ /* 0x000fce0000000f00 */
[----:B------:R-:W-:Y:S05]  /*0410*/  WARPSYNC.COLLECTIVE R10, `(.L_x_1736) ;  /* 0x000000000a087348 */ /* 0x000fea0003c00000 */
[----:B------:R0:W1:Y:S02]  /*0420*/  SHFL.DOWN P0, R8, R9, R11, R12 ;  /* 0x0800000b09087389 */ /* 0x000064000000000c */
[----:B01----:R-:W-:Y:S05]  /*0430*/  ENDCOLLECTIVE ;  /* 0x000000000000791b */ /* 0x003fea0003800000 */
.L_x_1736:
[----:B------:R-:W-:Y:S01]  /*0440*/  IMAD.MOV.U32 R11, RZ, RZ, 0x4 ;  /* 0x00000004ff0b7424 */ /* 0x000fe200078e00ff */
[----:B------:R-:W-:-:S05]  /*0450*/  MOV R5, R8 ;  /* 0x0000000800057202 */ /* 0x000fca0000000f00 */
[----:B------:R-:W-:-:S05]  /*0460*/  IMAD.IADD R5, R2, 0x1, R5 ;  /* 0x0000000102057824 */ /* 0x000fca00078e0205 */
[----:B------:R-:W-:-:S07]  /*0470*/  MOV R9, R5 ;  /* 0x0000000500097202 */ /* 0x000fce0000000f00 */
[----:B------:R-:W-:Y:S05]  /*0480*/  WARPSYNC.COLLECTIVE R10, `(.L_x_1737) ;  /* 0x000000000a087348 */ /* 0x000fea0003c00000 */
[----:B------:R0:W1:Y:S02]  /*0490*/  SHFL.DOWN P0, R8, R9, R11, R12 ;  /* 0x0800000b09087389 */ /* 0x000064000000000c */
[----:B01----:R-:W-:Y:S05]  /*04a0*/  ENDCOLLECTIVE ;  /* 0x000000000000791b */ /* 0x003fea0003800000 */
.L_x_1737:
[----:B------:R-:W-:Y:S01]  /*04b0*/  IMAD.MOV.U32 R11, RZ, RZ, 0x2 ;  /* 0x00000002ff0b7424 */ /* 0x000fe200078e00ff */
[----:B------:R-:W-:-:S05]  /*04c0*/  MOV R6, R8 ;  /* 0x0000000800067202 */ /* 0x000fca0000000f00 */
[----:B------:R-:W-:-:S05]  /*04d0*/  IMAD.IADD R6, R5, 0x1, R6 ;  /* 0x0000000105067824 */ /* 0x000fca00078e0206 */
[----:B------:R-:W-:-:S07]  /*04e0*/  MOV R9, R6 ;  /* 0x0000000600097202 */ /* 0x000fce0000000f00 */
[----:B------:R-:W-:Y:S05]  /*04f0*/  WARPSYNC.COLLECTIVE R10, `(.L_x_1738) ;  /* 0x000000000a087348 */ /* 0x000fea0003c00000 */
[----:B------:R0:W1:Y:S02]  /*0500*/  SHFL.DOWN P0, R8, R9, R11, R12 ;  /* 0x0800000b09087389 */ /* 0x000064000000000c */
[----:B01----:R-:W-:Y:S05]  /*0510*/  ENDCOLLECTIVE ;  /* 0x000000000000791b */ /* 0x003fea0003800000 */
.L_x_1738:
[----:B------:R-:W-:Y:S01]  /*0520*/  IMAD.MOV.U32 R11, RZ, RZ, 0x1 ;  /* 0x00000001ff0b7424 */ /* 0x000fe200078e00ff */
[----:B------:R-:W-:-:S05]  /*0530*/  MOV R7, R8 ;  /* 0x0000000800077202 */ /* 0x000fca0000000f00 */
[----:B------:R-:W-:-:S05]  /*0540*/  IMAD.IADD R7, R6, 0x1, R7 ;  /* 0x0000000106077824 */ /* 0x000fca00078e0207 */
[----:B------:R-:W-:-:S07]  /*0550*/  MOV R9, R7 ;  /* 0x0000000700097202 */ /* 0x000fce0000000f00 */
[----:B------:R-:W-:Y:S05]  /*0560*/  WARPSYNC.COLLECTIVE R10, `(.L_x_1739) ;  /* 0x000000000a087348 */ /* 0x000fea0003c00000 */
[----:B------:R0:W1:Y:S02]  /*0570*/  SHFL.DOWN P0, R8, R9, R11, R12 ;  /* 0x0800000b09087389 */ /* 0x000064000000000c */
[----:B01----:R-:W-:Y:S05]  /*0580*/  ENDCOLLECTIVE ;  /* 0x000000000000791b */ /* 0x003fea0003800000 */
.L_x_1739:
[----:B------:R-:W-:Y:S05]  /*0590*/  BRA `(.L_x_1740) ;  /* 0xfffffffc00547947 */ /* 0x000fea000383ffff */
.L_x_1741:
        /* <DEDUP_REMOVED lines=14> */
.L_x_2108:


//--------------------- .text._Z7reduce5IiLj16EEvPT_S1_j --------------------------
	.section	.text._Z7reduce5IiLj16EEvPT_S1_j,"ax",@progbits
	.align	128
        .global         _Z7reduce5IiLj16EEvPT_S1_j
        .type           _Z7reduce5IiLj16EEvPT_S1_j,@function
        .size           _Z7reduce5IiLj16EEvPT_S1_j,(.L_x_2109 - _Z7reduce5IiLj16EEvPT_S1_j)
        .other          _Z7reduce5IiLj16EEvPT_S1_j,@"STO_CUDA_ENTRY STV_DEFAULT"
_Z7reduce5IiLj16EEvPT_S1_j:
.text._Z7reduce5IiLj16EEvPT_S1_j:
        /* <DEDUP_REMOVED lines=47> */
.L_x_1750:
[----:B-1----:R-:W-:-:S07]  /*02f0*/  IADD3 R9, PT, PT, R7, R8, RZ ;  /* 0x0000000807097210 */ /* 0x002fce0007ffe0ff */
.L_x_1743:
[----:B------:R-:W-:Y:S05]  /*0300*/  BSYNC B0 ;  /* 0x0000000000007941 */ /* 0x000fea0003800000 */
.L_x_1742:
[----:B------:R-:W-:-:S13]  /*0310*/  LOP3.LUT P0, RZ, R4, R3, RZ, 0xfc, !PT ;  /* 0x0000000304ff7212 */ /* 0x000fda000780fcff */
[----:B------:R-:W-:Y:S05]  /*0320*/  @P0 EXIT ;  /* 0x000000000000094d */ /* 0x000fea0003800000 */
[----:B------:R-:W1:Y:S02]  /*0330*/  LDC.64 R2, c[0x0][0x388] ;  /* 0x0000e200ff027b82 */ /* 0x000e640000000a00 */
[----:B-1----:R-:W-:-:S05]  /*0340*/  IMAD.WIDE.U32 R2, R0, 0x4, R2 ;  /* 0x0000000400027825 */ /* 0x002fca00078e0002 */
[----:B------:R-:W-:Y:S01]  /*0350*/  STG.E desc[UR6][R2.64], R9 ;  /* 0x0000000902007986 */ /* 0x000fe2000c101906 */
[----:B------:R-:W-:Y:S05]  /*0360*/  EXIT ;  /* 0x000000000000794d */ /* 0x000fea0003800000 */
.L_x_1744:
[----:B------:R-:W-:Y:S02]  /*0370*/  HFMA2 R12, -RZ, RZ, 0, 1.847743988037109375e-06 ;  /* 0x0000001fff0c7431 */ /* 0x000fe400000001ff */
[----:B------:R-:W-:Y:S02]  /*0380*/  IMAD.MOV.U32 R11, RZ, RZ, 0x10 ;  /* 0x00000010ff0b7424 */ /* 0x000fe400078e00ff */
[----:B------:R-:W-:-:S07]  /*0390*/  IMAD.MOV.U32 R10, RZ, RZ, -0x1 ;  /* 0xffffffffff0a7424 */ /* 0x000fce00078e00ff */
[----:B------:R-:W-:Y:S05]  /*03a0*/  WARPSYNC.COLLECTIVE R10, `(.L_x_1745) ;  /* 0x000000000a087348 */ /* 0x000fea0003c00000 */
[----:B------:R0:W1:Y:S02]  /*03b0*/  SHFL.DOWN P0, R8, R9, R11, R12 ;  /* 0x0800000b09087389 */ /* 0x000064000000000c */
[----:B01----:R-:W-:Y:S05]  /*03c0*/  ENDCOLLECTIVE ;  /* 0x000000000000791b */ /* 0x003fea0003800000 */
.L_x_1745:
[----:B------:R-:W-:Y:S01]  /*03d0*/  IMAD.MOV.U32 R11, RZ, RZ, 0x8 ;  /* 0x00000008ff0b7424 */ /* 0x000fe200078e00ff */
[----:B------:R-:W-:-:S05]  /*03e0*/  MOV R2, R8 ;  /* 0x0000000800027202 */ /* 0x000fca0000000f00 */
[----:B------:R-:W-:-:S05]  /*03f0*/  IMAD.IADD R2, R9, 0x1, R2 ;  /* 0x0000000109027824 */ /* 0x000fca00078e0202 */
[----:B------:R-:W-:-:S07]  /*0400*/  MOV R9, R2 ;  /* 0x0000000200097202 */ /* 0x000fce0000000f00 */
[----:B------:R-:W-:Y:S05]  /*0410*/  WARPSYNC.COLLECTIVE R10, `(.L_x_1746) ;  /* 0x000000000a087348 */ /* 0x000fea0003c00000 */
[----:B------:R0:W1:Y:S02]  /*0420*/  SHFL.DOWN P0, R8, R9, R11, R12 ;  /* 0x0800000b09087389 */ /* 0x000064000000000c */
[----:B01----:R-:W-:Y:S05]  /*0430*/  ENDCOLLECTIVE ;  /* 0x000000000000791b */ /* 0x003fea0003800000 */
.L_x_1746:
[----:B------:R-:W-:Y:S01]  /*0440*/  IMAD.MOV.U32 R11, RZ, RZ, 0x4 ;  /* 0x00000004ff0b7424 */ /* 0x000fe200078e00ff */
[----:B------:R-:W-:-:S05]  /*0450*/  MOV R5, R8 ;  /* 0x0000000800057202 */ /* 0x000fca0000000f00 */
[----:B------:R-:W-:-:S05]  /*0460*/  IMAD.IADD R5, R2, 0x1, R5 ;  /* 0x0000000102057824 */ /* 0x000fca00078e0205 */
[----:B------:R-:W-:-:S07]  /*0470*/  MOV R9, R5 ;  /* 0x0000000500097202 */ /* 0x000fce0000000f00 */
[----:B------:R-:W-:Y:S05]  /*0480*/  WARPSYNC.COLLECTIVE R10, `(.L_x_1747) ;  /* 0x000000000a087348 */ /* 0x000fea0003c00000 */
[----:B------:R0:W1:Y:S02]  /*0490*/  SHFL.DOWN P0, R8, R9, R11, R12 ;  /* 0x0800000b09087389 */ /* 0x000064000000000c */
[----:B01----:R-:W-:Y:S05]  /*04a0*/  ENDCOLLECTIVE ;  /* 0x000000000000791b */ /* 0x003fea0003800000 */
.L_x_1747:
[----:B------:R-:W-:Y:S01]  /*04b0*/  IMAD.MOV.U32 R11, RZ, RZ, 0x2 ;  /* 0x00000002ff0b7424 */ /* 0x000fe200078e00ff */
[----:B------:R-:W-:-:S05]  /*04c0*/  MOV R6, R8 ;  /* 0x0000000800067202 */ /* 0x000fca0000000f00 */
[----:B------:R-:W-:-:S05]  /*04d0*/  IMAD.IADD R6, R5, 0x1, R6 ;  /* 0x0000000105067824 */ /* 0x000fca00078e0206 */
[----:B------:R-:W-:-:S07]  /*04e0*/  MOV R9, R6 ;  /* 0x0000000600097202 */ /* 0x000fce0000000f00 */
[----:B------:R-:W-:Y:S05]  /*04f0*/  WARPSYNC.COLLECTIVE R10, `(.L_x_1748) ;  /* 0x000000000a087348 */ /* 0x000fea0003c00000 */
[----:B------:R0:W1:Y:S02]  /*0500*/  SHFL.DOWN P0, R8, R9, R11, R12 ;  /* 0x0800000b09087389 */ /* 0x000064000000000c */
[----:B01----:R-:W-:Y:S05]  /*0510*/  ENDCOLLECTIVE ;  /* 0x000000000000791b */ /* 0x003fea0003800000 */
.L_x_1748:
[----:B------:R-:W-:Y:S01]  /*0520*/  IMAD.MOV.U32 R11, RZ, RZ, 0x1 ;  /* 0x00000001ff0b7424 */ /* 0x000fe200078e00ff */
[----:B------:R-:W-:-:S05]  /*0530*/  MOV R7, R8 ;  /* 0x0000000800077202 */ /* 0x000fca0000000f00 */
[----:B------:R-:W-:-:S05]  /*0540*/  IMAD.IADD R7, R6, 0x1, R7 ;  /* 0x0000000106077824 */ /* 0x000fca00078e0207 */
[----:B------:R-:W-:-:S07]  /*0550*/  MOV R9, R7 ;  /* 0x0000000700097202 */ /* 0x000fce0000000f00 */
[----:B------:R-:W-:Y:S05]  /*0560*/  WARPSYNC.COLLECTIVE R10, `(.L_x_1749) ;  /* 0x000000000a087348 */ /* 0x000fea0003c00000 */
[----:B------:R0:W1:Y:S02]  /*0570*/  SHFL.DOWN P0, R8, R9, R11, R12 ;  /* 0x0800000b09087389 */ /* 0x000064000000000c */
[----:B01----:R-:W-:Y:S05]  /*0580*/  ENDCOLLECTIVE ;  /* 0x000000000000791b */ /* 0x003fea0003800000 */
.L_x_1749:
[----:B------:R-:W-:Y:S05]  /*0590*/  BRA `(.L_x_1750) ;  /* 0xfffffffc00547947 */ /* 0x000fea000383ffff */
.L_x_1751:
        /* <DEDUP_REMOVED lines=14> */
.L_x_2109:


//--------------------- .text._Z7reduce5IiLj32EEvPT_S1_j --------------------------
	.section	.text._Z7reduce5IiLj32EEvPT_S1_j,"ax",@progbits
	.align	128
        .global         _Z7reduce5IiLj32EEvPT_S1_j
        .type           _Z7reduce5IiLj32EEvPT_S1_j,@function
        .size           _Z7reduce5IiLj32EEvPT_S1_j,(.L_x_2110 - _Z7reduce5IiLj32EEvPT_S1_j)
        .other          _Z7reduce5IiLj32EEvPT_S1_j,@"STO_CUDA_ENTRY STV_DEFAULT"
_Z7reduce5IiLj32EEvPT_S1_j:
.text._Z7reduce5IiLj32EEvPT_S1_j:
        /* <DEDUP_REMOVED lines=47> */
.L_x_1760:
[----:B-1----:R-:W-:-:S07]  /*02f0*/  IADD3 R9, PT, PT, R7, R8, RZ ;  /* 0x0000000807097210 */ /* 0x002fce0007ffe0ff */
.L_x_1753:
[----:B------:R-:W-:Y:S05]  /*0300*/  BSYNC B0 ;  /* 0x0000000000007941 */ /* 0x000fea0003800000 */
.L_x_1752:
[----:B------:R-:W-:-:S13]  /*0310*/  LOP3.LUT P0, RZ, R4, R3, RZ, 0xfc, !PT ;  /* 0x0000000304ff7212 */ /* 0x000fda000780fcff */
[----:B------:R-:W-:Y:S05]  /*0320*/  @P0 EXIT ;  /* 0x000000000000094d */ /* 0x000fea0003800000 */
[----:B------:R-:W1:Y:S02]  /*0330*/  LDC.64 R2, c[0x0][0x388] ;  /* 0x0000e200ff027b82 */ /* 0x000e640000000a00 */
[----:B-1----:R-:W-:-:S05]  /*0340*/  IMAD.WIDE.U32 R2, R0, 0x4, R2 ;  /* 0x0000000400027825 */ /* 0x002fca00078e0002 */
[----:B------:R-:W-:Y:S01]  /*0350*/  STG.E desc[UR6][R2.64], R9 ;  /* 0x0000000902007986 */ /* 0x000fe2000c101906 */
[----:B------:R-:W-:Y:S05]  /*0360*/  EXIT ;  /* 0x000000000000794d */ /* 0x000fea0003800000 */
.L_x_1754:
[----:B------:R-:W-:Y:S02]  /*0370*/  HFMA2 R12, -RZ, RZ, 0, 1.847743988037109375e-06 ;  /* 0x0000001fff0c7431 */ /* 0x000fe400000001ff */
[----:B------:R-:W-:Y:S02]  /*0380*/  IMAD.MOV.U32 R11, RZ, RZ, 0x10 ;  /* 0x00000010ff0b7424 */ /* 0x000fe400078e00ff */
[----:B------:R-:W-:-:S07]  /*0390*/  IMAD.MOV.U32 R10, RZ, RZ, -0x1 ;  /* 0xffffffffff0a7424 */ /* 0x000fce00078e00ff */
[----:B------:R-:W-:Y:S05]  /*03a0*/  WARPSYNC.COLLECTIVE R10, `(.L_x_1755) ;  /* 0x000000000a087348 */ /* 0x000fea0003c00000 */
[----:B------:R0:W1:Y:S02]  /*03b0*/  SHFL.DOWN P0, R8, R9, R11, R12 ;  /* 0x0800000b09087389 */ /* 0x000064000000000c */
[----:B01----:R-:W-:Y:S05]  /*03c0*/  ENDCOLLECTIVE ;  /* 0x000000000000791b */ /* 0x003fea0003800000 */
.L_x_1755:
[----:B------:R-:W-:Y:S01]  /*03d0*/  IMAD.MOV.U32 R11, RZ, RZ, 0x8 ;  /* 0x00000008ff0b7424 */ /* 0x000fe200078e00ff */
[----:B------:R-:W-:-:S05]  /*03e0*/  MOV R2, R8 ;  /* 0x0000000800027202 */ /* 0x000fca0000000f00 */
[----:B------:R-:W-:-:S05]  /*03f0*/  IMAD.IADD R2, R9, 0x1, R2 ;  /* 0x0000000109027824 */ /* 0x000fca00078e0202 */
[----:B------:R-:W-:-:S07]  /*0400*/  MOV R9, R2 ;  /* 0x0000000200097202 */ /* 0x000fce0000000f00 */
[----:B------:R-:W-:Y:S05]  /*0410*/  WARPSYNC.COLLECTIVE R10, `(.L_x_1756) ;  /* 0x000000000a087348 */ /* 0x000fea0003c00000 */
[----:B------:R0:W1:Y:S02]  /*0420*/  SHFL.DOWN P0, R8, R9, R11, R12 ;  /* 0x0800000b09087389 */ /* 0x000064000000000c */
[----:B01----:R-:W-:Y:S05]  /*0430*/  ENDCOLLECTIVE ;  /* 0x000000000000791b */ /* 0x003fea0003800000 */
.L_x_1756:
[----:B------:R-:W-:Y:S01]  /*0440*/  IMAD.MOV.U32 R11, RZ, RZ, 0x4 ;  /* 0x00000004ff0b7424 */ /* 0x000fe200078e00ff */
[----:B------:R-:W-:-:S05]  /*0450*/  MOV R5, R8 ;  /* 0x0000000800057202 */ /* 0x000fca0000000f00 */
[----:B------:R-:W-:-:S05]  /*0460*/  IMAD.IADD R5, R2, 0x1, R5 ;  /* 0x0000000102057824 */ /* 0x000fca00078e0205 */
[----:B------:R-:W-:-:S07]  /*0470*/  MOV R9, R5 ;  /* 0x0000000500097202 */ /* 0x000fce0000000f00 */
[----:B------:R-:W-:Y:S05]  /*0480*/  WARPSYNC.COLLECTIVE R10, `(.L_x_1757) ;  /* 0x000000000a087348 */ /* 0x000fea0003c00000 */
[----:B------:R0:W1:Y:S02]  /*0490*/  SHFL.DOWN P0, R8, R9, R11, R12 ;  /* 0x0800000b09087389 */ /* 0x000064000000000c */
[----:B01----:R-:W-:Y:S05]  /*04a0*/  ENDCOLLECTIVE ;  /* 0x000000000000791b */ /* 0x003fea0003800000 */
.L_x_1757:
[----:B------:R-:W-:Y:S01]  /*04b0*/  IMAD.MOV.U32 R11, RZ, RZ, 0x2 ;  /* 0x00000002ff0b7424 */ /* 0x000fe200078e00ff */
[----:B------:R-:W-:-:S05]  /*04c0*/  MOV R6, R8 ;  /* 0x0000000800067202 */ /* 0x000fca0000000f00 */
[----:B------:R-:W-:-:S05]  /*04d0*/  IMAD.IADD R6, R5, 0x1, R6 ;  /* 0x0000000105067824 */ /* 0x000fca00078e0206 */
[----:B------:R-:W-:-:S07]  /*04e0*/  MOV R9, R6 ;  /* 0x0000000600097202 */ /* 0x000fce0000000f00 */
[----:B------:R-:W-:Y:S05]  /*04f0*/  WARPSYNC.COLLECTIVE R10, `(.L_x_1758) ;  /* 0x000000000a087348 */ /* 0x000fea0003c00000 */
[----:B------:R0:W1:Y:S02]  /*0500*/  SHFL.DOWN P0, R8, R9, R11, R12 ;  /* 0x0800000b09087389 */ /* 0x000064000000000c */
[----:B01----:R-:W-:Y:S05]  /*0510*/  ENDCOLLECTIVE ;  /* 0x000000000000791b */ /* 0x003fea0003800000 */
.L_x_1758:
[----:B------:R-:W-:Y:S01]  /*0520*/  IMAD.MOV.U32 R11, RZ, RZ, 0x1 ;  /* 0x00000001ff0b7424 */ /* 0x000fe200078e00ff */
[----:B------:R-:W-:-:S05]  /*0530*/  MOV R7, R8 ;  /* 0x0000000800077202 */ /* 0x000fca0000000f00 */
[----:B------:R-:W-:-:S05]  /*0540*/  IMAD.IADD R7, R6, 0x1, R7 ;  /* 0x0000000106077824 */ /* 0x000fca00078e0207 */
[----:B------:R-:W-:-:S07]  /*0550*/  MOV R9, R7 ;  /* 0x0000000700097202 */ /* 0x000fce0000000f00 */
[----:B------:R-:W-:Y:S05]  /*0560*/  WARPSYNC.COLLECTIVE R10, `(.L_x_1759) ;  /* 0x000000000a087348 */ /* 0x000fea0003c00000 */
[----:B------:R0:W1:Y:S02]  /*0570*/  SHFL.DOWN P0, R8, R9, R11, R12 ;  /* 0x0800000b09087389 */ /* 0x000064000000000c */
[----:B01----:R-:W-:Y:S05]  /*0580*/  ENDCOLLECTIVE ;  /* 0x000000000000791b */ /* 0x003fea0003800000 */
.L_x_1759:
[----:B------:R-:W-:Y:S05]  /*0590*/  BRA `(.L_x_1760) ;  /* 0xfffffffc00547947 */ /* 0x000fea000383ffff */
.L_x_1761:
        /* <DEDUP_REMOVED lines=14> */
.L_x_2110:


//--------------------- .text._Z7reduce5IiLj64EEvPT_S1_j --------------------------
	.section	.text._Z7reduce5IiLj64EEvPT_S1_j,"ax",@progbits
	.align	128
        .global         _Z7reduce5IiLj64EEvPT_S1_j
        .type           _Z7reduce5IiLj64EEvPT_S1_j,@function
        .size           _Z7reduce5IiLj64EEvPT_S1_j,(.L_x_2111 - _Z7reduce5IiLj64EEvPT_S1_j)
        .other          _Z7reduce5IiLj64EEvPT_S1_j,@"STO_CUDA_ENTRY STV_DEFAULT"
_Z7reduce5IiLj64EEvPT_S1_j:
.text._Z7reduce5IiLj64EEvPT_S1_j:
        /* <DEDUP_REMOVED lines=26> */
[----:B-1----:R-:W-:-:S05]  /*01a0*/  IMAD R4, R4, UR8, RZ ;  /* 0x0000000804047c24 */ /* 0x002fca000f8e02ff */
[----:B------:R-:W-:-:S04]  /*01b0*/  IADD3 R5, PT, PT, R4, R3, RZ ;  /* 0x0000000304057210 */ /* 0x000fc80007ffe0ff */
[----:B------:R-:W-:Y:S01]  /*01c0*/  ISETP.GT.U32.AND P0, PT, R5, 0x1f, PT ;  /* 0x0000001f0500780c */ /* 0x000fe20003f04070 */
[----:B--2---:R-:W-:-:S05]  /*01d0*/  @!P1 IMAD.IADD R9, R9, 0x1, R6 ;  /* 0x0000000109099824 */ /* 0x004fca00078e0206 */
        /* <DEDUP_REMOVED lines=19> */
.L_x_1770:
[----:B-1----:R-:W-:-:S07]  /*0310*/  IADD3 R9, PT, PT, R7, R8, RZ ;  /* 0x0000000807097210 */ /* 0x002fce0007ffe0ff */
.L_x_1763:
[----:B------:R-:W-:Y:S05]  /*0320*/  BSYNC B0 ;  /* 0x0000000000007941 */ /* 0x000fea0003800000 */
.L_x_1762:
[----:B------:R-:W-:-:S13]  /*0330*/  LOP3.LUT P0, RZ, R4, R3, RZ, 0xfc, !PT ;  /* 0x0000000304ff7212 */ /* 0x000fda000780fcff */
[----:B------:R-:W-:Y:S05]  /*0340*/  @P0 EXIT ;  /* 0x000000000000094d */ /* 0x000fea0003800000 */
[----:B------:R-:W1:Y:S02]  /*0350*/  LDC.64 R2, c[0x0][0x388] ;  /* 0x0000e200ff027b82 */ /* 0x000e640000000a00 */
[----:B-1----:R-:W-:-:S05]  /*0360*/  IMAD.WIDE.U32 R2, R0, 0x4, R2 ;  /* 0x0000000400027825 */ /* 0x002fca00078e0002 */
[----:B------:R-:W-:Y:S01]  /*0370*/  STG.E desc[UR6][R2.64], R9 ;  /* 0x0000000902007986 */ /* 0x000fe2000c101906 */
[----:B------:R-:W-:Y:S05]  /*0380*/  EXIT ;  /* 0x000000000000794d */ /* 0x000fea0003800000 */
.L_x_1764:
[----:B------:R-:W-:Y:S01]  /*0390*/  IMAD.MOV.U32 R11, RZ, RZ, 0x10 ;  /* 0x00000010ff0b7424 */ /* 0x000fe200078e00ff */
[----:B------:R-:W-:Y:S01]  /*03a0*/  MOV R12, 0x1f ;  /* 0x0000001f000c7802 */ /* 0x000fe20000000f00 */
[----:B------:R-:W-:-:S07]  /*03b0*/  IMAD.MOV.U32 R10, RZ, RZ, -0x1 ;  /* 0xffffffffff0a7424 */ /* 0x000fce00078e00ff */
[----:B------:R-:W-:Y:S05]  /*03c0*/  WARPSYNC.COLLECTIVE R10, `(.L_x_1765) ;  /* 0x000000000a087348 */ /* 0x000fea0003c00000 */
[----:B------:R0:W1:Y:S02]  /*03d0*/  SHFL.DOWN P0, R8, R9, R11, R12 ;  /* 0x0800000b09087389 */ /* 0x000064000000000c */
[----:B01----:R-:W-:Y:S05]  /*03e0*/  ENDCOLLECTIVE ;  /* 0x000000000000791b */ /* 0x003fea0003800000 */
.L_x_1765:
[----:B------:R-:W-:Y:S01]  /*03f0*/  IMAD.MOV.U32 R11, RZ, RZ, 0x8 ;  /* 0x00000008ff0b7424 */ /* 0x000fe200078e00ff */
[----:B------:R-:W-:-:S05]  /*0400*/  MOV R2, R8 ;  /* 0x0000000800027202 */ /* 0x000fca0000000f00 */
[----:B------:R-:W-:-:S05]  /*0410*/  IMAD.IADD R2, R9, 0x1, R2 ;  /* 0x0000000109027824 */ /* 0x000fca00078e0202 */
[----:B------:R-:W-:-:S07]  /*0420*/  MOV R9, R2 ;  /* 0x0000000200097202 */ /* 0x000fce0000000f00 */
[----:B------:R-:W-:Y:S05]  /*0430*/  WARPSYNC.COLLECTIVE R10, `(.L_x_1766) ;  /* 0x000000000a087348 */ /* 0x000fea0003c00000 */
[----:B------:R0:W1:Y:S02]  /*0440*/  SHFL.DOWN P0, R8, R9, R11, R12 ;  /* 0x0800000b09087389 */ /* 0x000064000000000c */
[----:B01----:R-:W-:Y:S05]  /*0450*/  ENDCOLLECTIVE ;  /* 0x000000000000791b */ /* 0x003fea0003800000 */
.L_x_1766:
[----:B------:R-:W-:Y:S01]  /*0460*/  IMAD.MOV.U32 R11, RZ, RZ, 0x4 ;  /* 0x00000004ff0b7424 */ /* 0x000fe200078e00ff */
[----:B------:R-:W-:-:S05]  /*0470*/  MOV R5, R8 ;  /* 0x0000000800057202 */ /* 0x000fca0000000f00 */
[----:B------:R-:W-:-:S05]  /*0480*/  IMAD.IADD R5, R2, 0x1, R5 ;  /* 0x0000000102057824 */ /* 0x000fca00078e0205 */
[----:B------:R-:W-:-:S07]  /*0490*/  MOV R9, R5 ;  /* 0x0000000500097202 */ /* 0x000fce0000000f00 */
[----:B------:R-:W-:Y:S05]  /*04a0*/  WARPSYNC.COLLECTIVE R10, `(.L_x_1767) ;  /* 0x000000000a087348 */ /* 0x000fea0003c00000 */
[----:B------:R0:W1:Y:S02]  /*04b0*/  SHFL.DOWN P0, R8, R9, R11, R12 ;  /* 0x0800000b09087389 */ /* 0x000064000000000c */
[----:B01----:R-:W-:Y:S05]  /*04c0*/  ENDCOLLECTIVE ;  /* 0x000000000000791b */ /* 0x003fea0003800000 */
.L_x_1767:
[----:B------:R-:W-:Y:S01]  /*04d0*/  IMAD.MOV.U32 R11, RZ, RZ, 0x2 ;  /* 0x00000002ff0b7424 */ /* 0x000fe200078e00ff */
[----:B------:R-:W-:-:S05]  /*04e0*/  MOV R6, R8 ;  /* 0x0000000800067202 */ /* 0x000fca0000000f00 */
[----:B------:R-:W-:-:S05]  /*04f0*/  IMAD.IADD R6, R5, 0x1, R6 ;  /* 0x0000000105067824 */ /* 0x000fca00078e0206 */
[----:B------:R-:W-:-:S07]  /*0500*/  MOV R9, R6 ;  /* 0x0000000600097202 */ /* 0x000fce0000000f00 */
[----:B------:R-:W-:Y:S05]  /*0510*/  WARPSYNC.COLLECTIVE R10, `(.L_x_1768) ;  /* 0x000000000a087348 */ /* 0x000fea0003c00000 */
[----:B------:R0:W1:Y:S02]  /*0520*/  SHFL.DOWN P0, R8, R9, R11, R12 ;  /* 0x0800000b09087389 */ /* 0x000064000000000c */
[----:B01----:R-:W-:Y:S05]  /*0530*/  ENDCOLLECTIVE ;  /* 0x000000000000791b */ /* 0x003fea0003800000 */
.L_x_1768:
[----:B------:R-:W-:Y:S01]  /*0540*/  HFMA2 R11, -RZ, RZ, 0, 5.9604644775390625e-08 ;  /* 0x00000001ff0b7431 */ /* 0x000fe200000001ff */
[----:B------:R-:W-:-:S05]  /*0550*/  MOV R7, R8 ;  /* 0x0000000800077202 */ /* 0x000fca0000000f00 */
[----:B------:R-:W-:-:S05]  /*0560*/  IMAD.IADD R7, R6, 0x1, R7 ;  /* 0x0000000106077824 */ /* 0x000fca00078e0207 */
[----:B------:R-:W-:-:S07]  /*0570*/  MOV R9, R7 ;  /* 0x0000000700097202 */ /* 0x000fce0000000f00 */
[----:B------:R-:W-:Y:S05]  /*0580*/  WARPSYNC.COLLECTIVE R10, `(.L_x_1769) ;  /* 0x000000000a087348 */ /* 0x000fea0003c00000 */
[----:B------:R0:W1:Y:S02]  /*0590*/  SHFL.DOWN P0, R8, R9, R11, R12 ;  /* 0x0800000b09087389 */ /* 0x000064000000000c */
[----:B01----:R-:W-:Y:S05]  /*05a0*/  ENDCOLLECTIVE ;  /* 0x000000000000791b */ /* 0x003fea0003800000 */
.L_x_1769:
[----:B------:R-:W-:Y:S05]  /*05b0*/  BRA `(.L_x_1770) ;  /* 0xfffffffc00547947 */ /* 0x000fea000383ffff */
.L_x_1771:
        /* <DEDUP_REMOVED lines=12> */
.L_x_2111:


//--------------------- .text._Z7reduce5IiLj128EEvPT_S1_j --------------------------
	.section	.text._Z7reduce5IiLj128EEvPT_S1_j,"ax",@progbits
	.align	128
        .global         _Z7reduce5IiLj128EEvPT_S1_j
        .type           _Z7reduce5IiLj128EEvPT_S1_j,@function
        .size           _Z7reduce5IiLj128EEvPT_S1_j,(.L_x_2112 - _Z7reduce5IiLj128EEvPT_S1_j)
        .other          _Z7reduce5IiLj128EEvPT_S1_j,@"STO_CUDA_ENTRY STV_DEFAULT"
_Z7reduce5IiLj128EEvPT_S1_j:
.text._Z7reduce5IiLj128EEvPT_S1_j:
[----:B------:R-:W-:Y:S01]  /*0000*/  LDC R1, c[0x0][0x37c] ;  /* 0x0000df00ff017b82 */ /* 0x000fe20000000800 */
[----:B------:R-:W0:Y:S01]  /*0010*/  S2R R3, SR_TID.X ;  /* 0x0000000000037919 */ /* 0x000e220000002100 */
[----:B------:R-:W1:Y:S01]  /*0020*/  LDCU UR4, c[0x0][0x390] ;  /* 0x00007200ff0477ac */ /* 0x000e620008000800 */
[----:B------:R-:W0:Y:S01]  /*0030*/  S2R R0, SR_CTAID.X ;  /* 0x0000000000007919 */ /* 0x000e220000002500 */
[----:B------:R-:W2:Y:S01]  /*0040*/  LDCU.64 UR6, c[0x0][0x358] ;  /* 0x00006b00ff0677ac */ /* 0x000ea20008000a00 */
[----:B0-----:R-:W-:-:S05]  /*0050*/  IMAD R9, R0, 0x100, R3 ;  /* 0x0000010000097824 */ /* 0x001fca00078e0203 */
        /* <DEDUP_REMOVED lines=19> */
[----:B--2---:R-:W-:Y:S02]  /*0190*/  @!P1 IADD3 R9, PT, PT, R9, R6, RZ ;  /* 0x0000000609099210 */ /* 0x004fe40007ffe0ff */
[----:B------:R-:W0:Y:S03]  /*01a0*/  S2R R6, SR_TID.Z ;  /* 0x0000000000067919 */ /* 0x000e260000002300 */
[----:B------:R-:W-:Y:S01]  /*01b0*/  STS [R2], R9 ;  /* 0x0000000902007388 */ /* 0x000fe20000000800 */
[----:B------:R-:W-:Y:S08]  /*01c0*/  BAR.SYNC.DEFER_BLOCKING 0x0 ;  /* 0x0000000000007b1d */ /* 0x000ff00000010000 */
[----:B------:R-:W-:Y:S08]  /*01d0*/  BAR.SYNC.DEFER_BLOCKING 0x0 ;  /* 0x0000000000007b1d */ /* 0x000ff00000010000 */
[----:B------:R-:W-:Y:S06]  /*01e0*/  BAR.SYNC.DEFER_BLOCKING 0x0 ;  /* 0x0000000000007b1d */ /* 0x000fec0000010000 */
[----:B------:R-:W2:Y:S02]  /*01f0*/  @!P0 LDS R4, [R2+0x100] ;  /* 0x0001000002048984 */ /* 0x000ea40000000800 */
[----:B--2---:R-:W-:-:S02]  /*0200*/  @!P0 IMAD.IADD R9, R9, 0x1, R4 ;  /* 0x0000000109098824 */ /* 0x004fc400078e0204 */
[----:B0-----:R-:W-:-:S03]  /*0210*/  IMAD R4, R6, UR5, R5 ;  /* 0x0000000506047c24 */ /* 0x001fc6000f8e0205 */
[----:B------:R0:W-:Y:S01]  /*0220*/  @!P0 STS [R2], R9 ;  /* 0x0000000902008388 */ /* 0x0001e20000000800 */
[----:B-1----:R-:W-:-:S05]  /*0230*/  IMAD R4, R4, UR4, RZ ;  /* 0x0000000404047c24 */ /* 0x002fca000f8e02ff */
[----:B------:R-:W-:Y:S01]  /*0240*/  IADD3 R5, PT, PT, R4, R3, RZ ;  /* 0x0000000304057210 */ /* 0x000fe20007ffe0ff */
[----:B------:R-:W-:Y:S03]  /*0250*/  BAR.SYNC.DEFER_BLOCKING 0x0 ;  /* 0x0000000000007b1d */ /* 0x000fe60000010000 */
        /* <DEDUP_REMOVED lines=15> */
.L_x_1780:
[----:B-1----:R-:W-:-:S07]  /*0350*/  IADD3 R9, PT, PT, R7, R8, RZ ;  /* 0x0000000807097210 */ /* 0x002fce0007ffe0ff */
.L_x_1773:
[----:B------:R-:W-:Y:S05]  /*0360*/  BSYNC B0 ;  /* 0x0000000000007941 */ /* 0x000fea0003800000 */
.L_x_1772:
[----:B------:R-:W-:-:S13]  /*0370*/  LOP3.LUT P0, RZ, R4, R3, RZ, 0xfc, !PT ;  /* 0x0000000304ff7212 */ /* 0x000fda000780fcff */
[----:B------:R-:W-:Y:S05]  /*0380*/  @P0 EXIT ;  /* 0x000000000000094d */ /* 0x000fea0003800000 */
[----:B------:R-:W1:Y:S02]  /*0390*/  LDC.64 R2, c[0x0][0x388] ;  /* 0x0000e200ff027b82 */ /* 0x000e640000000a00 */
[----:B-1----:R-:W-:-:S05]  /*03a0*/  IMAD.WIDE.U32 R2, R0, 0x4, R2 ;  /* 0x0000000400027825 */ /* 0x002fca00078e0002 */
[----:B------:R-:W-:Y:S01]  /*03b0*/  STG.E desc[UR6][R2.64], R9 ;  /* 0x0000000902007986 */ /* 0x000fe2000c101906 */
[----:B------:R-:W-:Y:S05]  /*03c0*/  EXIT ;  /* 0x000000000000794d */ /* 0x000fea0003800000 */
.L_x_1774:
[----:B------:R-:W-:Y:S02]  /*03d0*/  HFMA2 R12, -RZ, RZ, 0, 1.847743988037109375e-06 ;  /* 0x0000001fff0c7431 */ /* 0x000fe400000001ff */
[----:B------:R-:W-:Y:S02]  /*03e0*/  IMAD.MOV.U32 R11, RZ, RZ, 0x10 ;  /* 0x00000010ff0b7424 */ /* 0x000fe400078e00ff */
[----:B------:R-:W-:-:S07]  /*03f0*/  IMAD.MOV.U32 R10, RZ, RZ, -0x1 ;  /* 0xffffffffff0a7424 */ /* 0x000fce00078e00ff */
[----:B------:R-:W-:Y:S05]  /*0400*/  WARPSYNC.COLLECTIVE R10, `(.L_x_1775) ;  /* 0x000000000a087348 */ /* 0x000fea0003c00000 */
[----:B------:R0:W1:Y:S02]  /*0410*/  SHFL.DOWN P0, R8, R9, R11, R12 ;  /* 0x0800000b09087389 */ /* 0x000064000000000c */
[----:B01----:R-:W-:Y:S05]  /*0420*/  ENDCOLLECTIVE ;  /* 0x000000000000791b */ /* 0x003fea0003800000 */
.L_x_1775:
[----:B------:R-:W-:Y:S01]  /*0430*/  IMAD.MOV.U32 R11, RZ, RZ, 0x8 ;  /* 0x00000008ff0b7424 */ /* 0x000fe200078e00ff */
[----:B------:R-:W-:-:S05]  /*0440*/  MOV R2, R8 ;  /* 0x0000000800027202 */ /* 0x000fca0000000f00 */
[----:B------:R-:W-:-:S05]  /*0450*/  IMAD.IADD R2, R9, 0x1, R2 ;  /* 0x0000000109027824 */ /* 0x000fca00078e0202 */
[----:B------:R-:W-:-:S07]  /*0460*/  MOV R9, R2 ;  /* 0x0000000200097202 */ /* 0x000fce0000000f00 */
[----:B------:R-:W-:Y:S05]  /*0470*/  WARPSYNC.COLLECTIVE R10, `(.L_x_1776) ;  /* 0x000000000a087348 */ /* 0x000fea0003c00000 */
[----:B------:R0:W1:Y:S02]  /*0480*/  SHFL.DOWN P0, R8, R9, R11, R12 ;  /* 0x0800000b09087389 */ /* 0x000064000000000c */
[----:B01----:R-:W-:Y:S05]  /*0490*/  ENDCOLLECTIVE ;  /* 0x000000000000791b */ /* 0x003fea0003800000 */
.L_x_1776:
[----:B------:R-:W-:Y:S01]  /*04a0*/  IMAD.MOV.U32 R11, RZ, RZ, 0x4 ;  /* 0x00000004ff0b7424 */ /* 0x000fe200078e00ff */
[----:B------:R-:W-:-:S05]  /*04b0*/  MOV R5, R8 ;  /* 0x0000000800057202 */ /* 0x000fca0000000f00 */
[----:B------:R-:W-:-:S05]  /*04c0*/  IMAD.IADD R5, R2, 0x1, R5 ;  /* 0x0000000102057824 */ /* 0x000fca00078e0205 */
[----:B------:R-:W-:-:S07]  /*04d0*/  MOV R9, R5 ;  /* 0x0000000500097202 */ /* 0x000fce0000000f00 */
[----:B------:R-:W-:Y:S05]  /*04e0*/  WARPSYNC.COLLECTIVE R10, `(.L_x_1777) ;  /* 0x000000000a087348 */ /* 0x000fea0003c00000 */
[----:B------:R0:W1:Y:S02]  /*04f0*/  SHFL.DOWN P0, R8, R9, R11, R12 ;  /* 0x0800000b09087389 */ /* 0x000064000000000c */
[----:B01----:R-:W-:Y:S05]  /*0500*/  ENDCOLLECTIVE ;  /* 0x000000000000791b */ /* 0x003fea0003800000 */
.L_x_1777:
[----:B------:R-:W-:Y:S01]  /*0510*/  IMAD.MOV.U32 R11, RZ, RZ, 0x2 ;  /* 0x00000002ff0b7424 */ /* 0x000fe200078e00ff */
[----:B------:R-:W-:-:S05]  /*0520*/  MOV R6, R8 ;  /* 0x0000000800067202 */ /* 0x000fca0000000f00 */
[----:B------:R-:W-:-:S05]  /*0530*/  IMAD.IADD R6, R5, 0x1, R6 ;  /* 0x0000000105067824 */ /* 0x000fca00078e0206 */
[----:B------:R-:W-:-:S07]  /*0540*/  MOV R9, R6 ;  /* 0x0000000600097202 */ /* 0x000fce0000000f00 */
[----:B------:R-:W-:Y:S05]  /*0550*/  WARPSYNC.COLLECTIVE R10, `(.L_x_1778) ;  /* 0x000000000a087348 */ /* 0x000fea0003c00000 */
[----:B------:R0:W1:Y:S02]  /*0560*/  SHFL.DOWN P0, R8, R9, R11, R12 ;  /* 0x0800000b09087389 */ /* 0x000064000000000c */
[----:B01----:R-:W-:Y:S05]  /*0570*/  ENDCOLLECTIVE ;  /* 0x000000000000791b */ /* 0x003fea0003800000 */
.L_x_1778:
[----:B------:R-:W-:Y:S01]  /*0580*/  IMAD.MOV.U32 R11, RZ, RZ, 0x1 ;  /* 0x00000001ff0b7424 */ /* 0x000fe200078e00ff */
[----:B------:R-:W-:-:S05]  /*0590*/  MOV R7, R8 ;  /* 0x0000000800077202 */ /* 0x000fca0000000f00 */
[----:B------:R-:W-:-:S05]  /*05a0*/  IMAD.IADD R7, R6, 0x1, R7 ;  /* 0x0000000106077824 */ /* 0x000fca00078e0207 */
[----:B------:R-:W-:-:S07]  /*05b0*/  MOV R9, R7 ;  /* 0x0000000700097202 */ /* 0x000fce0000000f00 */
[----:B------:R-:W-:Y:S05]  /*05c0*/  WARPSYNC.COLLECTIVE R10, `(.L_x_1779) ;  /* 0x000000000a087348 */ /* 0x000fea0003c00000 */
[----:B------:R0:W1:Y:S02]  /*05d0*/  SHFL.DOWN P0, R8, R9, R11, R12 ;  /* 0x0800000b09087389 */ /* 0x000064000000000c */
[----:B01----:R-:W-:Y:S05]  /*05e0*/  ENDCOLLECTIVE ;  /* 0x000000000000791b */ /* 0x003fea0003800000 */
.L_x_1779:
[----:B------:R-:W-:Y:S05]  /*05f0*/  BRA `(.L_x_1780) ;  /* 0xfffffffc00547947 */ /* 0x000fea000383ffff */
.L_x_1781:
        /* <DEDUP_REMOVED lines=16> */
.L_x_2112:


//--------------------- .text._Z7reduce5IiLj256EEvPT_S1_j --------------------------
	.section	.text._Z7reduce5IiLj256EEvPT_S1_j,"ax",@progbits
	.align	128
        .global         _Z7reduce5IiLj256EEvPT_S1_j
        .type           _Z7reduce5IiLj256EEvPT_S1_j,@function
        .size           _Z7reduce5IiLj256EEvPT_S1_j,(.L_x_2113 - _Z7reduce5IiLj256EEvPT_S1_j)
        .other          _Z7reduce5IiLj256EEvPT_S1_j,@"STO_CUDA_ENTRY STV_DEFAULT"
_Z7reduce5IiLj256EEvPT_S1_j:
.text._Z7reduce5IiLj256EEvPT_S1_j:
        /* <DEDUP_REMOVED lines=25> */
[----:B--2---:R-:W-:Y:S01]  /*0190*/  @!P1 IMAD.IADD R9, R9, 0x1, R6 ;  /* 0x0000000109099824 */ /* 0x004fe200078e0206 */
[----:B------:R-:W-:Y:S01]  /*01a0*/  ISETP.GT.U32.AND P1, PT, R3, 0x3f, PT ;  /* 0x0000003f0300780c */ /* 0x000fe20003f24070 */
[----:B------:R-:W0:Y:S03]  /*01b0*/  S2R R6, SR_TID.Z ;  /* 0x0000000000067919 */ /* 0x000e260000002300 */
[----:B------:R-:W-:Y:S01]  /*01c0*/  STS [R2], R9 ;  /* 0x0000000902007388 */ /* 0x000fe20000000800 */
        /* <DEDUP_REMOVED lines=28> */
.L_x_1790:
[----:B-1----:R-:W-:-:S07]  /*0390*/  IADD3 R9, PT, PT, R7, R8, RZ ;  /* 0x0000000807097210 */ /* 0x002fce0007ffe0ff */
.L_x_1783:
[----:B------:R-:W-:Y:S05]  /*03a0*/  BSYNC B0 ;  /* 0x0000000000007941 */ /* 0x000fea0003800000 */
.L_x_1782:
[----:B------:R-:W-:-:S13]  /*03b0*/  LOP3.LUT P0, RZ, R4, R3, RZ, 0xfc, !PT ;  /* 0x0000000304ff7212 */ /* 0x000fda000780fcff */
[----:B------:R-:W-:Y:S05]  /*03c0*/  @P0 EXIT ;  /* 0x000000000000094d */ /* 0x000fea0003800000 */
[----:B------:R-:W1:Y:S02]  /*03d0*/  LDC.64 R2, c[0x0][0x388] ;  /* 0x0000e200ff027b82 */ /* 0x000e640000000a00 */
[----:B-1----:R-:W-:-:S05]  /*03e0*/  IMAD.WIDE.U32 R2, R0, 0x4, R2 ;  /* 0x0000000400027825 */ /* 0x002fca00078e0002 */
[----:B------:R-:W-:Y:S01]  /*03f0*/  STG.E desc[UR6][R2.64], R9 ;  /* 0x0000000902007986 */ /* 0x000fe2000c101906 */
[----:B------:R-:W-:Y:S05]  /*0400*/  EXIT ;  /* 0x000000000000794d */ /* 0x000fea0003800000 */
.L_x_1784:
[----:B------:R-:W-:Y:S01]  /*0410*/  IMAD.MOV.U32 R11, RZ, RZ, 0x10 ;  /* 0x00000010ff0b7424 */ /* 0x000fe200078e00ff */
[----:B------:R-:W-:Y:S01]  /*0420*/  MOV R12, 0x1f ;  /* 0x0000001f000c7802 */ /* 0x000fe20000000f00 */
[----:B------:R-:W-:-:S07]  /*0430*/  IMAD.MOV.U32 R10, RZ, RZ, -0x1 ;  /* 0xffffffffff0a7424 */ /* 0x000fce00078e00ff */
[----:B------:R-:W-:Y:S05]  /*0440*/  WARPSYNC.COLLECTIVE R10, `(.L_x_1785) ;  /* 0x000000000a087348 */ /* 0x000fea0003c00000 */
[----:B------:R0:W1:Y:S02]  /*0450*/  SHFL.DOWN P0, R8, R9, R11, R12 ;  /* 0x0800000b09087389 */ /* 0x000064000000000c */
[----:B01----:R-:W-:Y:S05]  /*0460*/  ENDCOLLECTIVE ;  /* 0x000000000000791b */ /* 0x003fea0003800000 */
.L_x_1785:
[----:B------:R-:W-:Y:S01]  /*0470*/  IMAD.MOV.U32 R11, RZ, RZ, 0x8 ;  /* 0x00000008ff0b7424 */ /* 0x000fe200078e00ff */
[----:B------:R-:W-:-:S05]  /*0480*/  MOV R2, R8 ;  /* 0x0000000800027202 */ /* 0x000fca0000000f00 */
[----:B------:R-:W-:-:S05]  /*0490*/  IMAD.IADD R2, R9, 0x1, R2 ;  /* 0x0000000109027824 */ /* 0x000fca00078e0202 */
[----:B------:R-:W-:-:S07]  /*04a0*/  MOV R9, R2 ;  /* 0x0000000200097202 */ /* 0x000fce0000000f00 */
[----:B------:R-:W-:Y:S05]  /*04b0*/  WARPSYNC.COLLECTIVE R10, `(.L_x_1786) ;  /* 0x000000000a087348 */ /* 0x000fea0003c00000 */
[----:B------:R0:W1:Y:S02]  /*04c0*/  SHFL.DOWN P0, R8, R9, R11, R12 ;  /* 0x0800000b09087389 */ /* 0x000064000000000c */
[----:B01----:R-:W-:Y:S05]  /*04d0*/  ENDCOLLECTIVE ;  /* 0x000000000000791b */ /* 0x003fea0003800000 */
.L_x_1786:
[----:B------:R-:W-:Y:S01]  /*04e0*/  IMAD.MOV.U32 R11, RZ, RZ, 0x4 ;  /* 0x00000004ff0b7424 */ /* 0x000fe200078e00ff */
[----:B------:R-:W-:-:S05]  /*04f0*/  MOV R5, R8 ;  /* 0x0000000800057202 */ /* 0x000fca0000000f00 */
[----:B------:R-:W-:-:S05]  /*0500*/  IMAD.IADD R5, R2, 0x1, R5 ;  /* 0x0000000102057824 */ /* 0x000fca00078e0205 */
[----:B------:R-:W-:-:S07]  /*0510*/  MOV R9, R5 ;  /* 0x0000000500097202 */ /* 0x000fce0000000f00 */
[----:B------:R-:W-:Y:S05]  /*0520*/  WARPSYNC.COLLECTIVE R10, `(.L_x_1787) ;  /* 0x000000000a087348 */ /* 0x000fea0003c00000 */
[----:B------:R0:W1:Y:S02]  /*0530*/  SHFL.DOWN P0, R8, R9, R11, R12 ;  /* 0x0800000b09087389 */ /* 0x000064000000000c */
[----:B01----:R-:W-:Y:S05]  /*0540*/  ENDCOLLECTIVE ;  /* 0x000000000000791b */ /* 0x003fea0003800000 */
.L_x_1787:
[----:B------:R-:W-:Y:S01]  /*0550*/  IMAD.MOV.U32 R11, RZ, RZ, 0x2 ;  /* 0x00000002ff0b7424 */ /* 0x000fe200078e00ff */
[----:B------:R-:W-:-:S05]  /*0560*/  MOV R6, R8 ;  /* 0x0000000800067202 */ /* 0x000fca0000000f00 */
[----:B------:R-:W-:-:S05]  /*0570*/  IMAD.IADD R6, R5, 0x1, R6 ;  /* 0x0000000105067824 */ /* 0x000fca00078e0206 */
[----:B------:R-:W-:-:S07]  /*0580*/  MOV R9, R6 ;  /* 0x0000000600097202 */ /* 0x000fce0000000f00 */
[----:B------:R-:W-:Y:S05]  /*0590*/  WARPSYNC.COLLECTIVE R10, `(.L_x_1788) ;  /* 0x000000000a087348 */ /* 0x000fea0003c00000 */
[----:B------:R0:W1:Y:S02]  /*05a0*/  SHFL.DOWN P0, R8, R9, R11, R12 ;  /* 0x0800000b09087389 */ /* 0x000064000000000c */
[----:B01----:R-:W-:Y:S05]  /*05b0*/  ENDCOLLECTIVE ;  /* 0x000000000000791b */ /* 0x003fea0003800000 */
.L_x_1788:
[----:B------:R-:W-:Y:S01]  /*05c0*/  IMAD.MOV.U32 R11, RZ, RZ, 0x1 ;  /* 0x00000001ff0b7424 */ /* 0x000fe200078e00ff */
[----:B------:R-:W-:-:S05]  /*05d0*/  MOV R7, R8 ;  /* 0x0000000800077202 */ /* 0x000fca0000000f00 */
[----:B------:R-:W-:-:S05]  /*05e0*/  IMAD.IADD R7, R6, 0x1, R7 ;  /* 0x0000000106077824 */ /* 0x000fca00078e0207 */
[----:B------:R-:W-:-:S07]  /*05f0*/  MOV R9, R7 ;  /* 0x0000000700097202 */ /* 0x000fce0000000f00 */
[----:B------:R-:W-:Y:S05]  /*0600*/  WARPSYNC.COLLECTIVE R10, `(.L_x_1789) ;  /* 0x000000000a087348 */ /* 0x000fea0003c00000 */
[----:B------:R0:W1:Y:S02]  /*0610*/  SHFL.DOWN P0, R8, R9, R11, R12 ;  /* 0x0800000b09087389 */ /* 0x000064000000000c */
[----:B01----:R-:W-:Y:S05]  /*0620*/  ENDCOLLECTIVE ;  /* 0x000000000000791b */ /* 0x003fea0003800000 */
.L_x_1789:
[----:B------:R-:W-:Y:S05]  /*0630*/  BRA `(.L_x_1790) ;  /* 0xfffffffc00547947 */ /* 0x000fea000383ffff */
.L_x_1791:
        /* <DEDUP_REMOVED lines=12> */
.L_x_2113:


//--------------------- .text._Z7reduce5IiLj512EEvPT_S1_j --------------------------
	.section	.text._Z7reduce5IiLj512EEvPT_S1_j,"ax",@progbits
	.align	128
        .global         _Z7reduce5IiLj512EEvPT_S1_j
        .type           _Z7reduce5IiLj512EEvPT_S1_j,@function
        .size           _Z7reduce5IiLj512EEvPT_S1_j,(.L_x_2114 - _Z7reduce5IiLj512EEvPT_S1_j)
        .other          _Z7reduce5IiLj512EEvPT_S1_j,@"STO_CUDA_ENTRY STV_DEFAULT"
_Z7reduce5IiLj512EEvPT_S1_j:
.text._Z7reduce5IiLj512EEvPT_S1_j:
[----:B------:R-:W-:Y:S01]  /*0000*/  LDC R1, c[0x0][0x37c] ;  /* 0x0000df00ff017b82 */ /* 0x000fe20000000800 */
[----:B------:R-:W0:Y:S01]  /*0010*/  S2R R0, SR_CTAID.X ;  /* 0x0000000000007919 */ /* 0x000e220000002500 */
[----:B------:R-:W1:Y:S01]  /*0020*/  LDCU UR4, c[0x0][0x390] ;  /* 0x00007200ff0477ac */ /* 0x000e620008000800 */
[----:B------:R-:W-:Y:S01]  /*0030*/  HFMA2 R9, -RZ, RZ, 0, 0 ;  /* 0x00000000ff097431 */ /* 0x000fe200000001ff */
        /* <DEDUP_REMOVED lines=22> */
[----:B--2---:R-:W-:-:S05]  /*01a0*/  @!P1 IMAD.IADD R9, R9, 0x1, R6 ;  /* 0x0000000109099824 */ /* 0x004fca00078e0206 */
[----:B------:R-:W-:Y:S01]  /*01b0*/  STS [R8], R9 ;  /* 0x0000000908007388 */ /* 0x000fe20000000800 */
[----:B------:R-:W-:Y:S06]  /*01c0*/  BAR.SYNC.DEFER_BLOCKING 0x0 ;  /* 0x0000000000007b1d */ /* 0x000fec0000010000 */
[----:B------:R-:W2:Y:S01]  /*01d0*/  @!P0 LDS R10, [R8+0x400] ;  /* 0x00040000080a8984 */ /* 0x000ea20000000800 */
[----:B------:R-:W-:Y:S02]  /*01e0*/  ISETP.GT.U32.AND P1, PT, R2, 0x7f, PT ;  /* 0x0000007f0200780c */ /* 0x000fe40003f24070 */
[----:B--2---:R-:W-:-:S05]  /*01f0*/  @!P0 IADD3 R9, PT, PT, R9, R10, RZ ;  /* 0x0000000a09098210 */ /* 0x004fca0007ffe0ff */
[----:B------:R-:W-:Y:S01]  /*0200*/  @!P0 STS [R8], R9 ;  /* 0x0000000908008388 */ /* 0x000fe20000000800 */
[----:B------:R-:W-:Y:S06]  /*0210*/  BAR.SYNC.DEFER_BLOCKING 0x0 ;  /* 0x0000000000007b1d */ /* 0x000fec0000010000 */
[----:B------:R-:W2:Y:S01]  /*0220*/  @!P1 LDS R4, [R8+0x200] ;  /* 0x0002000008049984 */ /* 0x000ea20000000800 */
[----:B------:R-:W-:Y:S01]  /*0230*/  ISETP.GT.U32.AND P0, PT, R2, 0x3f, PT ;  /* 0x0000003f0200780c */ /* 0x000fe20003f04070 */
[----:B------:R-:W0:Y:S01]  /*0240*/  S2R R6, SR_TID.Z ;  /* 0x0000000000067919 */ /* 0x000e220000002300 */
[----:B--2---:R-:W-:-:S05]  /*0250*/  @!P1 IMAD.IADD R9, R9, 0x1, R4 ;  /* 0x0000000109099824 */ /* 0x004fca00078e0204 */
[----:B------:R-:W-:Y:S01]  /*0260*/  @!P1 STS [R8], R9 ;  /* 0x0000000908009388 */ /* 0x000fe20000000800 */
[----:B------:R-:W-:Y:S06]  /*0270*/  BAR.SYNC.DEFER_BLOCKING 0x0 ;  /* 0x0000000000007b1d */ /* 0x000fec0000010000 */
[----:B------:R-:W2:Y:S01]  /*0280*/  @!P0 LDS R4, [R8+0x100] ;  /* 0x0001000008048984 */ /* 0x000ea20000000800 */
[----:B0-----:R-:W-:-:S04]  /*0290*/  IMAD R3, R6, UR5, R3 ;  /* 0x0000000506037c24 */ /* 0x001fc8000f8e0203 */
[----:B-1----:R-:W-:Y:S01]  /*02a0*/  IMAD R3, R3, UR4, RZ ;  /* 0x0000000403037c24 */ /* 0x002fe2000f8e02ff */
[----:B--2---:R-:W-:-:S03]  /*02b0*/  @!P0 IADD3 R9, PT, PT, R9, R4, RZ ;  /* 0x0000000409098210 */ /* 0x004fc60007ffe0ff */
[----:B------:R-:W-:Y:S02]  /*02c0*/  IMAD.IADD R4, R3, 0x1, R2 ;  /* 0x0000000103047824 */ /* 0x000fe400078e0202 */
[----:B------:R0:W-:Y:S01]  /*02d0*/  @!P0 STS [R8], R9 ;  /* 0x0000000908008388 */ /* 0x0001e20000000800 */
[----:B------:R-:W-:Y:S02]  /*02e0*/  BAR.SYNC.DEFER_BLOCKING 0x0 ;  /* 0x0000000000007b1d */ /* 0x000fe40000010000 */
        /* <DEDUP_REMOVED lines=15> */
.L_x_1800:
[----:B-1----:R-:W-:-:S07]  /*03e0*/  IMAD.IADD R9, R7, 0x1, R8 ;  /* 0x0000000107097824 */ /* 0x002fce00078e0208 */
.L_x_1793:
[----:B------:R-:W-:Y:S05]  /*03f0*/  BSYNC B0 ;  /* 0x0000000000007941 */ /* 0x000fea0003800000 */
.L_x_1792:
[----:B------:R-:W-:-:S13]  /*0400*/  LOP3.LUT P0, RZ, R3, R2, RZ, 0xfc, !PT ;  /* 0x0000000203ff7212 */ /* 0x000fda000780fcff */
[----:B------:R-:W-:Y:S05]  /*0410*/  @P0 EXIT ;  /* 0x000000000000094d */ /* 0x000fea0003800000 */
[----:B------:R-:W1:Y:S02]  /*0420*/  LDC.64 R2, c[0x0][0x388] ;  /* 0x0000e200ff027b82 */ /* 0x000e640000000a00 */
[----:B-1----:R-:W-:-:S05]  /*0430*/  IMAD.WIDE.U32 R2, R0, 0x4, R2 ;  /* 0x0000000400027825 */ /* 0x002fca00078e0002 */
[----:B------:R-:W-:Y:S01]  /*0440*/  STG.E desc[UR6][R2.64], R9 ;  /* 0x0000000902007986 */ /* 0x000fe2000c101906 */
[----:B------:R-:W-:Y:S05]  /*0450*/  EXIT ;  /* 0x000000000000794d */ /* 0x000fea0003800000 */
.L_x_1794:
[----:B------:R-:W-:Y:S01]  /*0460*/  MOV R11, 0x10 ;  /* 0x00000010000b7802 */ /* 0x000fe20000000f00 */
[----:B------:R-:W-:Y:S01]  /*0470*/  IMAD.MOV.U32 R12, RZ, RZ, 0x1f ;  /* 0x0000001fff0c7424 */ /* 0x000fe200078e00ff */
[----:B------:R-:W-:-:S07]  /*0480*/  MOV R10, 0xffffffff ;  /* 0xffffffff000a7802 */ /* 0x000fce0000000f00 */
[----:B------:R-:W-:Y:S05]  /*0490*/  WARPSYNC.COLLECTIVE R10, `(.L_x_1795) ;  /* 0x000000000a087348 */ /* 0x000fea0003c00000 */
[----:B------:R0:W1:Y:S02]  /*04a0*/  SHFL.DOWN P0, R8, R9, R11, R12 ;  /* 0x0800000b09087389 */ /* 0x000064000000000c */
[----:B01----:R-:W-:Y:S05]  /*04b0*/  ENDCOLLECTIVE ;  /* 0x000000000000791b */ /* 0x003fea0003800000 */
.L_x_1795:
[----:B------:R-:W-:Y:S02]  /*04c0*/  HFMA2 R11, -RZ, RZ, 0, 4.76837158203125e-07 ;  /* 0x00000008ff0b7431 */ /* 0x000fe400000001ff */
[----:B------:R-:W-:-:S05]  /*04d0*/  IMAD.MOV.U32 R4, RZ, RZ, R8 ;  /* 0x000000ffff047224 */ /* 0x000fca00078e0008 */
[----:B------:R-:W-:-:S05]  /*04e0*/  IADD3 R4, PT, PT, R9, R4, RZ ;  /* 0x0000000409047210 */ /* 0x000fca0007ffe0ff */
[----:B------:R-:W-:-:S07]  /*04f0*/  IMAD.MOV.U32 R9, RZ, RZ, R4 ;  /* 0x000000ffff097224 */ /* 0x000fce00078e0004 */
[----:B------:R-:W-:Y:S05]  /*0500*/  WARPSYNC.COLLECTIVE R10, `(.L_x_1796) ;  /* 0x000000000a087348 */ /* 0x000fea0003c00000 */
[----:B------:R0:W1:Y:S02]  /*0510*/  SHFL.DOWN P0, R8, R9, R11, R12 ;  /* 0x0800000b09087389 */ /* 0x000064000000000c */
[----:B01----:R-:W-:Y:S05]  /*0520*/  ENDCOLLECTIVE ;  /* 0x000000000000791b */ /* 0x003fea0003800000 */
.L_x_1796:
[----:B------:R-:W-:Y:S01]  /*0530*/  MOV R11, 0x4 ;  /* 0x00000004000b7802 */ /* 0x000fe20000000f00 */
[----:B------:R-:W-:-:S05]  /*0540*/  IMAD.MOV.U32 R5, RZ, RZ, R8 ;  /* 0x000000ffff057224 */ /* 0x000fca00078e0008 */
[----:B------:R-:W-:-:S05]  /*0550*/  IADD3 R5, PT, PT, R4, R5, RZ ;  /* 0x0000000504057210 */ /* 0x000fca0007ffe0ff */
[----:B------:R-:W-:-:S07]  /*0560*/  IMAD.MOV.U32 R9, RZ, RZ, R5 ;  /* 0x000000ffff097224 */ /* 0x000fce00078e0005 */
[----:B------:R-:W-:Y:S05]  /*0570*/  WARPSYNC.COLLECTIVE R10, `(.L_x_1797) ;  /* 0x000000000a087348 */ /* 0x000fea0003c00000 */
[----:B------:R0:W1:Y:S02]  /*0580*/  SHFL.DOWN P0, R8, R9, R11, R12 ;  /* 0x0800000b09087389 */ /* 0x000064000000000c */
[----:B01----:R-:W-:Y:S05]  /*0590*/  ENDCOLLECTIVE ;  /* 0x000000000000791b */ /* 0x003fea0003800000 */
.L_x_1797:
[----:B------:R-:W-:Y:S02]  /*05a0*/  HFMA2 R11, -RZ, RZ, 0, 1.1920928955078125e-07 ;  /* 0x00000002ff0b7431 */ /* 0x000fe400000001ff */
[----:B------:R-:W-:-:S05]  /*05b0*/  IMAD.MOV.U32 R6, RZ, RZ, R8 ;  /* 0x000000ffff067224 */ /* 0x000fca00078e0008 */
[----:B------:R-:W-:-:S05]  /*05c0*/  IADD3 R6, PT, PT, R5, R6, RZ ;  /* 0x0000000605067210 */ /* 0x000fca0007ffe0ff */
[----:B------:R-:W-:-:S07]  /*05d0*/  IMAD.MOV.U32 R9, RZ, RZ, R6 ;  /* 0x000000ffff097224 */ /* 0x000fce00078e0006 */
[----:B------:R-:W-:Y:S05]  /*05e0*/  WARPSYNC.COLLECTIVE R10, `(.L_x_1798) ;  /* 0x000000000a087348 */ /* 0x000fea0003c00000 */
[----:B------:R0:W1:Y:S02]  /*05f0*/  SHFL.DOWN P0, R8, R9, R11, R12 ;  /* 0x0800000b09087389 */ /* 0x000064000000000c */
[----:B01----:R-:W-:Y:S05]  /*0600*/  ENDCOLLECTIVE ;  /* 0x000000000000791b */ /* 0x003fea0003800000 */
.L_x_1798:
[----:B------:R-:W-:Y:S01]  /*0610*/  MOV R11, 0x1 ;  /* 0x00000001000b7802 */ /* 0x000fe20000000f00 */
[----:B------:R-:W-:-:S05]  /*0620*/  IMAD.MOV.U32 R7, RZ, RZ, R8 ;  /* 0x000000ffff077224 */ /* 0x000fca00078e0008 */
[----:B------:R-:W-:-:S05]  /*0630*/  IADD3 R7, PT, PT, R6, R7, RZ ;  /* 0x0000000706077210 */ /* 0x000fca0007ffe0ff */
[----:B------:R-:W-:-:S07]  /*0640*/  IMAD.MOV.U32 R9, RZ, RZ, R7 ;  /* 0x000000ffff097224 */ /* 0x000fce00078e0007 */
[----:B------:R-:W-:Y:S05]  /*0650*/  WARPSYNC.COLLECTIVE R10, `(.L_x_1799) ;  /* 0x000000000a087348 */ /* 0x000fea0003c00000 */
[----:B------:R0:W1:Y:S02]  /*0660*/  SHFL.DOWN P0, R8, R9, R11, R12 ;  /* 0x0800000b09087389 */ /* 0x000064000000000c */
[----:B01----:R-:W-:Y:S05]  /*0670*/  ENDCOLLECTIVE ;  /* 0x000000000000791b */ /* 0x003fea0003800000 */
.L_x_1799:
[----:B------:R-:W-:Y:S05]  /*0680*/  BRA `(.L_x_1800) ;  /* 0xfffffffc00547947 */ /* 0x000fea000383ffff */
.L_x_1801:
        /* <DEDUP_REMOVED lines=15> */
.L_x_2114:


//--------------------- .text._Z7reduce4IiLj1EEvPT_S1_j --------------------------
	.section	.text._Z7reduce4IiLj1EEvPT_S1_j,"ax",@progbits
	.align	128
        .global         _Z7reduce4IiLj1EEvPT_S1_j
        .type           _Z7reduce4IiLj1EEvPT_S1_j,@function
        .size           _Z7reduce4IiLj1EEvPT_S1_j,(.L_x_2115 - _Z7reduce4IiLj1EEvPT_S1_j)
        .other          _Z7reduce4IiLj1EEvPT_S1_j,@"STO_CUDA_ENTRY STV_DEFAULT"
_Z7reduce4IiLj1EEvPT_S1_j:
.text._Z7reduce4IiLj1EEvPT_S1_j:
[----:B------:R-:W-:Y:S01]  /*0000*/  LDC R1, c[0x0][0x37c] ;  /* 0x0000df00ff017b82 */ /* 0x000fe20000000800 */
[----:B------:R-:W0:Y:S01]  /*0010*/  S2R R0, SR_CTAID.X ;  /* 0x0000000000007919 */ /* 0x000e220000002500 */
[----:B------:R-:W0:Y:S01]  /*0020*/  LDCU UR8, c[0x0][0x360] ;  /* 0x00006c00ff0877ac */ /* 0x000e220008000800 */
[----:B------:R-:W1:Y:S01]  /*0030*/  S2R R2, SR_TID.X ;  /* 0x0000000000027919 */ /* 0x000e620000002100 */
[----:B------:R-:W2:Y:S01]  /*0040*/  LDCU UR4, c[0x0][0x390] ;  /* 0x00007200ff0477ac */ /* 0x000ea20008000800 */
[----:B------:R-:W3:Y:S01]  /*0050*/  LDCU.64 UR6, c[0x0][0x358] ;  /* 0x00006b00ff0677ac */ /* 0x000ee20008000a00 */
[----:B0-----:R-:W-:-:S04]  /*0060*/  IMAD R3, R0, UR8, RZ ;  /* 0x0000000800037c24 */ /* 0x001fc8000f8e02ff */
[----:B-1----:R-:W-:-:S05]  /*0070*/  IMAD R3, R3, 0x2, R2 ;  /* 0x0000000203037824 */ /* 0x002fca00078e0202 */
        /* <DEDUP_REMOVED lines=19> */
[----:B------:R-:W-:-:S04]  /*01b0*/  IMAD R9, R9, UR8, RZ ;  /* 0x0000000809097c24 */ /* 0x000fc8000f8e02ff */
[----:B0-----:R-:W-:-:S05]  /*01c0*/  IMAD.IADD R4, R9, 0x1, R2 ;  /* 0x0000000109047824 */ /* 0x001fca00078e0202 */
[----:B------:R-:W-:Y:S02]  /*01d0*/  ISETP.GT.U32.AND P0, PT, R4, 0x1f, PT ;  /* 0x0000001f0400780c */ /* 0x000fe40003f04070 */
[----:B--2---:R-:W-:-:S05]  /*01e0*/  @!P1 IADD3 R3, PT, PT, R3, R6, RZ ;  /* 0x0000000603039210 */ /* 0x004fca0007ffe0ff */
[----:B------:R0:W-:Y:S01]  /*01f0*/  STS [R8], R3 ;  /* 0x0000000308007388 */ /* 0x0001e20000000800 */
[----:B------:R-:W-:Y:S06]  /*0200*/  BAR.SYNC.DEFER_BLOCKING 0x0 ;  /* 0x0000000000007b1d */ /* 0x000fec0000010000 */
[----:B------:R-:W-:Y:S05]  /*0210*/  BRA.U !UP0, `(.L_x_1802) ;  /* 0x00000001082c7547 */ /* 0x000fea000b800000 */
[----:B------:R-:W-:-:S07]  /*0220*/  MOV R4, UR8 ;  /* 0x0000000800047c02 */ /* 0x000fce0008000f00 */
.L_x_1803:
[----:B------:R-:W-:-:S04]  /*0230*/  SHF.R.U32.HI R7, RZ, 0x1, R4 ;  /* 0x00000001ff077819 */ /* 0x000fc80000011604 */
[----:B------:R-:W-:-:S13]  /*0240*/  ISETP.GE.U32.AND P1, PT, R2, R7, PT ;  /* 0x000000070200720c */ /* 0x000fda0003f26070 */
[----:B------:R-:W-:-:S05]  /*0250*/  @!P1 IMAD R5, R7, 0x4, R8 ;  /* 0x0000000407059824 */ /* 0x000fca00078e0208 */
[----:B------:R-:W0:Y:S02]  /*0260*/  @!P1 LDS R6, [R5] ;  /* 0x0000000005069984 */ /* 0x000e240000000800 */
[----:B0-----:R-:W-:-:S05]  /*0270*/  @!P1 IADD3 R3, PT, PT, R3, R6, RZ ;  /* 0x0000000603039210 */ /* 0x001fca0007ffe0ff */
[----:B------:R1:W-:Y:S01]  /*0280*/  @!P1 STS [R8], R3 ;  /* 0x0000000308009388 */ /* 0x0003e20000000800 */
[----:B------:R-:W-:Y:S01]  /*0290*/  BAR.SYNC.DEFER_BLOCKING 0x0 ;  /* 0x0000000000007b1d */ /* 0x000fe20000010000 */
[----:B------:R-:W-:Y:S01]  /*02a0*/  ISETP.GT.U32.AND P1, PT, R4, 0x83, PT ;  /* 0x000000830400780c */ /* 0x000fe20003f24070 */
[----:B------:R-:W-:-:S12]  /*02b0*/  IMAD.MOV.U32 R4, RZ, RZ, R7 ;  /* 0x000000ffff047224 */ /* 0x000fd800078e0007 */
[----:B-1----:R-:W-:Y:S05]  /*02c0*/  @P1 BRA `(.L_x_1803) ;  /* 0xfffffffc00d81947 */ /* 0x002fea000383ffff */
.L_x_1802:
[----:B------:R-:W-:Y:S04]  /*02d0*/  BSSY B0, `(.L_x_1804) ;  /* 0x000000e000007945 */ /* 0x000fe80003800000 */
[----:B------:R-:W-:Y:S05]  /*02e0*/  @P0 BRA `(.L_x_1805) ;  /* 0x0000000000300947 */ /* 0x000fea0003800000 */
[----:B------:R-:W-:-:S03]  /*02f0*/  UMOV UR4, 0xffffffff ;  /* 0xffffffff00047882 */ /* 0x000fc60000000000 */
[----:B------:R-:W-:Y:S05]  /*0300*/  BRA.DIV UR4, `(.L_x_1806) ;  /* 0x0000000204447947 */ /* 0x000fea000b800000 */
[----:B------:R-:W1:Y:S02]  /*0310*/  SHFL.DOWN PT, R4, R3, 0x10, 0x1f ;  /* 0x0a001f0003047f89 */ /* 0x000e6400000e0000 */
[----:B-1----:R-:W-:-:S05]  /*0320*/  IADD3 R4, PT, PT, R3, R4, RZ ;  /* 0x0000000403047210 */ /* 0x002fca0007ffe0ff */
[----:B------:R-:W1:Y:S02]  /*0330*/  SHFL.DOWN PT, R5, R4, 0x8, 0x1f ;  /* 0x09001f0004057f89 */ /* 0x000e6400000e0000 */
[----:B-1----:R-:W-:-:S05]  /*0340*/  IMAD.IADD R5, R4, 0x1, R5 ;  /* 0x0000000104057824 */ /* 0x002fca00078e0205 */
[----:B------:R-:W1:Y:S02]  /*0350*/  SHFL.DOWN PT, R6, R5, 0x4, 0x1f ;  /* 0x08801f0005067f89 */ /* 0x000e6400000e0000 */
[----:B-1----:R-:W-:-:S05]  /*0360*/  IADD3 R6, PT, PT, R5, R6, RZ ;  /* 0x0000000605067210 */ /* 0x002fca0007ffe0ff */
[----:B------:R-:W1:Y:S02]  /*0370*/  SHFL.DOWN PT, R7, R6, 0x2, 0x1f ;  /* 0x08401f0006077f89 */ /* 0x000e6400000e0000 */
[----:B-1----:R-:W-:-:S05]  /*0380*/  IMAD.IADD R7, R6, 0x1, R7 ;  /* 0x0000000106077824 */ /* 0x002fca00078e0207 */
[----:B0-----:R0:W1:Y:S02]  /*0390*/  SHFL.DOWN PT, R8, R7, 0x1, 0x1f ;  /* 0x08201f0007087f89 */ /* 0x00106400000e0000 */
.L_x_1812:
[----:B-1----:R-:W-:-:S07]  /*03a0*/  IADD3 R3, PT, PT, R7, R8, RZ ;  /* 0x0000000807037210 */ /* 0x002fce0007ffe0ff */
.L_x_1805:
[----:B------:R-:W-:Y:S05]  /*03b0*/  BSYNC B0 ;  /* 0x0000000000007941 */ /* 0x000fea0003800000 */
.L_x_1804:
[----:B------:R-:W-:-:S13]  /*03c0*/  LOP3.LUT P0, RZ, R9, R2, RZ, 0xfc, !PT ;  /* 0x0000000209ff7212 */ /* 0x000fda000780fcff */
[----:B------:R-:W-:Y:S05]  /*03d0*/  @P0 EXIT ;  /* 0x000000000000094d */ /* 0x000fea0003800000 */
[----:B------:R-:W1:Y:S02]  /*03e0*/  LDC.64 R4, c[0x0][0x388] ;  /* 0x0000e200ff047b82 */ /* 0x000e640000000a00 */
[----:B-1----:R-:W-:-:S05]  /*03f0*/  IMAD.WIDE.U32 R4, R0, 0x4, R4 ;  /* 0x0000000400047825 */ /* 0x002fca00078e0004 */
[----:B------:R-:W-:Y:S01]  /*0400*/  STG.E desc[UR6][R4.64], R3 ;  /* 0x0000000304007986 */ /* 0x000fe2000c101906 */
[----:B------:R-:W-:Y:S05]  /*0410*/  EXIT ;  /* 0x000000000000794d */ /* 0x000fea0003800000 */
.L_x_1806:
[----:B------:R-:W-:Y:S02]  /*0420*/  HFMA2 R12, -RZ, RZ, 0, 1.847743988037109375e-06 ;  /* 0x0000001fff0c7431 */ /* 0x000fe400000001ff */
[----:B------:R-:W-:Y:S02]  /*0430*/  IMAD.MOV.U32 R11, RZ, RZ, 0x10 ;  /* 0x00000010ff0b7424 */ /* 0x000fe400078e00ff */
[----:B------:R-:W-:-:S07]  /*0440*/  IMAD.MOV.U32 R10, RZ, RZ, -0x1 ;  /* 0xffffffffff0a7424 */ /* 0x000fce00078e00ff */
[----:B0-----:R-:W-:Y:S05]  /*0450*/  WARPSYNC.COLLECTIVE R10, `(.L_x_1807) ;  /* 0x000000000a087348 */ /* 0x001fea0003c00000 */
[----:B0-----:R0:W1:Y:S02]  /*0460*/  SHFL.DOWN P0, R8, R3, R11, R12 ;  /* 0x0800000b03087389 */ /* 0x001064000000000c */
[----:B01----:R-:W-:Y:S05]  /*0470*/  ENDCOLLECTIVE ;  /* 0x000000000000791b */ /* 0x003fea0003800000 */
.L_x_1807:
[----:B------:R-:W-:Y:S01]  /*0480*/  IMAD.MOV.U32 R11, RZ, RZ, 0x8 ;  /* 0x00000008ff0b7424 */ /* 0x000fe200078e00ff */
[----:B------:R-:W-:-:S05]  /*0490*/  MOV R4, R8 ;  /* 0x0000000800047202 */ /* 0x000fca0000000f00 */
[----:B------:R-:W-:-:S05]  /*04a0*/  IMAD.IADD R4, R3, 0x1, R4 ;  /* 0x0000000103047824 */ /* 0x000fca00078e0204 */
[----:B------:R-:W-:-:S07]  /*04b0*/  MOV R3, R4 ;  /* 0x0000000400037202 */ /* 0x000fce0000000f00 */
[----:B------:R-:W-:Y:S05]  /*04c0*/  WARPSYNC.COLLECTIVE R10, `(.L_x_1808) ;  /* 0x000000000a087348 */ /* 0x000fea0003c00000 */
[----:B------:R0:W1:Y:S02]  /*04d0*/  SHFL.DOWN P0, R8, R3, R11, R12 ;  /* 0x0800000b03087389 */ /* 0x000064000000000c */
[----:B01----:R-:W-:Y:S05]  /*04e0*/  ENDCOLLECTIVE ;  /* 0x000000000000791b */ /* 0x003fea0003800000 */
.L_x_1808:
[----:B------:R-:W-:Y:S01]  /*04f0*/  IMAD.MOV.U32 R11, RZ, RZ, 0x4 ;  /* 0x00000004ff0b7424 */ /* 0x000fe200078e00ff */
[----:B------:R-:W-:-:S05]  /*0500*/  MOV R5, R8 ;  /* 0x0000000800057202 */ /* 0x000fca0000000f00 */
[----:B------:R-:W-:-:S05]  /*0510*/  IMAD.IADD R5, R4, 0x1, R5 ;  /* 0x0000000104057824 */ /* 0x000fca00078e0205 */
[----:B------:R-:W-:-:S07]  /*0520*/  MOV R3, R5 ;  /* 0x0000000500037202 */ /* 0x000fce0000000f00 */
[----:B------:R-:W-:Y:S05]  /*0530*/  WARPSYNC.COLLECTIVE R10, `(.L_x_1809) ;  /* 0x000000000a087348 */ /* 0x000fea0003c00000 */
[----:B------:R0:W1:Y:S02]  /*0540*/  SHFL.DOWN P0, R8, R3, R11, R12 ;  /* 0x0800000b03087389 */ /* 0x000064000000000c */
[----:B01----:R-:W-:Y:S05]  /*0550*/  ENDCOLLECTIVE ;  /* 0x000000000000791b */ /* 0x003fea0003800000 */
.L_x_1809:
[----:B------:R-:W-:Y:S01]  /*0560*/  IMAD.MOV.U32 R11, RZ, RZ, 0x2 ;  /* 0x00000002ff0b7424 */ /* 0x000fe200078e00ff */
[----:B------:R-:W-:-:S05]  /*0570*/  MOV R6, R8 ;  /* 0x0000000800067202 */ /* 0x000fca0000000f00 */
[----:B------:R-:W-:-:S05]  /*0580*/  IMAD.IADD R6, R5, 0x1, R6 ;  /* 0x0000000105067824 */ /* 0x000fca00078e0206 */
[----:B------:R-:W-:-:S07]  /*0590*/  MOV R3, R6 ;  /* 0x0000000600037202 */ /* 0x000fce0000000f00 */
[----:B------:R-:W-:Y:S05]  /*05a0*/  WARPSYNC.COLLECTIVE R10, `(.L_x_1810) ;  /* 0x000000000a087348 */ /* 0x000fea0003c00000 */
[----:B------:R0:W1:Y:S02]  /*05b0*/  SHFL.DOWN P0, R8, R3, R11, R12 ;  /* 0x0800000b03087389 */ /* 0x000064000000000c */
[----:B01----:R-:W-:Y:S05]  /*05c0*/  ENDCOLLECTIVE ;  /* 0x000000000000791b */ /* 0x003fea0003800000 */
.L_x_1810:
[----:B------:R-:W-:Y:S01]  /*05d0*/  IMAD.MOV.U32 R11, RZ, RZ, 0x1 ;  /* 0x00000001ff0b7424 */ /* 0x000fe200078e00ff */
[----:B------:R-:W-:-:S05]  /*05e0*/  MOV R7, R8 ;  /* 0x0000000800077202 */ /* 0x000fca0000000f00 */
[----:B------:R-:W-:-:S05]  /*05f0*/  IMAD.IADD R7, R6, 0x1, R7 ;  /* 0x0000000106077824 */ /* 0x000fca00078e0207 */
[----:B------:R-:W-:-:S07]  /*0600*/  MOV R3, R7 ;  /* 0x0000000700037202 */ /* 0x000fce0000000f00 */
[----:B------:R-:W-:Y:S05]  /*0610*/  WARPSYNC.COLLECTIVE R10, `(.L_x_1811) ;  /* 0x000000000a087348 */ /* 0x000fea0003c00000 */
[----:B------:R0:W1:Y:S02]  /*0620*/  SHFL.DOWN P0, R8, R3, R11, R12 ;  /* 0x0800000b03087389 */ /* 0x000064000000000c */
[----:B01----:R-:W-:Y:S05]  /*0630*/  ENDCOLLECTIVE ;  /* 0x000000000000791b */ /* 0x003fea0003800000 */
.L_x_1811:
[----:B------:R-:W-:Y:S05]  /*0640*/  BRA `(.L_x_1812) ;  /* 0xfffffffc00547947 */ /* 0x000fea000383ffff */
.L_x_1813:
        /* <DEDUP_REMOVED lines=11> */
.L_x_2115:


//--------------------- .text._Z7reduce4IiLj2EEvPT_S1_j --------------------------
	.section	.text._Z7reduce4IiLj2EEvPT_S1_j,"ax",@progbits
	.align	128
        .global         _Z7reduce4IiLj2EEvPT_S1_j
        .type           _Z7reduce4IiLj2EEvPT_S1_j,@function
        .size           _Z7reduce4IiLj2EEvPT_S1_j,(.L_x_2116 - _Z7reduce4IiLj2EEvPT_S1_j)
        .other          _Z7reduce4IiLj2EEvPT_S1_j,@"STO_CUDA_ENTRY STV_DEFAULT"
_Z7reduce4IiLj2EEvPT_S1_j:
.text._Z7reduce4IiLj2EEvPT_S1_j:
        /* <DEDUP_REMOVED lines=35> */
.L_x_1815:
        /* <DEDUP_REMOVED lines=10> */
.L_x_1814:
        /* <DEDUP_REMOVED lines=13> */
.L_x_1824:
[----:B-1----:R-:W-:-:S07]  /*03a0*/  IADD3 R3, PT, PT, R7, R8, RZ ;  /* 0x0000000807037210 */ /* 0x002fce0007ffe0ff */
.L_x_1817:
[----:B------:R-:W-:Y:S05]  /*03b0*/  BSYNC B0 ;  /* 0x0000000000007941 */ /* 0x000fea0003800000 */
.L_x_1816:
[----:B------:R-:W-:-:S13]  /*03c0*/  LOP3.LUT P0, RZ, R9, R2, RZ, 0xfc, !PT ;  /* 0x0000000209ff7212 */ /* 0x000fda000780fcff */
[----:B------:R-:W-:Y:S05]  /*03d0*/  @P0 EXIT ;  /* 0x000000000000094d */ /* 0x000fea0003800000 */
[----:B------:R-:W1:Y:S02]  /*03e0*/  LDC.64 R4, c[0x0][0x388] ;  /* 0x0000e200ff047b82 */ /* 0x000e640000000a00 */
[----:B-1----:R-:W-:-:S05]  /*03f0*/  IMAD.WIDE.U32 R4, R0, 0x4, R4 ;  /* 0x0000000400047825 */ /* 0x002fca00078e0004 */
[----:B------:R-:W-:Y:S01]  /*0400*/  STG.E desc[UR6][R4.64], R3 ;  /* 0x0000000304007986 */ /* 0x000fe2000c101906 */
[----:B------:R-:W-:Y:S05]  /*0410*/  EXIT ;  /* 0x000000000000794d */ /* 0x000fea0003800000 */
.L_x_1818:
[----:B------:R-:W-:Y:S02]  /*0420*/  HFMA2 R12, -RZ, RZ, 0, 1.847743988037109375e-06 ;  /* 0x0000001fff0c7431 */ /* 0x000fe400000001ff */
[----:B------:R-:W-:Y:S02]  /*0430*/  IMAD.MOV.U32 R11, RZ, RZ, 0x10 ;  /* 0x00000010ff0b7424 */ /* 0x000fe400078e00ff */
[----:B------:R-:W-:-:S07]  /*0440*/  IMAD.MOV.U32 R10, RZ, RZ, -0x1 ;  /* 0xffffffffff0a7424 */ /* 0x000fce00078e00ff */
[----:B0-----:R-:W-:Y:S05]  /*0450*/  WARPSYNC.COLLECTIVE R10, `(.L_x_1819) ;  /* 0x000000000a087348 */ /* 0x001fea0003c00000 */
[----:B0-----:R0:W1:Y:S02]  /*0460*/  SHFL.DOWN P0, R8, R3, R11, R12 ;  /* 0x0800000b03087389 */ /* 0x001064000000000c */
[----:B01----:R-:W-:Y:S05]  /*0470*/  ENDCOLLECTIVE ;  /* 0x000000000000791b */ /* 0x003fea0003800000 */
.L_x_1819:
[----:B------:R-:W-:Y:S01]  /*0480*/  IMAD.MOV.U32 R11, RZ, RZ, 0x8 ;  /* 0x00000008ff0b7424 */ /* 0x000fe200078e00ff */
[----:B------:R-:W-:-:S05]  /*0490*/  MOV R4, R8 ;  /* 0x0000000800047202 */ /* 0x000fca0000000f00 */
[----:B------:R-:W-:-:S05]  /*04a0*/  IMAD.IADD R4, R3, 0x1, R4 ;  /* 0x0000000103047824 */ /* 0x000fca00078e0204 */
[----:B------:R-:W-:-:S07]  /*04b0*/  MOV R3, R4 ;  /* 0x0000000400037202 */ /* 0x000fce0000000f00 */
[----:B------:R-:W-:Y:S05]  /*04c0*/  WARPSYNC.COLLECTIVE R10, `(.L_x_1820) ;  /* 0x000000000a087348 */ /* 0x000fea0003c00000 */
[----:B------:R0:W1:Y:S02]  /*04d0*/  SHFL.DOWN P0, R8, R3, R11, R12 ;  /* 0x0800000b03087389 */ /* 0x000064000000000c */
[----:B01----:R-:W-:Y:S05]  /*04e0*/  ENDCOLLECTIVE ;  /* 0x000000000000791b */ /* 0x003fea0003800000 */
.L_x_1820:
[----:B------:R-:W-:Y:S01]  /*04f0*/  IMAD.MOV.U32 R11, RZ, RZ, 0x4 ;  /* 0x00000004ff0b7424 */ /* 0x000fe200078e00ff */
[----:B------:R-:W-:-:S05]  /*0500*/  MOV R5, R8 ;  /* 0x0000000800057202 */ /* 0x000fca0000000f00 */
[----:B------:R-:W-:-:S05]  /*0510*/  IMAD.IADD R5, R4, 0x1, R5 ;  /* 0x0000000104057824 */ /* 0x000fca00078e0205 */
[----:B------:R-:W-:-:S07]  /*0520*/  MOV R3, R5 ;  /* 0x0000000500037202 */ /* 0x000fce0000000f00 */
[----:B------:R-:W-:Y:S05]  /*0530*/  WARPSYNC.COLLECTIVE R10, `(.L_x_1821) ;  /* 0x000000000a087348 */ /* 0x000fea0003c00000 */
[----:B------:R0:W1:Y:S02]  /*0540*/  SHFL.DOWN P0, R8, R3, R11, R12 ;  /* 0x0800000b03087389 */ /* 0x000064000000000c */
[----:B01----:R-:W-:Y:S05]  /*0550*/  ENDCOLLECTIVE ;  /* 0x000000000000791b */ /* 0x003fea0003800000 */
.L_x_1821:
[----:B------:R-:W-:Y:S01]  /*0560*/  IMAD.MOV.U32 R11, RZ, RZ, 0x2 ;  /* 0x00000002ff0b7424 */ /* 0x000fe200078e00ff */
[----:B------:R-:W-:-:S05]  /*0570*/  MOV R6, R8 ;  /* 0x0000000800067202 */ /* 0x000fca0000000f00 */
[----:B------:R-:W-:-:S05]  /*0580*/  IMAD.IADD R6, R5, 0x1, R6 ;  /* 0x0000000105067824 */ /* 0x000fca00078e0206 */
[----:B------:R-:W-:-:S07]  /*0590*/  MOV R3, R6 ;  /* 0x0000000600037202 */ /* 0x000fce0000000f00 */
[----:B------:R-:W-:Y:S05]  /*05a0*/  WARPSYNC.COLLECTIVE R10, `(.L_x_1822) ;  /* 0x000000000a087348 */ /* 0x000fea0003c00000 */
[----:B------:R0:W1:Y:S02]  /*05b0*/  SHFL.DOWN P0, R8, R3, R11, R12 ;  /* 0x0800000b03087389 */ /* 0x000064000000000c */
[----:B01----:R-:W-:Y:S05]  /*05c0*/  ENDCOLLECTIVE ;  /* 0x000000000000791b */ /* 0x003fea0003800000 */
.L_x_1822:
[----:B------:R-:W-:Y:S01]  /*05d0*/  IMAD.MOV.U32 R11, RZ, RZ, 0x1 ;  /* 0x00000001ff0b7424 */ /* 0x000fe200078e00ff */
[----:B------:R-:W-:-:S05]  /*05e0*/  MOV R7, R8 ;  /* 0x0000000800077202 */ /* 0x000fca0000000f00 */
[----:B------:R-:W-:-:S05]  /*05f0*/  IMAD.IADD R7, R6, 0x1, R7 ;  /* 0x0000000106077824 */ /* 0x000fca00078e0207 */
[----:B------:R-:W-:-:S07]  /*0600*/  MOV R3, R7 ;  /* 0x0000000700037202 */ /* 0x000fce0000000f00 */
[----:B------:R-:W-:Y:S05]  /*0610*/  WARPSYNC.COLLECTIVE R10, `(.L_x_1823) ;  /* 0x000000000a087348 */ /* 0x000fea0003c00000 */
[----:B------:R0:W1:Y:S02]  /*0620*/  SHFL.DOWN P0, R8, R3, R11, R12 ;  /* 0x0800000b03087389 */ /* 0x000064000000000c */
[----:B01----:R-:W-:Y:S05]  /*0630*/  ENDCOLLECTIVE ;  /* 0x000000000000791b */ /* 0x003fea0003800000 */
.L_x_1823:
[----:B------:R-:W-:Y:S05]  /*0640*/  BRA `(.L_x_1824) ;  /* 0xfffffffc00547947 */ /* 0x000fea000383ffff */
.L_x_1825:
        /* <DEDUP_REMOVED lines=11> */
.L_x_2116:


//--------------------- .text._Z7reduce4IiLj4EEvPT_S1_j --------------------------
	.section	.text._Z7reduce4IiLj4EEvPT_S1_j,"ax",@progbits
	.align	128
        .global         _Z7reduce4IiLj4EEvPT_S1_j
        .type           _Z7reduce4IiLj4EEvPT_S1_j,@function
        .size           _Z7reduce4IiLj4EEvPT_S1_j,(.L_x_2117 - _Z7reduce4IiLj4EEvPT_S1_j)
        .other          _Z7reduce4IiLj4EEvPT_S1_j,@"STO_CUDA_ENTRY STV_DEFAULT"
_Z7reduce4IiLj4EEvPT_S1_j:
.text._Z7reduce4IiLj4EEvPT_S1_j:
        /* <DEDUP_REMOVED lines=35> */
.L_x_1827:
        /* <DEDUP_REMOVED lines=10> */
.L_x_1826:
        /* <DEDUP_REMOVED lines=13> */
.L_x_1836:
[----:B-1----:R-:W-:-:S07]  /*03a0*/  IADD3 R3, PT, PT, R7, R8, RZ ;  /* 0x0000000807037210 */ /* 0x002fce0007ffe0ff */
.L_x_1829:
[----:B------:R-:W-:Y:S05]  /*03b0*/  BSYNC B0 ;  /* 0x0000000000007941 */ /* 0x000fea0003800000 */
.L_x_1828:
[----:B------:R-:W-:-:S13]  /*03c0*/  LOP3.LUT P0, RZ, R9, R2, RZ, 0xfc, !PT ;  /* 0x0000000209ff7212 */ /* 0x000fda000780fcff */
[----:B------:R-:W-:Y:S05]  /*03d0*/  @P0 EXIT ;  /* 0x000000000000094d */ /* 0x000fea0003800000 */
[----:B------:R-:W1:Y:S02]  /*03e0*/  LDC.64 R4, c[0x0][0x388] ;  /* 0x0000e200ff047b82 */ /* 0x000e640000000a00 */
[----:B-1----:R-:W-:-:S05]  /*03f0*/  IMAD.WIDE.U32 R4, R0, 0x4, R4 ;  /* 0x0000000400047825 */ /* 0x002fca00078e0004 */
[----:B------:R-:W-:Y:S01]  /*0400*/  STG.E desc[UR6][R4.64], R3 ;  /* 0x0000000304007986 */ /* 0x000fe2000c101906 */
[----:B------:R-:W-:Y:S05]  /*0410*/  EXIT ;  /* 0x000000000000794d */ /* 0x000fea0003800000 */
.L_x_1830:
[----:B------:R-:W-:Y:S02]  /*0420*/  HFMA2 R12, -RZ, RZ, 0, 1.847743988037109375e-06 ;  /* 0x0000001fff0c7431 */ /* 0x000fe400000001ff */
[----:B------:R-:W-:Y:S02]  /*0430*/  IMAD.MOV.U32 R11, RZ, RZ, 0x10 ;  /* 0x00000010ff0b7424 */ /* 0x000fe400078e00ff */
[----:B------:R-:W-:-:S07]  /*0440*/  IMAD.MOV.U32 R10, RZ, RZ, -0x1 ;  /* 0xffffffffff0a7424 */ /* 0x000fce00078e00ff */
[----:B0-----:R-:W-:Y:S05]  /*0450*/  WARPSYNC.COLLECTIVE R10, `(.L_x_1831) ;  /* 0x000000000a087348 */ /* 0x001fea0003c00000 */
[----:B0-----:R0:W1:Y:S02]  /*0460*/  SHFL.DOWN P0, R8, R3, R11, R12 ;  /* 0x0800000b03087389 */ /* 0x001064000000000c */
[----:B01----:R-:W-:Y:S05]  /*0470*/  ENDCOLLECTIVE ;  /* 0x000000000000791b */ /* 0x003fea0003800000 */
.L_x_1831:
[----:B------:R-:W-:Y:S01]  /*0480*/  IMAD.MOV.U32 R11, RZ, RZ, 0x8 ;  /* 0x00000008ff0b7424 */ /* 0x000fe200078e00ff */
[----:B------:R-:W-:-:S05]  /*0490*/  MOV R4, R8 ;  /* 0x0000000800047202 */ /* 0x000fca0000000f00 */
[----:B------:R-:W-:-:S05]  /*04a0*/  IMAD.IADD R4, R3, 0x1, R4 ;  /* 0x0000000103047824 */ /* 0x000fca00078e0204 */
[----:B------:R-:W-:-:S07]  /*04b0*/  MOV R3, R4 ;  /* 0x0000000400037202 */ /* 0x000fce0000000f00 */
[----:B------:R-:W-:Y:S05]  /*04c0*/  WARPSYNC.COLLECTIVE R10, `(.L_x_1832) ;  /* 0x000000000a087348 */ /* 0x000fea0003c00000 */
[----:B------:R0:W1:Y:S02]  /*04d0*/  SHFL.DOWN P0, R8, R3, R11, R12 ;  /* 0x0800000b03087389 */ /* 0x000064000000000c */
[----:B01----:R-:W-:Y:S05]  /*04e0*/  ENDCOLLECTIVE ;  /* 0x000000000000791b */ /* 0x003fea0003800000 */
.L_x_1832:
[----:B------:R-:W-:Y:S01]  /*04f0*/  IMAD.MOV.U32 R11, RZ, RZ, 0x4 ;  /* 0x00000004ff0b7424 */ /* 0x000fe200078e00ff */
[----:B------:R-:W-:-:S05]  /*0500*/  MOV R5, R8 ;  /* 0x0000000800057202 */ /* 0x000fca0000000f00 */
[----:B------:R-:W-:-:S05]  /*0510*/  IMAD.IADD R5, R4, 0x1, R5 ;  /* 0x0000000104057824 */ /* 0x000fca00078e0205 */
[----:B------:R-:W-:-:S07]  /*0520*/  MOV R3, R5 ;  /* 0x0000000500037202 */ /* 0x000fce0000000f00 */
[----:B------:R-:W-:Y:S05]  /*0530*/  WARPSYNC.COLLECTIVE R10, `(.L_x_1833) ;  /* 0x000000000a087348 */ /* 0x000fea0003c00000 */
[----:B------:R0:W1:Y:S02]  /*0540*/  SHFL.DOWN P0, R8, R3, R11, R12 ;  /* 0x0800000b03087389 */ /* 0x000064000000000c */
[----:B01----:R-:W-:Y:S05]  /*0550*/  ENDCOLLECTIVE ;  /* 0x000000000000791b */ /* 0x003fea0003800000 */
.L_x_1833:
[----:B------:R-:W-:Y:S01]  /*0560*/  IMAD.MOV.U32 R11, RZ, RZ, 0x2 ;  /* 0x00000002ff0b7424 */ /* 0x000fe200078e00ff */
[----:B------:R-:W-:-:S05]  /*0570*/  MOV R6, R8 ;  /* 0x0000000800067202 */ /* 0x000fca0000000f00 */
[----:B------:R-:W-:-:S05]  /*0580*/  IMAD.IADD R6, R5, 0x1, R6 ;  /* 0x0000000105067824 */ /* 0x000fca00078e0206 */
[----:B------:R-:W-:-:S07]  /*0590*/  MOV R3, R6 ;  /* 0x0000000600037202 */ /* 0x000fce0000000f00 */
[----:B------:R-:W-:Y:S05]  /*05a0*/  WARPSYNC.COLLECTIVE R10, `(.L_x_1834) ;  /* 0x000000000a087348 */ /* 0x000fea0003c00000 */
[----:B------:R0:W1:Y:S02]  /*05b0*/  SHFL.DOWN P0, R8, R3, R11, R12 ;  /* 0x0800000b03087389 */ /* 0x000064000000000c */
[----:B01----:R-:W-:Y:S05]  /*05c0*/  ENDCOLLECTIVE ;  /* 0x000000000000791b */ /* 0x003fea0003800000 */
.L_x_1834:
[----:B------:R-:W-:Y:S01]  /*05d0*/  IMAD.MOV.U32 R11, RZ, RZ, 0x1 ;  /* 0x00000001ff0b7424 */ /* 0x000fe200078e00ff */
[----:B------:R-:W-:-:S05]  /*05e0*/  MOV R7, R8 ;  /* 0x0000000800077202 */ /* 0x000fca0000000f00 */
[----:B------:R-:W-:-:S05]  /*05f0*/  IMAD.IADD R7, R6, 0x1, R7 ;  /* 0x0000000106077824 */ /* 0x000fca00078e0207 */
[----:B------:R-:W-:-:S07]  /*0600*/  MOV R3, R7 ;  /* 0x0000000700037202 */ /* 0x000fce0000000f00 */
[----:B------:R-:W-:Y:S05]  /*0610*/  WARPSYNC.COLLECTIVE R10, `(.L_x_1835) ;  /* 0x000000000a087348 */ /* 0x000fea0003c00000 */
[----:B------:R0:W1:Y:S02]  /*0620*/  SHFL.DOWN P0, R8, R3, R11, R12 ;  /* 0x0800000b03087389 */ /* 0x000064000000000c */
[----:B01----:R-:W-:Y:S05]  /*0630*/  ENDCOLLECTIVE ;  /* 0x000000000000791b */ /* 0x003fea0003800000 */
.L_x_1835:
[----:B------:R-:W-:Y:S05]  /*0640*/  BRA `(.L_x_1836) ;  /* 0xfffffffc00547947 */ /* 0x000fea000383ffff */
.L_x_1837:
        /* <DEDUP_REMOVED lines=11> */
.L_x_2117:


//--------------------- .text._Z7reduce4IiLj8EEvPT_S1_j --------------------------
	.section	.text._Z7reduce4IiLj8EEvPT_S1_j,"ax",@progbits
	.align	128
        .global         _Z7reduce4IiLj8EEvPT_S1_j
        .type           _Z7reduce4IiLj8EEvPT_S1_j,@function
        .size           _Z7reduce4IiLj8EEvPT_S1_j,(.L_x_2118 - _Z7reduce4IiLj8EEvPT_S1_j)
        .other          _Z7reduce4IiLj8EEvPT_S1_j,@"STO_CUDA_ENTRY STV_DEFAULT"
_Z7reduce4IiLj8EEvPT_S1_j:
.text._Z7reduce4IiLj8EEvPT_S1_j:
        /* <DEDUP_REMOVED lines=35> */
.L_x_1839:
        /* <DEDUP_REMOVED lines=10> */
.L_x_1838:
        /* <DEDUP_REMOVED lines=13> */
.L_x_1848:
[----:B-1----:R-:W-:-:S07]  /*03a0*/  IADD3 R3, PT, PT, R7, R8, RZ ;  /* 0x0000000807037210 */ /* 0x002fce0007ffe0ff */
.L_x_1841:
[----:B------:R-:W-:Y:S05]  /*03b0*/  BSYNC B0 ;  /* 0x0000000000007941 */ /* 0x000fea0003800000 */
.L_x_1840:
[----:B------:R-:W-:-:S13]  /*03c0*/  LOP3.LUT P0, RZ, R9, R2, RZ, 0xfc, !PT ;  /* 0x0000000209ff7212 */ /* 0x000fda000780fcff */
[----:B------:R-:W-:Y:S05]  /*03d0*/  @P0 EXIT ;  /* 0x000000000000094d */ /* 0x000fea0003800000 */
[----:B------:R-:W1:Y:S02]  /*03e0*/  LDC.64 R4, c[0x0][0x388] ;  /* 0x0000e200ff047b82 */ /* 0x000e640000000a00 */
[----:B-1----:R-:W-:-:S05]  /*03f0*/  IMAD.WIDE.U32 R4, R0, 0x4, R4 ;  /* 0x0000000400047825 */ /* 0x002fca00078e0004 */
[----:B------:R-:W-:Y:S01]  /*0400*/  STG.E desc[UR6][R4.64], R3 ;  /* 0x0000000304007986 */ /* 0x000fe2000c101906 */
[----:B------:R-:W-:Y:S05]  /*0410*/  EXIT ;  /* 0x000000000000794d */ /* 0x000fea0003800000 */
.L_x_1842:
[----:B------:R-:W-:Y:S02]  /*0420*/  HFMA2 R12, -RZ, RZ, 0, 1.847743988037109375e-06 ;  /* 0x0000001fff0c7431 */ /* 0x000fe400000001ff */
[----:B------:R-:W-:Y:S02]  /*0430*/  IMAD.MOV.U32 R11, RZ, RZ, 0x10 ;  /* 0x00000010ff0b7424 */ /* 0x000fe400078e00ff */
[----:B------:R-:W-:-:S07]  /*0440*/  IMAD.MOV.U32 R10, RZ, RZ, -0x1 ;  /* 0xffffffffff0a7424 */ /* 0x000fce00078e00ff */
[----:B0-----:R-:W-:Y:S05]  /*0450*/  WARPSYNC.COLLECTIVE R10, `(.L_x_1843) ;  /* 0x000000000a087348 */ /* 0x001fea0003c00000 */
[----:B0-----:R0:W1:Y:S02]  /*0460*/  SHFL.DOWN P0, R8, R3, R11, R12 ;  /* 0x0800000b03087389 */ /* 0x001064000000000c */
[----:B01----:R-:W-:Y:S05]  /*0470*/  ENDCOLLECTIVE ;  /* 0x000000000000791b */ /* 0x003fea0003800000 */
.L_x_1843:
[----:B------:R-:W-:Y:S01]  /*0480*/  IMAD.MOV.U32 R11, RZ, RZ, 0x8 ;  /* 0x00000008ff0b7424 */ /* 0x000fe200078e00ff */
[----:B------:R-:W-:-:S05]  /*0490*/  MOV R4, R8 ;  /* 0x0000000800047202 */ /* 0x000fca0000000f00 */
[----:B------:R-:W-:-:S05]  /*04a0*/  IMAD.IADD R4, R3, 0x1, R4 ;  /* 0x0000000103047824 */ /* 0x000fca00078e0204 */
[----:B------:R-:W-:-:S07]  /*04b0*/  MOV R3, R4 ;  /* 0x0000000400037202 */ /* 0x000fce0000000f00 */
[----:B------:R-:W-:Y:S05]  /*04c0*/  WARPSYNC.COLLECTIVE R10, `(.L_x_1844) ;  /* 0x000000000a087348 */ /* 0x000fea0003c00000 */
[----:B------:R0:W1:Y:S02]  /*04d0*/  SHFL.DOWN P0, R8, R3, R11, R12 ;  /* 0x0800000b03087389 */ /* 0x000064000000000c */
[----:B01----:R-:W-:Y:S05]  /*04e0*/  ENDCOLLECTIVE ;  /* 0x000000000000791b */ /* 0x003fea0003800000 */
.L_x_1844:
[----:B------:R-:W-:Y:S01]  /*04f0*/  IMAD.MOV.U32 R11, RZ, RZ, 0x4 ;  /* 0x00000004ff0b7424 */ /* 0x000fe200078e00ff */
[----:B------:R-:W-:-:S05]  /*0500*/  MOV R5, R8 ;  /* 0x0000000800057202 */ /* 0x000fca0000000f00 */
[----:B------:R-:W-:-:S05]  /*0510*/  IMAD.IADD R5, R4, 0x1, R5 ;  /* 0x0000000104057824 */ /* 0x000fca00078e0205 */
[----:B------:R-:W-:-:S07]  /*0520*/  MOV R3, R5 ;  /* 0x0000000500037202 */ /* 0x000fce0000000f00 */
[----:B------:R-:W-:Y:S05]  /*0530*/  WARPSYNC.COLLECTIVE R10, `(.L_x_1845) ;  /* 0x000000000a087348 */ /* 0x000fea0003c00000 */
[----:B------:R0:W1:Y:S02]  /*0540*/  SHFL.DOWN P0, R8, R3, R11, R12 ;  /* 0x0800000b03087389 */ /* 0x000064000000000c */
[----:B01----:R-:W-:Y:S05]  /*0550*/  ENDCOLLECTIVE ;  /* 0x000000000000791b */ /* 0x003fea0003800000 */
.L_x_1845:
[----:B------:R-:W-:Y:S01]  /*0560*/  IMAD.MOV.U32 R11, RZ, RZ, 0x2 ;  /* 0x00000002ff0b7424 */ /* 0x000fe200078e00ff */
[----:B------:R-:W-:-:S05]  /*0570*/  MOV R6, R8 ;  /* 0x0000000800067202 */ /* 0x000fca0000000f00 */
[----:B------:R-:W-:-:S05]  /*0580*/  IMAD.IADD R6, R5, 0x1, R6 ;  /* 0x0000000105067824 */ /* 0x000fca00078e0206 */
[----:B------:R-:W-:-:S07]  /*0590*/  MOV R3, R6 ;  /* 0x0000000600037202 */ /* 0x000fce0000000f00 */
[----:B------:R-:W-:Y:S05]  /*05a0*/  WARPSYNC.COLLECTIVE R10, `(.L_x_1846) ;  /* 0x000000000a087348 */ /* 0x000fea0003c00000 */
[----:B------:R0:W1:Y:S02]  /*05b0*/  SHFL.DOWN P0, R8, R3, R11, R12 ;  /* 0x0800000b03087389 */ /* 0x000064000000000c */
[----:B01----:R-:W-:Y:S05]  /*05c0*/  ENDCOLLECTIVE ;  /* 0x000000000000791b */ /* 0x003fea0003800000 */
.L_x_1846:
[----:B------:R-:W-:Y:S01]  /*05d0*/  IMAD.MOV.U32 R11, RZ, RZ, 0x1 ;  /* 0x00000001ff0b7424 */ /* 0x000fe200078e00ff */
[----:B------:R-:W-:-:S05]  /*05e0*/  MOV R7, R8 ;  /* 0x0000000800077202 */ /* 0x000fca0000000f00 */
[----:B------:R-:W-:-:S05]  /*05f0*/  IMAD.IADD R7, R6, 0x1, R7 ;  /* 0x0000000106077824 */ /* 0x000fca00078e0207 */
[----:B------:R-:W-:-:S07]  /*0600*/  MOV R3, R7 ;  /* 0x0000000700037202 */ /* 0x000fce0000000f00 */
[----:B------:R-:W-:Y:S05]  /*0610*/  WARPSYNC.COLLECTIVE R10, `(.L_x_1847) ;  /* 0x000000000a087348 */ /* 0x000fea0003c00000 */
[----:B------:R0:W1:Y:S02]  /*0620*/  SHFL.DOWN P0, R8, R3, R11, R12 ;  /* 0x0800000b03087389 */ /* 0x000064000000000c */
[----:B01----:R-:W-:Y:S05]  /*0630*/  ENDCOLLECTIVE ;  /* 0x000000000000791b */ /* 0x003fea0003800000 */
.L_x_1847:
[----:B------:R-:W-:Y:S05]  /*0640*/  BRA `(.L_x_1848) ;  /* 0xfffffffc00547947 */ /* 0x000fea000383ffff */
.L_x_1849:
        /* <DEDUP_REMOVED lines=11> */
.L_x_2118:


//--------------------- .text._Z7reduce4IiLj16EEvPT_S1_j --------------------------
	.section	.text._Z7reduce4IiLj16EEvPT_S1_j,"ax",@progbits
	.align	128
        .global         _Z7reduce4IiLj16EEvPT_S1_j
        .type           _Z7reduce4IiLj16EEvPT_S1_j,@function
        .size           _Z7reduce4IiLj16EEvPT_S1_j,(.L_x_2119 - _Z7reduce4IiLj16EEvPT_S1_j)
        .other          _Z7reduce4IiLj16EEvPT_S1_j,@"STO_CUDA_ENTRY STV_DEFAULT"
_Z7reduce4IiLj16EEvPT_S1_j:
.text._Z7reduce4IiLj16EEvPT_S1_j:
        /* <DEDUP_REMOVED lines=35> */
.L_x_1851:
        /* <DEDUP_REMOVED lines=10> */
.L_x_1850:
        /* <DEDUP_REMOVED lines=13> */
.L_x_1860:
[----:B-1----:R-:W-:-:S07]  /*03a0*/  IADD3 R3, PT, PT, R7, R8, RZ ;  /* 0x0000000807037210 */ /* 0x002fce0007ffe0ff */
.L_x_1853:
[----:B------:R-:W-:Y:S05]  /*03b0*/  BSYNC B0 ;  /* 0x0000000000007941 */ /* 0x000fea0003800000 */
.L_x_1852:
[----:B------:R-:W-:-:S13]  /*03c0*/  LOP3.LUT P0, RZ, R9, R2, RZ, 0xfc, !PT ;  /* 0x0000000209ff7212 */ /* 0x000fda000780fcff */
[----:B------:R-:W-:Y:S05]  /*03d0*/  @P0 EXIT ;  /* 0x000000000000094d */ /* 0x000fea0003800000 */
[----:B------:R-:W1:Y:S02]  /*03e0*/  LDC.64 R4, c[0x0][0x388] ;  /* 0x0000e200ff047b82 */ /* 0x000e640000000a00 */
[----:B-1----:R-:W-:-:S05]  /*03f0*/  IMAD.WIDE.U32 R4, R0, 0x4, R4 ;  /* 0x0000000400047825 */ /* 0x002fca00078e0004 */
[----:B------:R-:W-:Y:S01]  /*0400*/  STG.E desc[UR6][R4.64], R3 ;  /* 0x0000000304007986 */ /* 0x000fe2000c101906 */
[----:B------:R-:W-:Y:S05]  /*0410*/  EXIT ;  /* 0x000000000000794d */ /* 0x000fea0003800000 */
.L_x_1854:
[----:B------:R-:W-:Y:S02]  /*0420*/  HFMA2 R12, -RZ, RZ, 0, 1.847743988037109375e-06 ;  /* 0x0000001fff0c7431 */ /* 0x000fe400000001ff */
[----:B------:R-:W-:Y:S02]  /*0430*/  IMAD.MOV.U32 R11, RZ, RZ, 0x10 ;  /* 0x00000010ff0b7424 */ /* 0x000fe400078e00ff */
[----:B------:R-:W-:-:S07]  /*0440*/  IMAD.MOV.U32 R10, RZ, RZ, -0x1 ;  /* 0xffffffffff0a7424 */ /* 0x000fce00078e00ff */
[----:B0-----:R-:W-:Y:S05]  /*0450*/  WARPSYNC.COLLECTIVE R10, `(.L_x_1855) ;  /* 0x000000000a087348 */ /* 0x001fea0003c00000 */
[----:B0-----:R0:W1:Y:S02]  /*0460*/  SHFL.DOWN P0, R8, R3, R11, R12 ;  /* 0x0800000b03087389 */ /* 0x001064000000000c */
[----:B01----:R-:W-:Y:S05]  /*0470*/  ENDCOLLECTIVE ;  /* 0x000000000000791b */ /* 0x003fea0003800000 */
.L_x_1855:
[----:B------:R-:W-:Y:S01]  /*0480*/  IMAD.MOV.U32 R11, RZ, RZ, 0x8 ;  /* 0x00000008ff0b7424 */ /* 0x000fe200078e00ff */
[----:B------:R-:W-:-:S05]  /*0490*/  MOV R4, R8 ;  /* 0x0000000800047202 */ /* 0x000fca0000000f00 */
[----:B------:R-:W-:-:S05]  /*04a0*/  IMAD.IADD R4, R3, 0x1, R4 ;  /* 0x0000000103047824 */ /* 0x000fca00078e0204 */
[----:B------:R-:W-:-:S07]  /*04b0*/  MOV R3, R4 ;  /* 0x0000000400037202 */ /* 0x000fce0000000f00 */
[----:B------:R-:W-:Y:S05]  /*04c0*/  WARPSYNC.COLLECTIVE R10, `(.L_x_1856) ;  /* 0x000000000a087348 */ /* 0x000fea0003c00000 */
[----:B------:R0:W1:Y:S02]  /*04d0*/  SHFL.DOWN P0, R8, R3, R11, R12 ;  /* 0x0800000b03087389 */ /* 0x000064000000000c */
[----:B01----:R-:W-:Y:S05]  /*04e0*/  ENDCOLLECTIVE ;  /* 0x000000000000791b */ /* 0x003fea0003800000 */
.L_x_1856:
[----:B------:R-:W-:Y:S01]  /*04f0*/  IMAD.MOV.U32 R11, RZ, RZ, 0x4 ;  /* 0x00000004ff0b7424 */ /* 0x000fe200078e00ff */
[----:B------:R-:W-:-:S05]  /*0500*/  MOV R5, R8 ;  /* 0x0000000800057202 */ /* 0x000fca0000000f00 */
[----:B------:R-:W-:-:S05]  /*0510*/  IMAD.IADD R5, R4, 0x1, R5 ;  /* 0x0000000104057824 */ /* 0x000fca00078e0205 */
[----:B------:R-:W-:-:S07]  /*0520*/  MOV R3, R5 ;  /* 0x0000000500037202 */ /* 0x000fce0000000f00 */
[----:B------:R-:W-:Y:S05]  /*0530*/  WARPSYNC.COLLECTIVE R10, `(.L_x_1857) ;  /* 0x000000000a087348 */ /* 0x000fea0003c00000 */
[----:B------:R0:W1:Y:S02]  /*0540*/  SHFL.DOWN P0, R8, R3, R11, R12 ;  /* 0x0800000b03087389 */ /* 0x000064000000000c */
[----:B01----:R-:W-:Y:S05]  /*0550*/  ENDCOLLECTIVE ;  /* 0x000000000000791b */ /* 0x003fea0003800000 */
.L_x_1857:
[----:B------:R-:W-:Y:S01]  /*0560*/  IMAD.MOV.U32 R11, RZ, RZ, 0x2 ;  /* 0x00000002ff0b7424 */ /* 0x000fe200078e00ff */
[----:B------:R-:W-:-:S05]  /*0570*/  MOV R6, R8 ;  /* 0x0000000800067202 */ /* 0x000fca0000000f00 */
[----:B------:R-:W-:-:S05]  /*0580*/  IMAD.IADD R6, R5, 0x1, R6 ;  /* 0x0000000105067824 */ /* 0x000fca00078e0206 */
[----:B------:R-:W-:-:S07]  /*0590*/  MOV R3, R6 ;  /* 0x0000000600037202 */ /* 0x000fce0000000f00 */
[----:B------:R-:W-:Y:S05]  /*05a0*/  WARPSYNC.COLLECTIVE R10, `(.L_x_1858) ;  /* 0x000000000a087348 */ /* 0x000fea0003c00000 */
[----:B------:R0:W1:Y:S02]  /*05b0*/  SHFL.DOWN P0, R8, R3, R11, R12 ;  /* 0x0800000b03087389 */ /* 0x000064000000000c */
[----:B01----:R-:W-:Y:S05]  /*05c0*/  ENDCOLLECTIVE ;  /* 0x000000000000791b */ /* 0x003fea0003800000 */
.L_x_1858:
[----:B------:R-:W-:Y:S01]  /*05d0*/  IMAD.MOV.U32 R11, RZ, RZ, 0x1 ;  /* 0x00000001ff0b7424 */ /* 0x000fe200078e00ff */
[----:B------:R-:W-:-:S05]  /*05e0*/  MOV R7, R8 ;  /* 0x0000000800077202 */ /* 0x000fca0000000f00 */
[----:B------:R-:W-:-:S05]  /*05f0*/  IMAD.IADD R7, R6, 0x1, R7 ;  /* 0x0000000106077824 */ /* 0x000fca00078e0207 */
[----:B------:R-:W-:-:S07]  /*0600*/  MOV R3, R7 ;  /* 0x0000000700037202 */ /* 0x000fce0000000f00 */
[----:B------:R-:W-:Y:S05]  /*0610*/  WARPSYNC.COLLECTIVE R10, `(.L_x_1859) ;  /* 0x000000000a087348 */ /* 0x000fea0003c00000 */
[----:B------:R0:W1:Y:S02]  /*0620*/  SHFL.DOWN P0, R8, R3, R11, R12 ;  /* 0x0800000b03087389 */ /* 0x000064000000000c */
[----:B01----:R-:W-:Y:S05]  /*0630*/  ENDCOLLECTIVE ;  /* 0x000000000000791b */ /* 0x003fea0003800000 */
.L_x_1859:
[----:B------:R-:W-:Y:S05]  /*0640*/  BRA `(.L_x_1860) ;  /* 0xfffffffc00547947 */ /* 0x000fea000383ffff */
.L_x_1861:
        /* <DEDUP_REMOVED lines=11> */
.L_x_2119:


//--------------------- .text._Z7reduce4IiLj32EEvPT_S1_j --------------------------
	.section	.text._Z7reduce4IiLj32EEvPT_S1_j,"ax",@progbits
	.align	128
        .global         _Z7reduce4IiLj32EEvPT_S1_j
        .type           _Z7reduce4IiLj32EEvPT_S1_j,@function
        .size           _Z7reduce4IiLj32EEvPT_S1_j,(.L_x_2120 - _Z7reduce4IiLj32EEvPT_S1_j)
        .other          _Z7reduce4IiLj32EEvPT_S1_j,@"STO_CUDA_ENTRY STV_DEFAULT"
_Z7reduce4IiLj32EEvPT_S1_j:
.text._Z7reduce4IiLj32EEvPT_S1_j:
        /* <DEDUP_REMOVED lines=35> */
.L_x_1863:
        /* <DEDUP_REMOVED lines=10> */
.L_x_1862:
        /* <DEDUP_REMOVED lines=13> */
.L_x_1872:
[----:B-1----:R-:W-:-:S07]  /*03a0*/  IADD3 R3, PT, PT, R7, R8, RZ ;  /* 0x0000000807037210 */ /* 0x002fce0007ffe0ff */
.L_x_1865:
[----:B------:R-:W-:Y:S05]  /*03b0*/  BSYNC B0 ;  /* 0x0000000000007941 */ /* 0x000fea0003800000 */
.L_x_1864:
[----:B------:R-:W-:-:S13]  /*03c0*/  LOP3.LUT P0, RZ, R9, R2, RZ, 0xfc, !PT ;  /* 0x0000000209ff7212 */ /* 0x000fda000780fcff */
[----:B------:R-:W-:Y:S05]  /*03d0*/  @P0 EXIT ;  /* 0x000000000000094d */ /* 0x000fea0003800000 */
[----:B------:R-:W1:Y:S02]  /*03e0*/  LDC.64 R4, c[0x0][0x388] ;  /* 0x0000e200ff047b82 */ /* 0x000e640000000a00 */
[----:B-1----:R-:W-:-:S05]  /*03f0*/  IMAD.WIDE.U32 R4, R0, 0x4, R4 ;  /* 0x0000000400047825 */ /* 0x002fca00078e0004 */
[----:B------:R-:W-:Y:S01]  /*0400*/  STG.E desc[UR6][R4.64], R3 ;  /* 0x0000000304007986 */ /* 0x000fe2000c101906 */
[----:B------:R-:W-:Y:S05]  /*0410*/  EXIT ;  /* 0x000000000000794d */ /* 0x000fea0003800000 */
.L_x_1866:
[----:B------:R-:W-:Y:S02]  /*0420*/  HFMA2 R12, -RZ, RZ, 0, 1.847743988037109375e-06 ;  /* 0x0000001fff0c7431 */ /* 0x000fe400000001ff */
[----:B------:R-:W-:Y:S02]  /*0430*/  IMAD.MOV.U32 R11, RZ, RZ, 0x10 ;  /* 0x00000010ff0b7424 */ /* 0x000fe400078e00ff */
[----:B------:R-:W-:-:S07]  /*0440*/  IMAD.MOV.U32 R10, RZ, RZ, -0x1 ;  /* 0xffffffffff0a7424 */ /* 0x000fce00078e00ff */
[----:B0-----:R-:W-:Y:S05]  /*0450*/  WARPSYNC.COLLECTIVE R10, `(.L_x_1867) ;  /* 0x000000000a087348 */ /* 0x001fea0003c00000 */
[----:B0-----:R0:W1:Y:S02]  /*0460*/  SHFL.DOWN P0, R8, R3, R11, R12 ;  /* 0x0800000b03087389 */ /* 0x001064000000000c */
[----:B01----:R-:W-:Y:S05]  /*0470*/  ENDCOLLECTIVE ;  /* 0x000000000000791b */ /* 0x003fea0003800000 */
.L_x_1867:
[----:B------:R-:W-:Y:S01]  /*0480*/  IMAD.MOV.U32 R11, RZ, RZ, 0x8 ;  /* 0x00000008ff0b7424 */ /* 0x000fe200078e00ff */
[----:B------:R-:W-:-:S05]  /*0490*/  MOV R4, R8 ;  /* 0x0000000800047202 */ /* 0x000fca0000000f00 */
[----:B------:R-:W-:-:S05]  /*04a0*/  IMAD.IADD R4, R3, 0x1, R4 ;  /* 0x0000000103047824 */ /* 0x000fca00078e0204 */
[----:B------:R-:W-:-:S07]  /*04b0*/  MOV R3, R4 ;  /* 0x0000000400037202 */ /* 0x000fce0000000f00 */
[----:B------:R-:W-:Y:S05]  /*04c0*/  WARPSYNC.COLLECTIVE R10, `(.L_x_1868) ;  /* 0x000000000a087348 */ /* 0x000fea0003c00000 */
[----:B------:R0:W1:Y:S02]  /*04d0*/  SHFL.DOWN P0, R8, R3, R11, R12 ;  /* 0x0800000b03087389 */ /* 0x000064000000000c */
[----:B01----:R-:W-:Y:S05]  /*04e0*/  ENDCOLLECTIVE ;  /* 0x000000000000791b */ /* 0x003fea0003800000 */
.L_x_1868:
[----:B------:R-:W-:Y:S01]  /*04f0*/  IMAD.MOV.U32 R11, RZ, RZ, 0x4 ;  /* 0x00000004ff0b7424 */ /* 0x000fe200078e00ff */
[----:B------:R-:W-:-:S05]  /*0500*/  MOV R5, R8 ;  /* 0x0000000800057202 */ /* 0x000fca0000000f00 */
[----:B------:R-:W-:-:S05]  /*0510*/  IMAD.IADD R5, R4, 0x1, R5 ;  /* 0x0000000104057824 */ /* 0x000fca00078e0205 */
[----:B------:R-:W-:-:S07]  /*0520*/  MOV R3, R5 ;  /* 0x0000000500037202 */ /* 0x000fce0000000f00 */
[----:B------:R-:W-:Y:S05]  /*0530*/  WARPSYNC.COLLECTIVE R10, `(.L_x_1869) ;  /* 0x000000000a087348 */ /* 0x000fea0003c00000 */
[----:B------:R0:W1:Y:S02]  /*0540*/  SHFL.DOWN P0, R8, R3, R11, R12 ;  /* 0x0800000b03087389 */ /* 0x000064000000000c */
[----:B01----:R-:W-:Y:S05]  /*0550*/  ENDCOLLECTIVE ;  /* 0x000000000000791b */ /* 0x003fea0003800000 */
.L_x_1869:
[----:B------:R-:W-:Y:S01]  /*0560*/  IMAD.MOV.U32 R11, RZ, RZ, 0x2 ;  /* 0x00000002ff0b7424 */ /* 0x000fe200078e00ff */
[----:B------:R-:W-:-:S05]  /*0570*/  MOV R6, R8 ;  /* 0x0000000800067202 */ /* 0x000fca0000000f00 */
[----:B------:R-:W-:-:S05]  /*0580*/  IMAD.IADD R6, R5, 0x1, R6 ;  /* 0x0000000105067824 */ /* 0x000fca00078e0206 */
[----:B------:R-:W-:-:S07]  /*0590*/  MOV R3, R6 ;  /* 0x0000000600037202 */ /* 0x000fce0000000f00 */
[----:B------:R-:W-:Y:S05]  /*05a0*/  WARPSYNC.COLLECTIVE R10, `(.L_x_1870) ;  /* 0x000000000a087348 */ /* 0x000fea0003c00000 */
[----:B------:R0:W1:Y:S02]  /*05b0*/  SHFL.DOWN P0, R8, R3, R11, R12 ;  /* 0x0800000b03087389 */ /* 0x000064000000000c */
[----:B01----:R-:W-:Y:S05]  /*05c0*/  ENDCOLLECTIVE ;  /* 0x000000000000791b */ /* 0x003fea0003800000 */
.L_x_1870:
[----:B------:R-:W-:Y:S01]  /*05d0*/  IMAD.MOV.U32 R11, RZ, RZ, 0x1 ;  /* 0x00000001ff0b7424 */ /* 0x000fe200078e00ff */
[----:B------:R-:W-:-:S05]  /*05e0*/  MOV R7, R8 ;  /* 0x0000000800077202 */ /* 0x000fca0000000f00 */
[----:B------:R-:W-:-:S05]  /*05f0*/  IMAD.IADD R7, R6, 0x1, R7 ;  /* 0x0000000106077824 */ /* 0x000fca00078e0207 */
[----:B------:R-:W-:-:S07]  /*0600*/  MOV R3, R7 ;  /* 0x0000000700037202 */ /* 0x000fce0000000f00 */
[----:B------:R-:W-:Y:S05]  /*0610*/  WARPSYNC.COLLECTIVE R10, `(.L_x_1871) ;  /* 0x000000000a087348 */ /* 0x000fea0003c00000 */
[----:B------:R0:W1:Y:S02]  /*0620*/  SHFL.DOWN P0, R8, R3, R11, R12 ;  /* 0x0800000b03087389 */ /* 0x000064000000000c */
[----:B01----:R-:W-:Y:S05]  /*0630*/  ENDCOLLECTIVE ;  /* 0x000000000000791b */ /* 0x003fea0003800000 */
.L_x_1871:
[----:B------:R-:W-:Y:S05]  /*0640*/  BRA `(.L_x_1872) ;  /* 0xfffffffc00547947 */ /* 0x000fea000383ffff */
.L_x_1873:
        /* <DEDUP_REMOVED lines=11> */
.L_x_2120:


//--------------------- .text._Z7reduce4IiLj64EEvPT_S1_j --------------------------
	.section	.text._Z7reduce4IiLj64EEvPT_S1_j,"ax",@progbits
	.align	128
        .global         _Z7reduce4IiLj64EEvPT_S1_j
        .type           _Z7reduce4IiLj64EEvPT_S1_j,@function
        .size           _Z7reduce4IiLj64EEvPT_S1_j,(.L_x_2121 - _Z7reduce4IiLj64EEvPT_S1_j)
        .other          _Z7reduce4IiLj64EEvPT_S1_j,@"STO_CUDA_ENTRY STV_DEFAULT"
_Z7reduce4IiLj64EEvPT_S1_j:
.text._Z7reduce4IiLj64EEvPT_S1_j:
[----:B------:R-:W-:Y:S01]  /*0000*/  LDC R1, c[0x0][0x37c] ;  /* 0x0000df00ff017b82 */ /* 0x000fe20000000800 */
[----:B------:R-:W0:Y:S01]  /*0010*/  S2R R0, SR_CTAID.X ;  /* 0x0000000000007919 */ /* 0x000e220000002500 */
[----:B------:R-:W0:Y:S01]  /*0020*/  LDCU UR8, c[0x0][0x360] ;  /* 0x00006c00ff0877ac */ /* 0x000e220008000800 */
[----:B------:R-:W-:Y:S01]  /*0030*/  HFMA2 R9, -RZ, RZ, 0, 0 ;  /* 0x00000000ff097431 */ /* 0x000fe200000001ff */
        /* <DEDUP_REMOVED lines=26> */
[----:B--2---:R-:W-:-:S05]  /*01e0*/  @!P1 IMAD.IADD R9, R9, 0x1, R6 ;  /* 0x0000000109099824 */ /* 0x004fca00078e0206 */
[----:B------:R0:W-:Y:S01]  /*01f0*/  STS [R8], R9 ;  /* 0x0000000908007388 */ /* 0x0001e20000000800 */
[----:B------:R-:W-:Y:S06]  /*0200*/  BAR.SYNC.DEFER_BLOCKING 0x0 ;  /* 0x0000000000007b1d */ /* 0x000fec0000010000 */
[----:B------:R-:W-:Y:S05]  /*0210*/  BRA.U !UP0, `(.L_x_1874) ;  /* 0x00000001082c7547 */ /* 0x000fea000b800000 */
[----:B------:R-:W-:-:S07]  /*0220*/  IMAD.U32 R3, RZ, RZ, UR8 ;  /* 0x00000008ff037e24 */ /* 0x000fce000f8e00ff */
.L_x_1875:
[----:B------:R-:W-:-:S04]  /*0230*/  SHF.R.U32.HI R5, RZ, 0x1, R3 ;  /* 0x00000001ff057819 */ /* 0x000fc80000011603 */
[----:B------:R-:W-:-:S13]  /*0240*/  ISETP.GE.U32.AND P1, PT, R2, R5, PT ;  /* 0x000000050200720c */ /* 0x000fda0003f26070 */
[----:B------:R-:W-:-:S06]  /*0250*/  @!P1 LEA R4, R5, R8, 0x2 ;  /* 0x0000000805049211 */ /* 0x000fcc00078e10ff */
[----:B------:R-:W0:Y:S02]  /*0260*/  @!P1 LDS R4, [R4] ;  /* 0x0000000004049984 */ /* 0x000e240000000800 */
[----:B0-----:R-:W-:-:S05]  /*0270*/  @!P1 IMAD.IADD R9, R9, 0x1, R4 ;  /* 0x0000000109099824 */ /* 0x001fca00078e0204 */
[----:B------:R1:W-:Y:S01]  /*0280*/  @!P1 STS [R8], R9 ;  /* 0x0000000908009388 */ /* 0x0003e20000000800 */
[----:B------:R-:W-:Y:S01]  /*0290*/  BAR.SYNC.DEFER_BLOCKING 0x0 ;  /* 0x0000000000007b1d */ /* 0x000fe20000010000 */
[----:B------:R-:W-:Y:S02]  /*02a0*/  ISETP.GT.U32.AND P1, PT, R3, 0x83, PT ;  /* 0x000000830300780c */ /* 0x000fe40003f24070 */
[----:B------:R-:W-:-:S11]  /*02b0*/  MOV R3, R5 ;  /* 0x0000000500037202 */ /* 0x000fd60000000f00 */
[----:B-1----:R-:W-:Y:S05]  /*02c0*/  @P1 BRA `(.L_x_1875) ;  /* 0xfffffffc00d81947 */ /* 0x002fea000383ffff */
.L_x_1874:
[----:B------:R-:W-:Y:S04]  /*02d0*/  BSSY B0, `(.L_x_1876) ;  /* 0x0000010000007945 */ /* 0x000fe80003800000 */
[----:B------:R-:W-:Y:S05]  /*02e0*/  @P0 BRA `(.L_x_1877) ;  /* 0x0000000000380947 */ /* 0x000fea0003800000 */
[----:B0-----:R-:W0:Y:S01]  /*02f0*/  LDS R8, [R8+0x80] ;  /* 0x0000800008087984 */ /* 0x001e220000000800 */
        /* <DEDUP_REMOVED lines=12> */
.L_x_1884:
[----:B-1----:R-:W-:-:S07]  /*03c0*/  IADD3 R9, PT, PT, R5, R8, RZ ;  /* 0x0000000805097210 */ /* 0x002fce0007ffe0ff */
.L_x_1877:
[----:B------:R-:W-:Y:S05]  /*03d0*/  BSYNC B0 ;  /* 0x0000000000007941 */ /* 0x000fea0003800000 */
.L_x_1876:
[----:B------:R-:W-:-:S13]  /*03e0*/  LOP3.LUT P0, RZ, R11, R2, RZ, 0xfc, !PT ;  /* 0x000000020bff7212 */ /* 0x000fda000780fcff */
[----:B------:R-:W-:Y:S05]  /*03f0*/  @P0 EXIT ;  /* 0x000000000000094d */ /* 0x000fea0003800000 */
[----:B------:R-:W1:Y:S02]  /*0400*/  LDC.64 R2, c[0x0][0x388] ;  /* 0x0000e200ff027b82 */ /* 0x000e640000000a00 */
[----:B-1----:R-:W-:-:S05]  /*0410*/  IMAD.WIDE.U32 R2, R0, 0x4, R2 ;  /* 0x0000000400027825 */ /* 0x002fca00078e0002 */
[----:B------:R-:W-:Y:S01]  /*0420*/  STG.E desc[UR6][R2.64], R9 ;  /* 0x0000000902007986 */ /* 0x000fe2000c101906 */
[----:B------:R-:W-:Y:S05]  /*0430*/  EXIT ;  /* 0x000000000000794d */ /* 0x000fea0003800000 */
.L_x_1878:
[----:B------:R-:W-:Y:S02]  /*0440*/  HFMA2 R12, -RZ, RZ, 0, 1.847743988037109375e-06 ;  /* 0x0000001fff0c7431 */ /* 0x000fe400000001ff */
[----:B------:R-:W-:Y:S02]  /*0450*/  IMAD.MOV.U32 R10, RZ, RZ, 0x10 ;  /* 0x00000010ff0a7424 */ /* 0x000fe400078e00ff */
[----:B------:R-:W-:-:S07]  /*0460*/  IMAD.MOV.U32 R7, RZ, RZ, -0x1 ;  /* 0xffffffffff077424 */ /* 0x000fce00078e00ff */
[----:B------:R-:W-:Y:S05]  /*0470*/  WARPSYNC.COLLECTIVE R7, `(.L_x_1879) ;  /* 0x0000000007087348 */ /* 0x000fea0003c00000 */
[----:B------:R0:W1:Y:S02]  /*0480*/  SHFL.DOWN P0, R8, R9, R10, R12 ;  /* 0x0800000a09087389 */ /* 0x000064000000000c */
[----:B01----:R-:W-:Y:S05]  /*0490*/  ENDCOLLECTIVE ;  /* 0x000000000000791b */ /* 0x003fea0003800000 */
.L_x_1879:
[----:B------:R-:W-:Y:S01]  /*04a0*/  IMAD.MOV.U32 R10, RZ, RZ, 0x8 ;  /* 0x00000008ff0a7424 */ /* 0x000fe200078e00ff */
[----:B------:R-:W-:-:S05]  /*04b0*/  MOV R4, R8 ;  /* 0x0000000800047202 */ /* 0x000fca0000000f00 */
[----:B------:R-:W-:-:S05]  /*04c0*/  IMAD.IADD R4, R9, 0x1, R4 ;  /* 0x0000000109047824 */ /* 0x000fca00078e0204 */
[----:B------:R-:W-:-:S07]  /*04d0*/  MOV R9, R4 ;  /* 0x0000000400097202 */ /* 0x000fce0000000f00 */
[----:B------:R-:W-:Y:S05]  /*04e0*/  WARPSYNC.COLLECTIVE R7, `(.L_x_1880) ;  /* 0x0000000007087348 */ /* 0x000fea0003c00000 */
[----:B------:R0:W1:Y:S02]  /*04f0*/  SHFL.DOWN P0, R8, R9, R10, R12 ;  /* 0x0800000a09087389 */ /* 0x000064000000000c */
[----:B01----:R-:W-:Y:S05]  /*0500*/  ENDCOLLECTIVE ;  /* 0x000000000000791b */ /* 0x003fea0003800000 */
.L_x_1880:
[----:B------:R-:W-:Y:S01]  /*0510*/  IMAD.MOV.U32 R10, RZ, RZ, 0x4 ;  /* 0x00000004ff0a7424 */ /* 0x000fe200078e00ff */
[----:B------:R-:W-:-:S05]  /*0520*/  MOV R3, R8 ;  /* 0x0000000800037202 */ /* 0x000fca0000000f00 */
[----:B------:R-:W-:-:S05]  /*0530*/  IMAD.IADD R3, R4, 0x1, R3 ;  /* 0x0000000104037824 */ /* 0x000fca00078e0203 */
[----:B------:R-:W-:-:S07]  /*0540*/  MOV R9, R3 ;  /* 0x0000000300097202 */ /* 0x000fce0000000f00 */
[----:B------:R-:W-:Y:S05]  /*0550*/  WARPSYNC.COLLECTIVE R7, `(.L_x_1881) ;  /* 0x0000000007087348 */ /* 0x000fea0003c00000 */
[----:B------:R0:W1:Y:S02]  /*0560*/  SHFL.DOWN P0, R8, R9, R10, R12 ;  /* 0x0800000a09087389 */ /* 0x000064000000000c */
[----:B01----:R-:W-:Y:S05]  /*0570*/  ENDCOLLECTIVE ;  /* 0x000000000000791b */ /* 0x003fea0003800000 */
.L_x_1881:
[----:B------:R-:W-:Y:S01]  /*0580*/  IMAD.MOV.U32 R10, RZ, RZ, 0x2 ;  /* 0x00000002ff0a7424 */ /* 0x000fe200078e00ff */
[----:B------:R-:W-:-:S05]  /*0590*/  MOV R6, R8 ;  /* 0x0000000800067202 */ /* 0x000fca0000000f00 */
[----:B------:R-:W-:-:S05]  /*05a0*/  IMAD.IADD R6, R3, 0x1, R6 ;  /* 0x0000000103067824 */ /* 0x000fca00078e0206 */
[----:B------:R-:W-:-:S07]  /*05b0*/  MOV R9, R6 ;  /* 0x0000000600097202 */ /* 0x000fce0000000f00 */
[----:B------:R-:W-:Y:S05]  /*05c0*/  WARPSYNC.COLLECTIVE R7, `(.L_x_1882) ;  /* 0x0000000007087348 */ /* 0x000fea0003c00000 */
[----:B------:R0:W1:Y:S02]  /*05d0*/  SHFL.DOWN P0, R8, R9, R10, R12 ;  /* 0x0800000a09087389 */ /* 0x000064000000000c */
[----:B01----:R-:W-:Y:S05]  /*05e0*/  ENDCOLLECTIVE ;  /* 0x000000000000791b */ /* 0x003fea0003800000 */
.L_x_1882:
[----:B------:R-:W-:Y:S01]  /*05f0*/  IMAD.MOV.U32 R10, RZ, RZ, 0x1 ;  /* 0x00000001ff0a7424 */ /* 0x000fe200078e00ff */
[----:B------:R-:W-:-:S05]  /*0600*/  MOV R5, R8 ;  /* 0x0000000800057202 */ /* 0x000fca0000000f00 */
[----:B------:R-:W-:-:S05]  /*0610*/  IMAD.IADD R5, R6, 0x1, R5 ;  /* 0x0000000106057824 */ /* 0x000fca00078e0205 */
[----:B------:R-:W-:-:S07]  /*0620*/  MOV R9, R5 ;  /* 0x0000000500097202 */ /* 0x000fce0000000f00 */
[----:B------:R-:W-:Y:S05]  /*0630*/  WARPSYNC.COLLECTIVE R7, `(.L_x_1883) ;  /* 0x0000000007087348 */ /* 0x000fea0003c00000 */
[----:B------:R0:W1:Y:S02]  /*0640*/  SHFL.DOWN P0, R8, R9, R10, R12 ;  /* 0x0800000a09087389 */ /* 0x000064000000000c */
[----:B01----:R-:W-:Y:S05]  /*0650*/  ENDCOLLECTIVE ;  /* 0x000000000000791b */ /* 0x003fea0003800000 */
.L_x_1883:
[----:B------:R-:W-:Y:S05]  /*0660*/  BRA `(.L_x_1884) ;  /* 0xfffffffc00547947 */ /* 0x000fea000383ffff */
.L_x_1885:
        /* <DEDUP_REMOVED lines=9> */
.L_x_2121:


//--------------------- .text._Z7reduce4IiLj128EEvPT_S1_j --------------------------
	.section	.text._Z7reduce4IiLj128EEvPT_S1_j,"ax",@progbits
	.align	128
        .global         _Z7reduce4IiLj128EEvPT_S1_j
        .type           _Z7reduce4IiLj128EEvPT_S1_j,@function
        .size           _Z7reduce4IiLj128EEvPT_S1_j,(.L_x_2122 - _Z7reduce4IiLj128EEvPT_S1_j)
        .other          _Z7reduce4IiLj128EEvPT_S1_j,@"STO_CUDA_ENTRY STV_DEFAULT"
_Z7reduce4IiLj128EEvPT_S1_j:
.text._Z7reduce4IiLj128EEvPT_S1_j:
        /* <DEDUP_REMOVED lines=35> */
.L_x_1887:
        /* <DEDUP_REMOVED lines=10> */
.L_x_1886:
        /* <DEDUP_REMOVED lines=15> */
.L_x_1896:
[----:B-1----:R-:W-:-:S07]  /*03c0*/  IADD3 R9, PT, PT, R5, R8, RZ ;  /* 0x0000000805097210 */ /* 0x002fce0007ffe0ff */
.L_x_1889:
[----:B------:R-:W-:Y:S05]  /*03d0*/  BSYNC B0 ;  /* 0x0000000000007941 */ /* 0x000fea0003800000 */
.L_x_1888:
[----:B------:R-:W-:-:S13]  /*03e0*/  LOP3.LUT P0, RZ, R11, R2, RZ, 0xfc, !PT ;  /* 0x000000020bff7212 */ /* 0x000fda000780fcff */
[----:B------:R-:W-:Y:S05]  /*03f0*/  @P0 EXIT ;  /* 0x000000000000094d */ /* 0x000fea0003800000 */
[----:B------:R-:W1:Y:S02]  /*0400*/  LDC.64 R2, c[0x0][0x388] ;  /* 0x0000e200ff027b82 */ /* 0x000e640000000a00 */
[----:B-1----:R-:W-:-:S05]  /*0410*/  IMAD.WIDE.U32 R2, R0, 0x4, R2 ;  /* 0x0000000400027825 */ /* 0x002fca00078e0002 */
[----:B------:R-:W-:Y:S01]  /*0420*/  STG.E desc[UR6][R2.64], R9 ;  /* 0x0000000902007986 */ /* 0x000fe2000c101906 */
[----:B------:R-:W-:Y:S05]  /*0430*/  EXIT ;  /* 0x000000000000794d */ /* 0x000fea0003800000 */
.L_x_1890:
[----:B------:R-:W-:Y:S02]  /*0440*/  HFMA2 R12, -RZ, RZ, 0, 1.847743988037109375e-06 ;  /* 0x0000001fff0c7431 */ /* 0x000fe400000001ff */
[----:B------:R-:W-:Y:S02]  /*0450*/  IMAD.MOV.U32 R10, RZ, RZ, 0x10 ;  /* 0x00000010ff0a7424 */ /* 0x000fe400078e00ff */
[----:B------:R-:W-:-:S07]  /*0460*/  IMAD.MOV.U32 R7, RZ, RZ, -0x1 ;  /* 0xffffffffff077424 */ /* 0x000fce00078e00ff */
[----:B------:R-:W-:Y:S05]  /*0470*/  WARPSYNC.COLLECTIVE R7, `(.L_x_1891) ;  /* 0x0000000007087348 */ /* 0x000fea0003c00000 */
[----:B------:R0:W1:Y:S02]  /*0480*/  SHFL.DOWN P0, R8, R9, R10, R12 ;  /* 0x0800000a09087389 */ /* 0x000064000000000c */
[----:B01----:R-:W-:Y:S05]  /*0490*/  ENDCOLLECTIVE ;  /* 0x000000000000791b */ /* 0x003fea0003800000 */
.L_x_1891:
[----:B------:R-:W-:Y:S01]  /*04a0*/  IMAD.MOV.U32 R10, RZ, RZ, 0x8 ;  /* 0x00000008ff0a7424 */ /* 0x000fe200078e00ff */
[----:B------:R-:W-:-:S05]  /*04b0*/  MOV R4, R8 ;  /* 0x0000000800047202 */ /* 0x000fca0000000f00 */
[----:B------:R-:W-:-:S05]  /*04c0*/  IMAD.IADD R4, R9, 0x1, R4 ;  /* 0x0000000109047824 */ /* 0x000fca00078e0204 */
[----:B------:R-:W-:-:S07]  /*04d0*/  MOV R9, R4 ;  /* 0x0000000400097202 */ /* 0x000fce0000000f00 */
[----:B------:R-:W-:Y:S05]  /*04e0*/  WARPSYNC.COLLECTIVE R7, `(.L_x_1892) ;  /* 0x0000000007087348 */ /* 0x000fea0003c00000 */
[----:B------:R0:W1:Y:S02]  /*04f0*/  SHFL.DOWN P0, R8, R9, R10, R12 ;  /* 0x0800000a09087389 */ /* 0x000064000000000c */
[----:B01----:R-:W-:Y:S05]  /*0500*/  ENDCOLLECTIVE ;  /* 0x000000000000791b */ /* 0x003fea0003800000 */
.L_x_1892:
[----:B------:R-:W-:Y:S01]  /*0510*/  IMAD.MOV.U32 R10, RZ, RZ, 0x4 ;  /* 0x00000004ff0a7424 */ /* 0x000fe200078e00ff */
[----:B------:R-:W-:-:S05]  /*0520*/  MOV R3, R8 ;  /* 0x0000000800037202 */ /* 0x000fca0000000f00 */
[----:B------:R-:W-:-:S05]  /*0530*/  IMAD.IADD R3, R4, 0x1, R3 ;  /* 0x0000000104037824 */ /* 0x000fca00078e0203 */
[----:B------:R-:W-:-:S07]  /*0540*/  MOV R9, R3 ;  /* 0x0000000300097202 */ /* 0x000fce0000000f00 */
[----:B------:R-:W-:Y:S05]  /*0550*/  WARPSYNC.COLLECTIVE R7, `(.L_x_1893) ;  /* 0x0000000007087348 */ /* 0x000fea0003c00000 */
[----:B------:R0:W1:Y:S02]  /*0560*/  SHFL.DOWN P0, R8, R9, R10, R12 ;  /* 0x0800000a09087389 */ /* 0x000064000000000c */
[----:B01----:R-:W-:Y:S05]  /*0570*/  ENDCOLLECTIVE ;  /* 0x000000000000791b */ /* 0x003fea0003800000 */
.L_x_1893:
[----:B------:R-:W-:Y:S01]  /*0580*/  IMAD.MOV.U32 R10, RZ, RZ, 0x2 ;  /* 0x00000002ff0a7424 */ /* 0x000fe200078e00ff */
[----:B------:R-:W-:-:S05]  /*0590*/  MOV R6, R8 ;  /* 0x0000000800067202 */ /* 0x000fca0000000f00 */
[----:B------:R-:W-:-:S05]  /*05a0*/  IMAD.IADD R6, R3, 0x1, R6 ;  /* 0x0000000103067824 */ /* 0x000fca00078e0206 */
[----:B------:R-:W-:-:S07]  /*05b0*/  MOV R9, R6 ;  /* 0x0000000600097202 */ /* 0x000fce0000000f00 */
[----:B------:R-:W-:Y:S05]  /*05c0*/  WARPSYNC.COLLECTIVE R7, `(.L_x_1894) ;  /* 0x0000000007087348 */ /* 0x000fea0003c00000 */
[----:B------:R0:W1:Y:S02]  /*05d0*/  SHFL.DOWN P0, R8, R9, R10, R12 ;  /* 0x0800000a09087389 */ /* 0x000064000000000c */
[----:B01----:R-:W-:Y:S05]  /*05e0*/  ENDCOLLECTIVE ;  /* 0x000000000000791b */ /* 0x003fea0003800000 */
.L_x_1894:
[----:B------:R-:W-:Y:S01]  /*05f0*/  IMAD.MOV.U32 R10, RZ, RZ, 0x1 ;  /* 0x00000001ff0a7424 */ /* 0x000fe200078e00ff */
[----:B------:R-:W-:-:S05]  /*0600*/  MOV R5, R8 ;  /* 0x0000000800057202 */ /* 0x000fca0000000f00 */
[----:B------:R-:W-:-:S05]  /*0610*/  IMAD.IADD R5, R6, 0x1, R5 ;  /* 0x0000000106057824 */ /* 0x000fca00078e0205 */
[----:B------:R-:W-:-:S07]  /*0620*/  MOV R9, R5 ;  /* 0x0000000500097202 */ /* 0x000fce0000000f00 */
[----:B------:R-:W-:Y:S05]  /*0630*/  WARPSYNC.COLLECTIVE R7, `(.L_x_1895) ;  /* 0x0000000007087348 */ /* 0x000fea0003c00000 */
[----:B------:R0:W1:Y:S02]  /*0640*/  SHFL.DOWN P0, R8, R9, R10, R12 ;  /* 0x0800000a09087389 */ /* 0x000064000000000c */
[----:B01----:R-:W-:Y:S05]  /*0650*/  ENDCOLLECTIVE ;  /* 0x000000000000791b */ /* 0x003fea0003800000 */
.L_x_1895:
[----:B------:R-:W-:Y:S05]  /*0660*/  BRA `(.L_x_1896) ;  /* 0xfffffffc00547947 */ /* 0x000fea000383ffff */
.L_x_1897:
        /* <DEDUP_REMOVED lines=9> */
.L_x_2122:


//--------------------- .text._Z7reduce4IiLj256EEvPT_S1_j --------------------------
	.section	.text._Z7reduce4IiLj256EEvPT_S1_j,"ax",@progbits
	.align	128
        .global         _Z7reduce4IiLj256EEvPT_S1_j
        .type           _Z7reduce4IiLj256EEvPT_S1_j,@function
        .size           _Z7reduce4IiLj256EEvPT_S1_j,(.L_x_2123 - _Z7reduce4IiLj256EEvPT_S1_j)
        .other          _Z7reduce4IiLj256EEvPT_S1_j,@"STO_CUDA_ENTRY STV_DEFAULT"
_Z7reduce4IiLj256EEvPT_S1_j:
.text._Z7reduce4IiLj256EEvPT_S1_j:
        /* <DEDUP_REMOVED lines=35> */
.L_x_1899:
        /* <DEDUP_REMOVED lines=10> */
.L_x_1898:
        /* <DEDUP_REMOVED lines=15> */
.L_x_1908:
[----:B-1----:R-:W-:-:S07]  /*03c0*/  IADD3 R9, PT, PT, R5, R8, RZ ;  /* 0x0000000805097210 */ /* 0x002fce0007ffe0ff */
.L_x_1901:
[----:B------:R-:W-:Y:S05]  /*03d0*/  BSYNC B0 ;  /* 0x0000000000007941 */ /* 0x000fea0003800000 */
.L_x_1900:
[----:B------:R-:W-:-:S13]  /*03e0*/  LOP3.LUT P0, RZ, R11, R2, RZ, 0xfc, !PT ;  /* 0x000000020bff7212 */ /* 0x000fda000780fcff */
[----:B------:R-:W-:Y:S05]  /*03f0*/  @P0 EXIT ;  /* 0x000000000000094d */ /* 0x000fea0003800000 */
[----:B------:R-:W1:Y:S02]  /*0400*/  LDC.64 R2, c[0x0][0x388] ;  /* 0x0000e200ff027b82 */ /* 0x000e640000000a00 */
[----:B-1----:R-:W-:-:S05]  /*0410*/  IMAD.WIDE.U32 R2, R0, 0x4, R2 ;  /* 0x0000000400027825 */ /* 0x002fca00078e0002 */
[----:B------:R-:W-:Y:S01]  /*0420*/  STG.E desc[UR6][R2.64], R9 ;  /* 0x0000000902007986 */ /* 0x000fe2000c101906 */
[----:B------:R-:W-:Y:S05]  /*0430*/  EXIT ;  /* 0x000000000000794d */ /* 0x000fea0003800000 */
.L_x_1902:
[----:B------:R-:W-:Y:S02]  /*0440*/  HFMA2 R12, -RZ, RZ, 0, 1.847743988037109375e-06 ;  /* 0x0000001fff0c7431 */ /* 0x000fe400000001ff */
[----:B------:R-:W-:Y:S02]  /*0450*/  IMAD.MOV.U32 R10, RZ, RZ, 0x10 ;  /* 0x00000010ff0a7424 */ /* 0x000fe400078e00ff */
[----:B------:R-:W-:-:S07]  /*0460*/  IMAD.MOV.U32 R7, RZ, RZ, -0x1 ;  /* 0xffffffffff077424 */ /* 0x000fce00078e00ff */
[----:B------:R-:W-:Y:S05]  /*0470*/  WARPSYNC.COLLECTIVE R7, `(.L_x_1903) ;  /* 0x0000000007087348 */ /* 0x000fea0003c00000 */
[----:B------:R0:W1:Y:S02]  /*0480*/  SHFL.DOWN P0, R8, R9, R10, R12 ;  /* 0x0800000a09087389 */ /* 0x000064000000000c */
[----:B01----:R-:W-:Y:S05]  /*0490*/  ENDCOLLECTIVE ;  /* 0x000000000000791b */ /* 0x003fea0003800000 */
.L_x_1903:
[----:B------:R-:W-:Y:S01]  /*04a0*/  IMAD.MOV.U32 R10, RZ, RZ, 0x8 ;  /* 0x00000008ff0a7424 */ /* 0x000fe200078e00ff */
[----:B------:R-:W-:-:S05]  /*04b0*/  MOV R4, R8 ;  /* 0x0000000800047202 */ /* 0x000fca0000000f00 */
[----:B------:R-:W-:-:S05]  /*04c0*/  IMAD.IADD R4, R9, 0x1, R4 ;  /* 0x0000000109047824 */ /* 0x000fca00078e0204 */
[----:B------:R-:W-:-:S07]  /*04d0*/  MOV R9, R4 ;  /* 0x0000000400097202 */ /* 0x000fce0000000f00 */
[----:B------:R-:W-:Y:S05]  /*04e0*/  WARPSYNC.COLLECTIVE R7, `(.L_x_1904) ;  /* 0x0000000007087348 */ /* 0x000fea0003c00000 */
[----:B------:R0:W1:Y:S02]  /*04f0*/  SHFL.DOWN P0, R8, R9, R10, R12 ;  /* 0x0800000a09087389 */ /* 0x000064000000000c */
[----:B01----:R-:W-:Y:S05]  /*0500*/  ENDCOLLECTIVE ;  /* 0x000000000000791b */ /* 0x003fea0003800000 */
.L_x_1904:
[----:B------:R-:W-:Y:S01]  /*0510*/  IMAD.MOV.U32 R10, RZ, RZ, 0x4 ;  /* 0x00000004ff0a7424 */ /* 0x000fe200078e00ff */
[----:B------:R-:W-:-:S05]  /*0520*/  MOV R3, R8 ;  /* 0x0000000800037202 */ /* 0x000fca0000000f00 */
[----:B------:R-:W-:-:S05]  /*0530*/  IMAD.IADD R3, R4, 0x1, R3 ;  /* 0x0000000104037824 */ /* 0x000fca00078e0203 */
[----:B------:R-:W-:-:S07]  /*0540*/  MOV R9, R3 ;  /* 0x0000000300097202 */ /* 0x000fce0000000f00 */
[----:B------:R-:W-:Y:S05]  /*0550*/  WARPSYNC.COLLECTIVE R7, `(.L_x_1905) ;  /* 0x0000000007087348 */ /* 0x000fea0003c00000 */
[----:B------:R0:W1:Y:S02]  /*0560*/  SHFL.DOWN P0, R8, R9, R10, R12 ;  /* 0x0800000a09087389 */ /* 0x000064000000000c */
[----:B01----:R-:W-:Y:S05]  /*0570*/  ENDCOLLECTIVE ;  /* 0x000000000000791b */ /* 0x003fea0003800000 */
.L_x_1905:
[----:B------:R-:W-:Y:S01]  /*0580*/  IMAD.MOV.U32 R10, RZ, RZ, 0x2 ;  /* 0x00000002ff0a7424 */ /* 0x000fe200078e00ff */
[----:B------:R-:W-:-:S05]  /*0590*/  MOV R6, R8 ;  /* 0x0000000800067202 */ /* 0x000fca0000000f00 */
[----:B------:R-:W-:-:S05]  /*05a0*/  IMAD.IADD R6, R3, 0x1, R6 ;  /* 0x0000000103067824 */ /* 0x000fca00078e0206 */
[----:B------:R-:W-:-:S07]  /*05b0*/  MOV R9, R6 ;  /* 0x0000000600097202 */ /* 0x000fce0000000f00 */
[----:B------:R-:W-:Y:S05]  /*05c0*/  WARPSYNC.COLLECTIVE R7, `(.L_x_1906) ;  /* 0x0000000007087348 */ /* 0x000fea0003c00000 */
[----:B------:R0:W1:Y:S02]  /*05d0*/  SHFL.DOWN P0, R8, R9, R10, R12 ;  /* 0x0800000a09087389 */ /* 0x000064000000000c */
[----:B01----:R-:W-:Y:S05]  /*05e0*/  ENDCOLLECTIVE ;  /* 0x000000000000791b */ /* 0x003fea0003800000 */
.L_x_1906:
[----:B------:R-:W-:Y:S01]  /*05f0*/  IMAD.MOV.U32 R10, RZ, RZ, 0x1 ;  /* 0x00000001ff0a7424 */ /* 0x000fe200078e00ff */
[----:B------:R-:W-:-:S05]  /*0600*/  MOV R5, R8 ;  /* 0x0000000800057202 */ /* 0x000fca0000000f00 */
[----:B------:R-:W-:-:S05]  /*0610*/  IMAD.IADD R5, R6, 0x1, R5 ;  /* 0x0000000106057824 */ /* 0x000fca00078e0205 */
[----:B------:R-:W-:-:S07]  /*0620*/  MOV R9, R5 ;  /* 0x0000000500097202 */ /* 0x000fce0000000f00 */
[----:B------:R-:W-:Y:S05]  /*0630*/  WARPSYNC.COLLECTIVE R7, `(.L_x_1907) ;  /* 0x0000000007087348 */ /* 0x000fea0003c00000 */
[----:B------:R0:W1:Y:S02]  /*0640*/  SHFL.DOWN P0, R8, R9, R10, R12 ;  /* 0x0800000a09087389 */ /* 0x000064000000000c */
[----:B01----:R-:W-:Y:S05]  /*0650*/  ENDCOLLECTIVE ;  /* 0x000000000000791b */ /* 0x003fea0003800000 */
.L_x_1907:
[----:B------:R-:W-:Y:S05]  /*0660*/  BRA `(.L_x_1908) ;  /* 0xfffffffc00547947 */ /* 0x000fea000383ffff */
.L_x_1909:
        /* <DEDUP_REMOVED lines=9> */
.L_x_2123:


//--------------------- .text._Z7reduce4IiLj512EEvPT_S1_j --------------------------
	.section	.text._Z7reduce4IiLj512EEvPT_S1_j,"ax",@progbits
	.align	128
        .global         _Z7reduce4IiLj512EEvPT_S1_j
        .type           _Z7reduce4IiLj512EEvPT_S1_j,@function
        .size           _Z7reduce4IiLj512EEvPT_S1_j,(.L_x_2124 - _Z7reduce4IiLj512EEvPT_S1_j)
        .other          _Z7reduce4IiLj512EEvPT_S1_j,@"STO_CUDA_ENTRY STV_DEFAULT"
_Z7reduce4IiLj512EEvPT_S1_j:
.text._Z7reduce4IiLj512EEvPT_S1_j:
        /* <DEDUP_REMOVED lines=35> */
.L_x_1911:
        /* <DEDUP_REMOVED lines=10> */
.L_x_1910:
        /* <DEDUP_REMOVED lines=15> */
.L_x_1920:
[----:B-1----:R-:W-:-:S07]  /*03c0*/  IADD3 R9, PT, PT, R5, R8, RZ ;  /* 0x0000000805097210 */ /* 0x002fce0007ffe0ff */
.L_x_1913:
[----:B------:R-:W-:Y:S05]  /*03d0*/  BSYNC B0 ;  /* 0x0000000000007941 */ /* 0x000fea0003800000 */
.L_x_1912:
[----:B------:R-:W-:-:S13]  /*03e0*/  LOP3.LUT P0, RZ, R11, R2, RZ, 0xfc, !PT ;  /* 0x000000020bff7212 */ /* 0x000fda000780fcff */
[----:B------:R-:W-:Y:S05]  /*03f0*/  @P0 EXIT ;  /* 0x000000000000094d */ /* 0x000fea0003800000 */
[----:B------:R-:W1:Y:S02]  /*0400*/  LDC.64 R2, c[0x0][0x388] ;  /* 0x0000e200ff027b82 */ /* 0x000e640000000a00 */
[----:B-1----:R-:W-:-:S05]  /*0410*/  IMAD.WIDE.U32 R2, R0, 0x4, R2 ;  /* 0x0000000400027825 */ /* 0x002fca00078e0002 */
[----:B------:R-:W-:Y:S01]  /*0420*/  STG.E desc[UR6][R2.64], R9 ;  /* 0x0000000902007986 */ /* 0x000fe2000c101906 */
[----:B------:R-:W-:Y:S05]  /*0430*/  EXIT ;  /* 0x000000000000794d */ /* 0x000fea0003800000 */
.L_x_1914:
[----:B------:R-:W-:Y:S02]  /*0440*/  HFMA2 R12, -RZ, RZ, 0, 1.847743988037109375e-06 ;  /* 0x0000001fff0c7431 */ /* 0x000fe400000001ff */
[----:B------:R-:W-:Y:S02]  /*0450*/  IMAD.MOV.U32 R10, RZ, RZ, 0x10 ;  /* 0x00000010ff0a7424 */ /* 0x000fe400078e00ff */
[----:B------:R-:W-:-:S07]  /*0460*/  IMAD.MOV.U32 R7, RZ, RZ, -0x1 ;  /* 0xffffffffff077424 */ /* 0x000fce00078e00ff */
[----:B------:R-:W-:Y:S05]  /*0470*/  WARPSYNC.COLLECTIVE R7, `(.L_x_1915) ;  /* 0x0000000007087348 */ /* 0x000fea0003c00000 */
[----:B------:R0:W1:Y:S02]  /*0480*/  SHFL.DOWN P0, R8, R9, R10, R12 ;  /* 0x0800000a09087389 */ /* 0x000064000000000c */
[----:B01----:R-:W-:Y:S05]  /*0490*/  ENDCOLLECTIVE ;  /* 0x000000000000791b */ /* 0x003fea0003800000 */
.L_x_1915:
[----:B------:R-:W-:Y:S01]  /*04a0*/  IMAD.MOV.U32 R10, RZ, RZ, 0x8 ;  /* 0x00000008ff0a7424 */ /* 0x000fe200078e00ff */
[----:B------:R-:W-:-:S05]  /*04b0*/  MOV R4, R8 ;  /* 0x0000000800047202 */ /* 0x000fca0000000f00 */
[----:B------:R-:W-:-:S05]  /*04c0*/  IMAD.IADD R4, R9, 0x1, R4 ;  /* 0x0000000109047824 */ /* 0x000fca00078e0204 */
[----:B------:R-:W-:-:S07]  /*04d0*/  MOV R9, R4 ;  /* 0x0000000400097202 */ /* 0x000fce0000000f00 */
[----:B------:R-:W-:Y:S05]  /*04e0*/  WARPSYNC.COLLECTIVE R7, `(.L_x_1916) ;  /* 0x0000000007087348 */ /* 0x000fea0003c00000 */
[----:B------:R0:W1:Y:S02]  /*04f0*/  SHFL.DOWN P0, R8, R9, R10, R12 ;  /* 0x0800000a09087389 */ /* 0x000064000000000c */
[----:B01----:R-:W-:Y:S05]  /*0500*/  ENDCOLLECTIVE ;  /* 0x000000000000791b */ /* 0x003fea0003800000 */
.L_x_1916:
[----:B------:R-:W-:Y:S01]  /*0510*/  IMAD.MOV.U32 R10, RZ, RZ, 0x4 ;  /* 0x00000004ff0a7424 */ /* 0x000fe200078e00ff */
[----:B------:R-:W-:-:S05]  /*0520*/  MOV R3, R8 ;  /* 0x0000000800037202 */ /* 0x000fca0000000f00 */
[----:B------:R-:W-:-:S05]  /*0530*/  IMAD.IADD R3, R4, 0x1, R3 ;  /* 0x0000000104037824 */ /* 0x000fca00078e0203 */
[----:B------:R-:W-:-:S07]  /*0540*/  MOV R9, R3 ;  /* 0x0000000300097202 */ /* 0x000fce0000000f00 */
[----:B------:R-:W-:Y:S05]  /*0550*/  WARPSYNC.COLLECTIVE R7, `(.L_x_1917) ;  /* 0x0000000007087348 */ /* 0x000fea0003c00000 */
[----:B------:R0:W1:Y:S02]  /*0560*/  SHFL.DOWN P0, R8, R9, R10, R12 ;  /* 0x0800000a09087389 */ /* 0x000064000000000c */
[----:B01----:R-:W-:Y:S05]  /*0570*/  ENDCOLLECTIVE ;  /* 0x000000000000791b */ /* 0x003fea0003800000 */
.L_x_1917:
[----:B------:R-:W-:Y:S01]  /*0580*/  IMAD.MOV.U32 R10, RZ, RZ, 0x2 ;  /* 0x00000002ff0a7424 */ /* 0x000fe200078e00ff */
[----:B------:R-:W-:-:S05]  /*0590*/  MOV R6, R8 ;  /* 0x0000000800067202 */ /* 0x000fca0000000f00 */
[----:B------:R-:W-:-:S05]  /*05a0*/  IMAD.IADD R6, R3, 0x1, R6 ;  /* 0x0000000103067824 */ /* 0x000fca00078e0206 */
[----:B------:R-:W-:-:S07]  /*05b0*/  MOV R9, R6 ;  /* 0x0000000600097202 */ /* 0x000fce0000000f00 */
[----:B------:R-:W-:Y:S05]  /*05c0*/  WARPSYNC.COLLECTIVE R7, `(.L_x_1918) ;  /* 0x0000000007087348 */ /* 0x000fea0003c00000 */
[----:B------:R0:W1:Y:S02]  /*05d0*/  SHFL.DOWN P0, R8, R9, R10, R12 ;  /* 0x0800000a09087389 */ /* 0x000064000000000c */
[----:B01----:R-:W-:Y:S05]  /*05e0*/  ENDCOLLECTIVE ;  /* 0x000000000000791b */ /* 0x003fea0003800000 */
.L_x_1918:
[----:B------:R-:W-:Y:S01]  /*05f0*/  IMAD.MOV.U32 R10, RZ, RZ, 0x1 ;  /* 0x00000001ff0a7424 */ /* 0x000fe200078e00ff */
[----:B------:R-:W-:-:S05]  /*0600*/  MOV R5, R8 ;  /* 0x0000000800057202 */ /* 0x000fca0000000f00 */
[----:B------:R-:W-:-:S05]  /*0610*/  IMAD.IADD R5, R6, 0x1, R5 ;  /* 0x0000000106057824 */ /* 0x000fca00078e0205 */
[----:B------:R-:W-:-:S07]  /*0620*/  MOV R9, R5 ;  /* 0x0000000500097202 */ /* 0x000fce0000000f00 */
[----:B------:R-:W-:Y:S05]  /*0630*/  WARPSYNC.COLLECTIVE R7, `(.L_x_1919) ;  /* 0x0000000007087348 */ /* 0x000fea0003c00000 */
[----:B------:R0:W1:Y:S02]  /*0640*/  SHFL.DOWN P0, R8, R9, R10, R12 ;  /* 0x0800000a09087389 */ /* 0x000064000000000c */
[----:B01----:R-:W-:Y:S05]  /*0650*/  ENDCOLLECTIVE ;  /* 0x000000000000791b */ /* 0x003fea0003800000 */
.L_x_1919:
[----:B------:R-:W-:Y:S05]  /*0660*/  BRA `(.L_x_1920) ;  /* 0xfffffffc00547947 */ /* 0x000fea000383ffff */
.L_x_1921:
        /* <DEDUP_REMOVED lines=9> */
.L_x_2124:


//--------------------- .text._Z7reduce3IiEvPT_S1_j --------------------------
	.section	.text._Z7reduce3IiEvPT_S1_j,"ax",@progbits
	.align	128
        .global         _Z7reduce3IiEvPT_S1_j
        .type           _Z7reduce3IiEvPT_S1_j,@function
        .size           _Z7reduce3IiEvPT_S1_j,(.L_x_2125 - _Z7reduce3IiEvPT_S1_j)
        .other          _Z7reduce3IiEvPT_S1_j,@"STO_CUDA_ENTRY STV_DEFAULT"
_Z7reduce3IiEvPT_S1_j:
.text._Z7reduce3IiEvPT_S1_j:
        /* <DEDUP_REMOVED lines=24> */
[----:B--2---:R-:W-:Y:S01]  /*0180*/  @!P1 IMAD.IADD R7, R7, 0x1, R4 ;  /* 0x0000000107079824 */ /* 0x004fe200078e0204 */
[----:B------:R-:W-:-:S04]  /*0190*/  ISETP.GE.U32.AND P1, PT, R6, 0x2, PT ;  /* 0x000000020600780c */ /* 0x000fc80003f26070 */
[----:B------:R0:W-:Y:S01]  /*01a0*/  STS [R0], R7 ;  /* 0x0000000700007388 */ /* 0x0001e20000000800 */
[----:B------:R-:W-:Y:S08]  /*01b0*/  BAR.SYNC.DEFER_BLOCKING 0x0 ;  /* 0x0000000000007b1d */ /* 0x000ff00000010000 */
[----:B------:R-:W-:Y:S05]  /*01c0*/  @!P1 BRA `(.L_x_1922) ;  /* 0x0000000000289947 */ /* 0x000fea0003800000 */
.L_x_1923:
        /* <DEDUP_REMOVED lines=10> */
.L_x_1922:
[----:B------:R-:W-:Y:S05]  /*0270*/  @P0 EXIT ;  /* 0x000000000000094d */ /* 0x000fea0003800000 */
[----:B------:R-:W1:Y:S02]  /*0280*/  LDC.64 R2, c[0x0][0x388] ;  /* 0x0000e200ff027b82 */ /* 0x000e640000000a00 */
[----:B-1----:R-:W-:-:S05]  /*0290*/  IMAD.WIDE.U32 R2, R11, 0x4, R2 ;  /* 0x000000040b027825 */ /* 0x002fca00078e0002 */
[----:B------:R-:W-:Y:S01]  /*02a0*/  STG.E desc[UR6][R2.64], R7 ;  /* 0x0000000702007986 */ /* 0x000fe2000c101906 */
[----:B------:R-:W-:Y:S05]  /*02b0*/  EXIT ;  /* 0x000000000000794d */ /* 0x000fea0003800000 */
.L_x_1924:
        /* <DEDUP_REMOVED lines=12> */
.L_x_2125:


//--------------------- .text._Z7reduce2IiEvPT_S1_j --------------------------
	.section	.text._Z7reduce2IiEvPT_S1_j,"ax",@progbits
	.align	128
        .global         _Z7reduce2IiEvPT_S1_j
        .type           _Z7reduce2IiEvPT_S1_j,@function
        .size           _Z7reduce2IiEvPT_S1_j,(.L_x_2126 - _Z7reduce2IiEvPT_S1_j)
        .other          _Z7reduce2IiEvPT_S1_j,@"STO_CUDA_ENTRY STV_DEFAULT"
_Z7reduce2IiEvPT_S1_j:
.text._Z7reduce2IiEvPT_S1_j:
        /* <DEDUP_REMOVED lines=22> */
.L_x_1926:
[----:B------:R-:W-:-:S04]  /*0160*/  SHF.R.U32.HI R8, RZ, 0x1, R0 ;  /* 0x00000001ff087819 */ /* 0x000fc80000011600 */
[----:B------:R-:W-:-:S13]  /*0170*/  ISETP.GE.U32.AND P1, PT, R6, R8, PT ;  /* 0x000000080600720c */ /* 0x000fda0003f26070 */
[----:B------:R-:W-:Y:S01]  /*0180*/  @!P1 LEA R2, R8, R5, 0x2 ;  /* 0x0000000508029211 */ /* 0x000fe200078e10ff */
[----:B------:R-:W-:Y:S05]  /*0190*/  @!P1 LDS R3, [R5] ;  /* 0x0000000005039984 */ /* 0x000fea0000000800 */
[----:B------:R-:W0:Y:S02]  /*01a0*/  @!P1 LDS R2, [R2] ;  /* 0x0000000002029984 */ /* 0x000e240000000800 */
[----:B0-----:R-:W-:-:S05]  /*01b0*/  @!P1 IMAD.IADD R4, R2, 0x1, R3 ;  /* 0x0000000102049824 */ /* 0x001fca00078e0203 */
[----:B------:R1:W-:Y:S01]  /*01c0*/  @!P1 STS [R5], R4 ;  /* 0x0000000405009388 */ /* 0x0003e20000000800 */
[----:B------:R-:W-:Y:S01]  /*01d0*/  BAR.SYNC.DEFER_BLOCKING 0x0 ;  /* 0x0000000000007b1d */ /* 0x000fe20000010000 */
[----:B------:R-:W-:Y:S02]  /*01e0*/  ISETP.GT.U32.AND P1, PT, R0, 0x3, PT ;  /* 0x000000030000780c */ /* 0x000fe40003f24070 */
[----:B------:R-:W-:-:S11]  /*01f0*/  MOV R0, R8 ;  /* 0x0000000800007202 */ /* 0x000fd60000000f00 */
[----:B-1----:R-:W-:Y:S05]  /*0200*/  @P1 BRA `(.L_x_1926) ;  /* 0xfffffffc00d41947 */ /* 0x002fea000383ffff */
.L_x_1925:
        /* <DEDUP_REMOVED lines=9> */
.L_x_1927:
        /* <DEDUP_REMOVED lines=14> */
.L_x_2126:


//--------------------- .text._Z7reduce1IiEvPT_S1_j --------------------------
	.section	.text._Z7reduce1IiEvPT_S1_j,"ax",@progbits
	.align	128
        .global         _Z7reduce1IiEvPT_S1_j
        .type           _Z7reduce1IiEvPT_S1_j,@function
        .size           _Z7reduce1IiEvPT_S1_j,(.L_x_2127 - _Z7reduce1IiEvPT_S1_j)
        .other          _Z7reduce1IiEvPT_S1_j,@"STO_CUDA_ENTRY STV_DEFAULT"
_Z7reduce1IiEvPT_S1_j:
.text._Z7reduce1IiEvPT_S1_j:
        /* <DEDUP_REMOVED lines=22> */
.L_x_1929:
        /* <DEDUP_REMOVED lines=10> */
[----:B0-----:R-:W-:-:S05]  /*0200*/  @!P0 IMAD.IADD R3, R0, 0x1, R3 ;  /* 0x0000000100038824 */ /* 0x001fca00078e0203 */
[----:B------:R1:W-:Y:S01]  /*0210*/  @!P0 STS [R2], R3 ;  /* 0x0000000302008388 */ /* 0x0003e20000000800 */
[----:B------:R-:W-:Y:S06]  /*0220*/  BAR.SYNC.DEFER_BLOCKING 0x0 ;  /* 0x0000000000007b1d */ /* 0x000fec0000010000 */
[----:B------:R-:W-:Y:S05]  /*0230*/  BRA.U !UP0, `(.L_x_1929) ;  /* 0xfffffffd08c87547 */ /* 0x000fea000b83ffff */
.L_x_1928:
        /* <DEDUP_REMOVED lines=9> */
.L_x_1930:
        /* <DEDUP_REMOVED lines=11> */
.L_x_2127:


//--------------------- .text._Z7reduce0IiEvPT_S1_j --------------------------
	.section	.text._Z7reduce0IiEvPT_S1_j,"ax",@progbits
	.align	128
        .global         _Z7reduce0IiEvPT_S1_j
        .type           _Z7reduce0IiEvPT_S1_j,@function
        .size           _Z7reduce0IiEvPT_S1_j,(.L_x_2128 - _Z7reduce0IiEvPT_S1_j)
        .other          _Z7reduce0IiEvPT_S1_j,@"STO_CUDA_ENTRY STV_DEFAULT"
_Z7reduce0IiEvPT_S1_j:
.text._Z7reduce0IiEvPT_S1_j:
        /* <DEDUP_REMOVED lines=21> */
[----:B0-----:R-:W-:-:S07]  /*0150*/  HFMA2 R0, -RZ, RZ, 0, 5.9604644775390625e-08 ;  /* 0x00000001ff007431 */ /* 0x001fce00000001ff */
.L_x_1932:
[----:B------:R-:W-:-:S05]  /*0160*/  IMAD.SHL.U32 R8, R0, 0x2, RZ ;  /* 0x0000000200087824 */ /* 0x000fca00078e00ff */
[----:B------:R-:W-:-:S04]  /*0170*/  IADD3 R2, PT, PT, R8, -0x1, RZ ;  /* 0xffffffff08027810 */ /* 0x000fc80007ffe0ff */
[----:B------:R-:W-:-:S13]  /*0180*/  LOP3.LUT P1, RZ, R2, R7, RZ, 0xc0, !PT ;  /* 0x0000000702ff7212 */ /* 0x000fda000782c0ff */
[----:B------:R-:W-:Y:S01]  /*0190*/  @!P1 IMAD R2, R0, 0x4, R5 ;  /* 0x0000000400029824 */ /* 0x000fe200078e0205 */
[----:B------:R-:W-:Y:S01]  /*01a0*/  @!P1 LDS R3, [R5] ;  /* 0x0000000005039984 */ /* 0x000fe20000000800 */
[----:B------:R-:W-:-:S04]  /*01b0*/  IMAD.MOV.U32 R0, RZ, RZ, R8 ;  /* 0x000000ffff007224 */ /* 0x000fc800078e0008 */
[----:B------:R-:W0:Y:S02]  /*01c0*/  @!P1 LDS R2, [R2] ;  /* 0x0000000002029984 */ /* 0x000e240000000800 */
[----:B0-----:R-:W-:-:S05]  /*01d0*/  @!P1 IADD3 R4, PT, PT, R2, R3, RZ ;  /* 0x0000000302049210 */ /* 0x001fca0007ffe0ff */
[----:B------:R1:W-:Y:S01]  /*01e0*/  @!P1 STS [R5], R4 ;  /* 0x0000000405009388 */ /* 0x0003e20000000800 */
[----:B------:R-:W-:Y:S01]  /*01f0*/  BAR.SYNC.DEFER_BLOCKING 0x0 ;  /* 0x0000000000007b1d */ /* 0x000fe20000010000 */
[----:B------:R-:W-:-:S13]  /*0200*/  ISETP.GE.U32.AND P1, PT, R8, UR8, PT ;  /* 0x0000000808007c0c */ /* 0x000fda000bf26070 */
[----:B-1----:R-:W-:Y:S05]  /*0210*/  @!P1 BRA `(.L_x_1932) ;  /* 0xfffffffc00d09947 */ /* 0x002fea000383ffff */
.L_x_1931:
        /* <DEDUP_REMOVED lines=9> */
.L_x_1933:
        /* <DEDUP_REMOVED lines=13> */
.L_x_2128:


//--------------------- .nv.shared._Z9cg_reduceIdEvPT_S1_j --------------------------
	.section	.nv.shared._Z9cg_reduceIdEvPT_S1_j,"aw",@nobits
	.sectionflags	@""
	.align	16
	.zero		1024


//--------------------- .nv.shared.reserved.0     --------------------------
	.section	.nv.shared.reserved.0,"aw",@nobits
	.weak		__nv_reservedSMEM_offset_0_alias
	.size		__nv_reservedSMEM_offset_0_alias, 0, 64
	.other		__nv_reservedSMEM_offset_0_alias,@"STO_CUDA_RESERVED_SHARED STV_DEFAULT"
__nv_reservedSMEM_offset_0_alias:
	.zero		0
	.zero		64


//--------------------- .nv.global                --------------------------
	.section	.nv.global,"aw",@nobits
.nv.global:
	.type		_ZN41_INTERNAL_96847169_4_k_cu_376d53e0_1913784cuda3std6ranges3__45__cpo9iter_moveE,@object
	.size		_ZN41_INTERNAL_96847169_4_k_cu_376d53e0_1913784cuda3std6ranges3__45__cpo9iter_moveE,(_ZN41_INTERNAL_96847169_4_k_cu_376d53e0_1913784cuda3std3__443_GLOBAL__N__96847169_4_k_cu_376d53e0_1913786ignoreE - _ZN41_INTERNAL_96847169_4_k_cu_376d53e0_1913784cuda3std6ranges3__45__cpo9iter_moveE)
_ZN41_INTERNAL_96847169_4_k_cu_376d53e0_1913784cuda3std6ranges3__45__cpo9iter_moveE:
	.zero		1
	.type		_ZN41_INTERNAL_96847169_4_k_cu_376d53e0_1913784cuda3std3__443_GLOBAL__N__96847169_4_k_cu_376d53e0_1913786ignoreE,@object
	.size		_ZN41_INTERNAL_96847169_4_k_cu_376d53e0_1913784cuda3std3__443_GLOBAL__N__96847169_4_k_cu_376d53e0_1913786ignoreE,(_ZN41_INTERNAL_96847169_4_k_cu_376d53e0_1913784cuda3std3__45__cpo4cendE - _ZN41_INTERNAL_96847169_4_k_cu_376d53e0_1913784cuda3std3__443_GLOBAL__N__96847169_4_k_cu_376d53e0_1913786ignoreE)
_ZN41_INTERNAL_96847169_4_k_cu_376d53e0_1913784cuda3std3__443_GLOBAL__N__96847169_4_k_cu_376d53e0_1913786ignoreE:
	.zero		1
	.type		_ZN41_INTERNAL_96847169_4_k_cu_376d53e0_1913784cuda3std3__45__cpo4cendE,@object
	.size		_ZN41_INTERNAL_96847169_4_k_cu_376d53e0_1913784cuda3std3__45__cpo4cendE,(_ZN41_INTERNAL_96847169_4_k_cu_376d53e0_1913784cuda3std3__45__cpo3endE - _ZN41_INTERNAL_96847169_4_k_cu_376d53e0_1913784cuda3std3__45__cpo4cendE)
_ZN41_INTERNAL_96847169_4_k_cu_376d53e0_1913784cuda3std3__45__cpo4cendE:
	.zero		1
	.type		_ZN41_INTERNAL_96847169_4_k_cu_376d53e0_1913784cuda3std3__45__cpo3endE,@object
	.size		_ZN41_INTERNAL_96847169_4_k_cu_376d53e0_1913784cuda3std3__45__cpo3endE,(_ZN41_INTERNAL_96847169_4_k_cu_376d53e0_1913784cuda3std3__48in_placeE - _ZN41_INTERNAL_96847169_4_k_cu_376d53e0_1913784cuda3std3__45__cpo3endE)
_ZN41_INTERNAL_96847169_4_k_cu_376d53e0_1913784cuda3std3__45__cpo3endE:
	.zero		1
	.type		_ZN41_INTERNAL_96847169_4_k_cu_376d53e0_1913784cuda3std3__48in_placeE,@object
	.size		_ZN41_INTERNAL_96847169_4_k_cu_376d53e0_1913784cuda3std3__48in_placeE,(_ZN41_INTERNAL_96847169_4_k_cu_376d53e0_1913784cuda3std6ranges3__45__cpo7advanceE - _ZN41_INTERNAL_96847169_4_k_cu_376d53e0_1913784cuda3std3__48in_placeE)
_ZN41_INTERNAL_96847169_4_k_cu_376d53e0_1913784cuda3std3__48in_placeE:
	.zero		1
	.type		_ZN41_INTERNAL_96847169_4_k_cu_376d53e0_1913784cuda3std6ranges3__45__cpo7advanceE,@object
	.size		_ZN41_INTERNAL_96847169_4_k_cu_376d53e0_1913784cuda3std6ranges3__45__cpo7advanceE,(_ZN41_INTERNAL_96847169_4_k_cu_376d53e0_1913784cuda3std3__45__cpo5beginE - _ZN41_INTERNAL_96847169_4_k_cu_376d53e0_1913784cuda3std6ranges3__45__cpo7advanceE)
_ZN41_INTERNAL_96847169_4_k_cu_376d53e0_1913784cuda3std6ranges3__45__cpo7advanceE:
	.zero		1
	.type		_ZN41_INTERNAL_96847169_4_k_cu_376d53e0_1913784cuda3std3__45__cpo5beginE,@object
	.size		_ZN41_INTERNAL_96847169_4_k_cu_376d53e0_1913784cuda3std3__45__cpo5beginE,(_ZN41_INTERNAL_96847169_4_k_cu_376d53e0_1913784cuda3std3__419piecewise_constructE - _ZN41_INTERNAL_96847169_4_k_cu_376d53e0_1913784cuda3std3__45__cpo5beginE)
_ZN41_INTERNAL_96847169_4_k_cu_376d53e0_1913784cuda3std3__45__cpo5beginE:
	.zero		1
	.type		_ZN41_INTERNAL_96847169_4_k_cu_376d53e0_1913784cuda3std3__419piecewise_constructE,@object
	.size		_ZN41_INTERNAL_96847169_4_k_cu_376d53e0_1913784cuda3std3__419piecewise_constructE,(_ZN41_INTERNAL_96847169_4_k_cu_376d53e0_1913784cuda3std3__45__cpo6cbeginE - _ZN41_INTERNAL_96847169_4_k_cu_376d53e0_1913784cuda3std3__419piecewise_constructE)
_ZN41_INTERNAL_96847169_4_k_cu_376d53e0_1913784cuda3std3__419piecewise_constructE:
	.zero		1
	.type		_ZN41_INTERNAL_96847169_4_k_cu_376d53e0_1913784cuda3std3__45__cpo6cbeginE,@object
	.size		_ZN41_INTERNAL_96847169_4_k_cu_376d53e0_1913784cuda3std3__45__cpo6cbeginE,(_ZN41_INTERNAL_96847169_4_k_cu_376d53e0_1913784cuda3std6ranges3__45__cpo4swapE - _ZN41_INTERNAL_96847169_4_k_cu_376d53e0_1913784cuda3std3__45__cpo6cbeginE)
_ZN41_INTERNAL_96847169_4_k_cu_376d53e0_1913784cuda3std3__45__cpo6cbeginE:
	.zero		1
	.type		_ZN41_INTERNAL_96847169_4_k_cu_376d53e0_1913784cuda3std6ranges3__45__cpo4swapE,@object
	.size		_ZN41_INTERNAL_96847169_4_k_cu_376d53e0_1913784cuda3std6ranges3__45__cpo4swapE,(.L_7 - _ZN41_INTERNAL_96847169_4_k_cu_376d53e0_1913784cuda3std6ranges3__45__cpo4swapE)
_ZN41_INTERNAL_96847169_4_k_cu_376d53e0_1913784cuda3std6ranges3__45__cpo4swapE:
	.zero		1
.L_7:


//--------------------- .nv.shared._Z7reduce7IdLj1ELb0EEvPKT_PS0_j --------------------------
	.section	.nv.shared._Z7reduce7IdLj1ELb0EEvPKT_PS0_j,"aw",@nobits
	.sectionflags	@""
	.align	16
	.zero		1024


//--------------------- .nv.shared._Z7reduce7IdLj2ELb0EEvPKT_PS0_j --------------------------
	.section	.nv.shared._Z7reduce7IdLj2ELb0EEvPKT_PS0_j,"aw",@nobits
	.sectionflags	@""
	.align	16
	.zero		1024


//--------------------- .nv.shared._Z7reduce7IdLj4ELb0EEvPKT_PS0_j --------------------------
	.section	.nv.shared._Z7reduce7IdLj4ELb0EEvPKT_PS0_j,"aw",@nobits
	.sectionflags	@""
	.align	16
	.zero		1024


//--------------------- .nv.shared._Z7reduce7IdLj8ELb0EEvPKT_PS0_j --------------------------
	.section	.nv.shared._Z7reduce7IdLj8ELb0EEvPKT_PS0_j,"aw",@nobits
	.sectionflags	@""
	.align	16
	.zero		1024


//--------------------- .nv.shared._Z7reduce7IdLj16ELb0EEvPKT_PS0_j --------------------------
	.section	.nv.shared._Z7reduce7IdLj16ELb0EEvPKT_PS0_j,"aw",@nobits
	.sectionflags	@""
	.align	16
	.zero		1024


//--------------------- .nv.shared._Z7reduce7IdLj32ELb0EEvPKT_PS0_j --------------------------
	.section	.nv.shared._Z7reduce7IdLj32ELb0EEvPKT_PS0_j,"aw",@nobits
	.sectionflags	@""
	.align	16
	.zero		1024


//--------------------- .nv.shared._Z7reduce7IdLj64ELb0EEvPKT_PS0_j --------------------------
	.section	.nv.shared._Z7reduce7IdLj64ELb0EEvPKT_PS0_j,"aw",@nobits
	.sectionflags	@""
	.align	16
	.zero		1024


//--------------------- .nv.shared._Z7reduce7IdLj128ELb0EEvPKT_PS0_j --------------------------
	.section	.nv.shared._Z7reduce7IdLj128ELb0EEvPKT_PS0_j,"aw",@nobits
	.sectionflags	@""
	.align	16
	.zero		1024


//--------------------- .nv.shared._Z7reduce7IdLj256ELb0EEvPKT_PS0_j --------------------------
	.section	.nv.shared._Z7reduce7IdLj256ELb0EEvPKT_PS0_j,"aw",@nobits
	.sectionflags	@""
	.align	16
	.zero		1024


//--------------------- .nv.shared._Z7reduce7IdLj512ELb0EEvPKT_PS0_j --------------------------
	.section	.nv.shared._Z7reduce7IdLj512ELb0EEvPKT_PS0_j,"aw",@nobits
	.sectionflags	@""
	.align	16
	.zero		1024


//--------------------- .nv.shared._Z7reduce7IdLj1ELb1EEvPKT_PS0_j --------------------------
	.section	.nv.shared._Z7reduce7IdLj1ELb1EEvPKT_PS0_j,"aw",@nobits
	.sectionflags	@""
	.align	16
	.zero		1024


//--------------------- .nv.shared._Z7reduce7IdLj2ELb1EEvPKT_PS0_j --------------------------
	.section	.nv.shared._Z7reduce7IdLj2ELb1EEvPKT_PS0_j,"aw",@nobits
	.sectionflags	@""
	.align	16
	.zero		1024


//--------------------- .nv.shared._Z7reduce7IdLj4ELb1EEvPKT_PS0_j --------------------------
	.section	.nv.shared._Z7reduce7IdLj4ELb1EEvPKT_PS0_j,"aw",@nobits
	.sectionflags	@""
	.align	16
	.zero		1024


//--------------------- .nv.shared._Z7reduce7IdLj8ELb1EEvPKT_PS0_j --------------------------
	.section	.nv.shared._Z7reduce7IdLj8ELb1EEvPKT_PS0_j,"aw",@nobits
	.sectionflags	@""
	.align	16
	.zero		1024


//--------------------- .nv.shared._Z7reduce7IdLj16ELb1EEvPKT_PS0_j --------------------------
	.section	.nv.shared._Z7reduce7IdLj16ELb1EEvPKT_PS0_j,"aw",@nobits
	.sectionflags	@""
	.align	16
	.zero		1024


//--------------------- .nv.shared._Z7reduce7IdLj32ELb1EEvPKT_PS0_j --------------------------
	.section	.nv.shared._Z7reduce7IdLj32ELb1EEvPKT_PS0_j,"aw",@nobits
	.sectionflags	@""
	.align	16
	.zero		1024


//--------------------- .nv.shared._Z7reduce7IdLj64ELb1EEvPKT_PS0_j --------------------------
	.section	.nv.shared._Z7reduce7IdLj64ELb1EEvPKT_PS0_j,"aw",@nobits
	.sectionflags	@""
	.align	16
	.zero		1024


//--------------------- .nv.shared._Z7reduce7IdLj128ELb1EEvPKT_PS0_j --------------------------
	.section	.nv.shared._Z7reduce7IdLj128ELb1EEvPKT_PS0_j,"aw",@nobits
	.sectionflags	@""
	.align	16
	.zero		1024


//--------------------- .nv.shared._Z7reduce7IdLj256ELb1EEvPKT_PS0_j --------------------------
	.section	.nv.shared._Z7reduce7IdLj256ELb1EEvPKT_PS0_j,"aw",@nobits
	.sectionflags	@""
	.align	16
	.zero		1024


//--------------------- .nv.shared._Z7reduce7IdLj512ELb1EEvPKT_PS0_j --------------------------
	.section	.nv.shared._Z7reduce7IdLj512ELb1EEvPKT_PS0_j,"aw",@nobits
	.sectionflags	@""
	.align	16
	.zero		1024


//--------------------- .nv.shared._Z7reduce6IdLj1ELb0EEvPT_S1_j --------------------------
	.section	.nv.shared._Z7reduce6IdLj1ELb0EEvPT_S1_j,"aw",@nobits
	.sectionflags	@""
	.align	16
	.zero		1024


//--------------------- .nv.shared._Z7reduce6IdLj2ELb0EEvPT_S1_j --------------------------
	.section	.nv.shared._Z7reduce6IdLj2ELb0EEvPT_S1_j,"aw",@nobits
	.sectionflags	@""
	.align	16
	.zero		1024


//--------------------- .nv.shared._Z7reduce6IdLj4ELb0EEvPT_S1_j --------------------------
	.section	.nv.shared._Z7reduce6IdLj4ELb0EEvPT_S1_j,"aw",@nobits
	.sectionflags	@""
	.align	16
	.zero		1024


//--------------------- .nv.shared._Z7reduce6IdLj8ELb0EEvPT_S1_j --------------------------
	.section	.nv.shared._Z7reduce6IdLj8ELb0EEvPT_S1_j,"aw",@nobits
	.sectionflags	@""
	.align	16
	.zero		1024


//--------------------- .nv.shared._Z7reduce6IdLj16ELb0EEvPT_S1_j --------------------------
	.section	.nv.shared._Z7reduce6IdLj16ELb0EEvPT_S1_j,"aw",@nobits
	.sectionflags	@""
	.align	16
	.zero		1024


//--------------------- .nv.shared._Z7reduce6IdLj32ELb0EEvPT_S1_j --------------------------
	.section	.nv.shared._Z7reduce6IdLj32ELb0EEvPT_S1_j,"aw",@nobits
	.sectionflags	@""
	.align	16
	.zero		1024


//--------------------- .nv.shared._Z7reduce6IdLj64ELb0EEvPT_S1_j --------------------------
	.section	.nv.shared._Z7reduce6IdLj64ELb0EEvPT_S1_j,"aw",@nobits
	.sectionflags	@""
	.align	16
	.zero		1024


//--------------------- .nv.shared._Z7reduce6IdLj128ELb0EEvPT_S1_j --------------------------
	.section	.nv.shared._Z7reduce6IdLj128ELb0EEvPT_S1_j,"aw",@nobits
	.sectionflags	@""
	.align	16
	.zero		1024


//--------------------- .nv.shared._Z7reduce6IdLj256ELb0EEvPT_S1_j --------------------------
	.section	.nv.shared._Z7reduce6IdLj256ELb0EEvPT_S1_j,"aw",@nobits
	.sectionflags	@""
	.align	16
	.zero		1024


//--------------------- .nv.shared._Z7reduce6IdLj512ELb0EEvPT_S1_j --------------------------
	.section	.nv.shared._Z7reduce6IdLj512ELb0EEvPT_S1_j,"aw",@nobits
	.sectionflags	@""
	.align	16
	.zero		1024


//--------------------- .nv.shared._Z7reduce6IdLj1ELb1EEvPT_S1_j --------------------------
	.section	.nv.shared._Z7reduce6IdLj1ELb1EEvPT_S1_j,"aw",@nobits
	.sectionflags	@""
	.align	16
	.zero		1024


//--------------------- .nv.shared._Z7reduce6IdLj2ELb1EEvPT_S1_j --------------------------
	.section	.nv.shared._Z7reduce6IdLj2ELb1EEvPT_S1_j,"aw",@nobits
	.sectionflags	@""
	.align	16
	.zero		1024


//--------------------- .nv.shared._Z7reduce6IdLj4ELb1EEvPT_S1_j --------------------------
	.section	.nv.shared._Z7reduce6IdLj4ELb1EEvPT_S1_j,"aw",@nobits
	.sectionflags	@""
	.align	16
	.zero		1024


//--------------------- .nv.shared._Z7reduce6IdLj8ELb1EEvPT_S1_j --------------------------
	.section	.nv.shared._Z7reduce6IdLj8ELb1EEvPT_S1_j,"aw",@nobits
	.sectionflags	@""
	.align	16
	.zero		1024


//--------------------- .nv.shared._Z7reduce6IdLj16ELb1EEvPT_S1_j --------------------------
	.section	.nv.shared._Z7reduce6IdLj16ELb1EEvPT_S1_j,"aw",@nobits
	.sectionflags	@""
	.align	16
	.zero		1024


//--------------------- .nv.shared._Z7reduce6IdLj32ELb1EEvPT_S1_j --------------------------
	.section	.nv.shared._Z7reduce6IdLj32ELb1EEvPT_S1_j,"aw",@nobits
	.sectionflags	@""
	.align	16
	.zero		1024


//--------------------- .nv.shared._Z7reduce6IdLj64ELb1EEvPT_S1_j --------------------------
	.section	.nv.shared._Z7reduce6IdLj64ELb1EEvPT_S1_j,"aw",@nobits
	.sectionflags	@""
	.align	16
	.zero		1024


//--------------------- .nv.shared._Z7reduce6IdLj128ELb1EEvPT_S1_j --------------------------
	.section	.nv.shared._Z7reduce6IdLj128ELb1EEvPT_S1_j,"aw",@nobits
	.sectionflags	@""
	.align	16
	.zero		1024


//--------------------- .nv.shared._Z7reduce6IdLj256ELb1EEvPT_S1_j --------------------------
	.section	.nv.shared._Z7reduce6IdLj256ELb1EEvPT_S1_j,"aw",@nobits
	.sectionflags	@""
	.align	16
	.zero		1024


//--------------------- .nv.shared._Z7reduce6IdLj512ELb1EEvPT_S1_j --------------------------
	.section	.nv.shared._Z7reduce6IdLj512ELb1EEvPT_S1_j,"aw",@nobits
	.sectionflags	@""
	.align	16
	.zero		1024


//--------------------- .nv.shared._Z7reduce5IdLj1EEvPT_S1_j --------------------------
	.section	.nv.shared._Z7reduce5IdLj1EEvPT_S1_j,"aw",@nobits
	.sectionflags	@""
	.align	16
	.zero		1024


//--------------------- .nv.shared._Z7reduce5IdLj2EEvPT_S1_j --------------------------
	.section	.nv.shared._Z7reduce5IdLj2EEvPT_S1_j,"aw",@nobits
	.sectionflags	@""
	.align	16
	.zero		1024


//--------------------- .nv.shared._Z7reduce5IdLj4EEvPT_S1_j --------------------------
	.section	.nv.shared._Z7reduce5IdLj4EEvPT_S1_j,"aw",@nobits
	.sectionflags	@""
	.align	16
	.zero		1024


//--------------------- .nv.shared._Z7reduce5IdLj8EEvPT_S1_j --------------------------
	.section	.nv.shared._Z7reduce5IdLj8EEvPT_S1_j,"aw",@nobits
	.sectionflags	@""
	.align	16
	.zero		1024


//--------------------- .nv.shared._Z7reduce5IdLj16EEvPT_S1_j --------------------------
	.section	.nv.shared._Z7reduce5IdLj16EEvPT_S1_j,"aw",@nobits
	.sectionflags	@""
	.align	16
	.zero		1024


//--------------------- .nv.shared._Z7reduce5IdLj32EEvPT_S1_j --------------------------
	.section	.nv.shared._Z7reduce5IdLj32EEvPT_S1_j,"aw",@nobits
	.sectionflags	@""
	.align	16
	.zero		1024


//--------------------- .nv.shared._Z7reduce5IdLj64EEvPT_S1_j --------------------------
	.section	.nv.shared._Z7reduce5IdLj64EEvPT_S1_j,"aw",@nobits
	.sectionflags	@""
	.align	16
	.zero		1024


//--------------------- .nv.shared._Z7reduce5IdLj128EEvPT_S1_j --------------------------
	.section	.nv.shared._Z7reduce5IdLj128EEvPT_S1_j,"aw",@nobits
	.sectionflags	@""
	.align	16
	.zero		1024


//--------------------- .nv.shared._Z7reduce5IdLj256EEvPT_S1_j --------------------------
	.section	.nv.shared._Z7reduce5IdLj256EEvPT_S1_j,"aw",@nobits
	.sectionflags	@""
	.align	16
	.zero		1024


//--------------------- .nv.shared._Z7reduce5IdLj512EEvPT_S1_j --------------------------
	.section	.nv.shared._Z7reduce5IdLj512EEvPT_S1_j,"aw",@nobits
	.sectionflags	@""
	.align	16
	.zero		1024


//--------------------- .nv.shared._Z7reduce4IdLj1EEvPT_S1_j --------------------------
	.section	.nv.shared._Z7reduce4IdLj1EEvPT_S1_j,"aw",@nobits
	.sectionflags	@""
	.align	16
	.zero		1024


//--------------------- .nv.shared._Z7reduce4IdLj2EEvPT_S1_j --------------------------
	.section	.nv.shared._Z7reduce4IdLj2EEvPT_S1_j,"aw",@nobits
	.sectionflags	@""
	.align	16
	.zero		1024


//--------------------- .nv.shared._Z7reduce4IdLj4EEvPT_S1_j --------------------------
	.section	.nv.shared._Z7reduce4IdLj4EEvPT_S1_j,"aw",@nobits
	.sectionflags	@""
	.align	16
	.zero		1024


//--------------------- .nv.shared._Z7reduce4IdLj8EEvPT_S1_j --------------------------
	.section	.nv.shared._Z7reduce4IdLj8EEvPT_S1_j,"aw",@nobits
	.sectionflags	@""
	.align	16
	.zero		1024


//--------------------- .nv.shared._Z7reduce4IdLj16EEvPT_S1_j --------------------------
	.section	.nv.shared._Z7reduce4IdLj16EEvPT_S1_j,"aw",@nobits
	.sectionflags	@""
	.align	16
	.zero		1024


//--------------------- .nv.shared._Z7reduce4IdLj32EEvPT_S1_j --------------------------
	.section	.nv.shared._Z7reduce4IdLj32EEvPT_S1_j,"aw",@nobits
	.sectionflags	@""
	.align	16
	.zero		1024


//--------------------- .nv.shared._Z7reduce4IdLj64EEvPT_S1_j --------------------------
	.section	.nv.shared._Z7reduce4IdLj64EEvPT_S1_j,"aw",@nobits
	.sectionflags	@""
	.align	16
	.zero		1024


//--------------------- .nv.shared._Z7reduce4IdLj128EEvPT_S1_j --------------------------
	.section	.nv.shared._Z7reduce4IdLj128EEvPT_S1_j,"aw",@nobits
	.sectionflags	@""
	.align	16
	.zero		1024


//--------------------- .nv.shared._Z7reduce4IdLj256EEvPT_S1_j --------------------------
	.section	.nv.shared._Z7reduce4IdLj256EEvPT_S1_j,"aw",@nobits
	.sectionflags	@""
	.align	16
	.zero		1024


//--------------------- .nv.shared._Z7reduce4IdLj512EEvPT_S1_j --------------------------
	.section	.nv.shared._Z7reduce4IdLj512EEvPT_S1_j,"aw",@nobits
	.sectionflags	@""
	.align	16
	.zero		1024


//--------------------- .nv.shared._Z7reduce3IdEvPT_S1_j --------------------------
	.section	.nv.shared._Z7reduce3IdEvPT_S1_j,"aw",@nobits
	.sectionflags	@""
	.align	16
	.zero		1024


//--------------------- .nv.shared._Z7reduce2IdEvPT_S1_j --------------------------
	.section	.nv.shared._Z7reduce2IdEvPT_S1_j,"aw",@nobits
	.sectionflags	@""
	.align	16
	.zero		1024


//--------------------- .nv.shared._Z7reduce1IdEvPT_S1_j --------------------------
	.section	.nv.shared._Z7reduce1IdEvPT_S1_j,"aw",@nobits
	.sectionflags	@""
	.align	16
	.zero		1024


//--------------------- .nv.shared._Z7reduce0IdEvPT_S1_j --------------------------
	.section	.nv.shared._Z7reduce0IdEvPT_S1_j,"aw",@nobits
	.sectionflags	@""
	.align	16
	.zero		1024


//--------------------- .nv.shared._Z9cg_reduceIfEvPT_S1_j --------------------------
	.section	.nv.shared._Z9cg_reduceIfEvPT_S1_j,"aw",@nobits
	.sectionflags	@""
	.align	16
	.zero		1024


//--------------------- .nv.shared._Z7reduce7IfLj1ELb0EEvPKT_PS0_j --------------------------
	.section	.nv.shared._Z7reduce7IfLj1ELb0EEvPKT_PS0_j,"aw",@nobits
	.sectionflags	@""
	.align	16
	.zero		1024


//--------------------- .nv.shared._Z7reduce7IfLj2ELb0EEvPKT_PS0_j --------------------------
	.section	.nv.shared._Z7reduce7IfLj2ELb0EEvPKT_PS0_j,"aw",@nobits
	.sectionflags	@""
	.align	16
	.zero		1024


//--------------------- .nv.shared._Z7reduce7IfLj4ELb0EEvPKT_PS0_j --------------------------
	.section	.nv.shared._Z7reduce7IfLj4ELb0EEvPKT_PS0_j,"aw",@nobits
	.sectionflags	@""
	.align	16
	.zero		1024


//--------------------- .nv.shared._Z7reduce7IfLj8ELb0EEvPKT_PS0_j --------------------------
	.section	.nv.shared._Z7reduce7IfLj8ELb0EEvPKT_PS0_j,"aw",@nobits
	.sectionflags	@""
	.align	16
	.zero		1024


//--------------------- .nv.shared._Z7reduce7IfLj16ELb0EEvPKT_PS0_j --------------------------
	.section	.nv.shared._Z7reduce7IfLj16ELb0EEvPKT_PS0_j,"aw",@nobits
	.sectionflags	@""
	.align	16
	.zero		1024


//--------------------- .nv.shared._Z7reduce7IfLj32ELb0EEvPKT_PS0_j --------------------------
	.section	.nv.shared._Z7reduce7IfLj32ELb0EEvPKT_PS0_j,"aw",@nobits
	.sectionflags	@""
	.align	16
	.zero		1024


//--------------------- .nv.shared._Z7reduce7IfLj64ELb0EEvPKT_PS0_j --------------------------
	.section	.nv.shared._Z7reduce7IfLj64ELb0EEvPKT_PS0_j,"aw",@nobits
	.sectionflags	@""
	.align	16
	.zero		1024


//--------------------- .nv.shared._Z7reduce7IfLj128ELb0EEvPKT_PS0_j --------------------------
	.section	.nv.shared._Z7reduce7IfLj128ELb0EEvPKT_PS0_j,"aw",@nobits
	.sectionflags	@""
	.align	16
	.zero		1024


//--------------------- .nv.shared._Z7reduce7IfLj256ELb0EEvPKT_PS0_j --------------------------
	.section	.nv.shared._Z7reduce7IfLj256ELb0EEvPKT_PS0_j,"aw",@nobits
	.sectionflags	@""
	.align	16
	.zero		1024


//--------------------- .nv.shared._Z7reduce7IfLj512ELb0EEvPKT_PS0_j --------------------------
	.section	.nv.shared._Z7reduce7IfLj512ELb0EEvPKT_PS0_j,"aw",@nobits
	.sectionflags	@""
	.align	16
	.zero		1024


//--------------------- .nv.shared._Z7reduce7IfLj1ELb1EEvPKT_PS0_j --------------------------
	.section	.nv.shared._Z7reduce7IfLj1ELb1EEvPKT_PS0_j,"aw",@nobits
	.sectionflags	@""
	.align	16
	.zero		1024


//--------------------- .nv.shared._Z7reduce7IfLj2ELb1EEvPKT_PS0_j --------------------------
	.section	.nv.shared._Z7reduce7IfLj2ELb1EEvPKT_PS0_j,"aw",@nobits
	.sectionflags	@""
	.align	16
	.zero		1024


//--------------------- .nv.shared._Z7reduce7IfLj4ELb1EEvPKT_PS0_j --------------------------
	.section	.nv.shared._Z7reduce7IfLj4ELb1EEvPKT_PS0_j,"aw",@nobits
	.sectionflags	@""
	.align	16
	.zero		1024


//--------------------- .nv.shared._Z7reduce7IfLj8ELb1EEvPKT_PS0_j --------------------------
	.section	.nv.shared._Z7reduce7IfLj8ELb1EEvPKT_PS0_j,"aw",@nobits
	.sectionflags	@""
	.align	16
	.zero		1024


//--------------------- .nv.shared._Z7reduce7IfLj16ELb1EEvPKT_PS0_j --------------------------
	.section	.nv.shared._Z7reduce7IfLj16ELb1EEvPKT_PS0_j,"aw",@nobits
	.sectionflags	@""
	.align	16
	.zero		1024


//--------------------- .nv.shared._Z7reduce7IfLj32ELb1EEvPKT_PS0_j --------------------------
	.section	.nv.shared._Z7reduce7IfLj32ELb1EEvPKT_PS0_j,"aw",@nobits
	.sectionflags	@""
	.align	16
	.zero		1024


//--------------------- .nv.shared._Z7reduce7IfLj64ELb1EEvPKT_PS0_j --------------------------
	.section	.nv.shared._Z7reduce7IfLj64ELb1EEvPKT_PS0_j,"aw",@nobits
	.sectionflags	@""
	.align	16
	.zero		1024


//--------------------- .nv.shared._Z7reduce7IfLj128ELb1EEvPKT_PS0_j --------------------------
	.section	.nv.shared._Z7reduce7IfLj128ELb1EEvPKT_PS0_j,"aw",@nobits
	.sectionflags	@""
	.align	16
	.zero		1024


//--------------------- .nv.shared._Z7reduce7IfLj256ELb1EEvPKT_PS0_j --------------------------
	.section	.nv.shared._Z7reduce7IfLj256ELb1EEvPKT_PS0_j,"aw",@nobits
	.sectionflags	@""
	.align	16
	.zero		1024


//--------------------- .nv.shared._Z7reduce7IfLj512ELb1EEvPKT_PS0_j --------------------------
	.section	.nv.shared._Z7reduce7IfLj512ELb1EEvPKT_PS0_j,"aw",@nobits
	.sectionflags	@""
	.align	16
	.zero		1024


//--------------------- .nv.shared._Z7reduce6IfLj1ELb0EEvPT_S1_j --------------------------
	.section	.nv.shared._Z7reduce6IfLj1ELb0EEvPT_S1_j,"aw",@nobits
	.sectionflags	@""
	.align	16
	.zero		1024


//--------------------- .nv.shared._Z7reduce6IfLj2ELb0EEvPT_S1_j --------------------------
	.section	.nv.shared._Z7reduce6IfLj2ELb0EEvPT_S1_j,"aw",@nobits
	.sectionflags	@""
	.align	16
	.zero		1024


//--------------------- .nv.shared._Z7reduce6IfLj4ELb0EEvPT_S1_j --------------------------
	.section	.nv.shared._Z7reduce6IfLj4ELb0EEvPT_S1_j,"aw",@nobits
	.sectionflags	@""
	.align	16
	.zero		1024


//--------------------- .nv.shared._Z7reduce6IfLj8ELb0EEvPT_S1_j --------------------------
	.section	.nv.shared._Z7reduce6IfLj8ELb0EEvPT_S1_j,"aw",@nobits
	.sectionflags	@""
	.align	16
	.zero		1024


//--------------------- .nv.shared._Z7reduce6IfLj16ELb0EEvPT_S1_j --------------------------
	.section	.nv.shared._Z7reduce6IfLj16ELb0EEvPT_S1_j,"aw",@nobits
	.sectionflags	@""
	.align	16
	.zero		1024


//--------------------- .nv.shared._Z7reduce6IfLj32ELb0EEvPT_S1_j --------------------------
	.section	.nv.shared._Z7reduce6IfLj32ELb0EEvPT_S1_j,"aw",@nobits
	.sectionflags	@""
	.align	16
	.zero		1024


//--------------------- .nv.shared._Z7reduce6IfLj64ELb0EEvPT_S1_j --------------------------
	.section	.nv.shared._Z7reduce6IfLj64ELb0EEvPT_S1_j,"aw",@nobits
	.sectionflags	@""
	.align	16
	.zero		1024


//--------------------- .nv.shared._Z7reduce6IfLj128ELb0EEvPT_S1_j --------------------------
	.section	.nv.shared._Z7reduce6IfLj128ELb0EEvPT_S1_j,"aw",@nobits
	.sectionflags	@""
	.align	16
	.zero		1024


//--------------------- .nv.shared._Z7reduce6IfLj256ELb0EEvPT_S1_j --------------------------
	.section	.nv.shared._Z7reduce6IfLj256ELb0EEvPT_S1_j,"aw",@nobits
	.sectionflags	@""
	.align	16
	.zero		1024


//--------------------- .nv.shared._Z7reduce6IfLj512ELb0EEvPT_S1_j --------------------------
	.section	.nv.shared._Z7reduce6IfLj512ELb0EEvPT_S1_j,"aw",@nobits
	.sectionflags	@""
	.align	16
	.zero		1024


//--------------------- .nv.shared._Z7reduce6IfLj1ELb1EEvPT_S1_j --------------------------
	.section	.nv.shared._Z7reduce6IfLj1ELb1EEvPT_S1_j,"aw",@nobits
	.sectionflags	@""
	.align	16
	.zero		1024


//--------------------- .nv.shared._Z7reduce6IfLj2ELb1EEvPT_S1_j --------------------------
	.section	.nv.shared._Z7reduce6IfLj2ELb1EEvPT_S1_j,"aw",@nobits
	.sectionflags	@""
	.align	16
	.zero		1024


//--------------------- .nv.shared._Z7reduce6IfLj4ELb1EEvPT_S1_j --------------------------
	.section	.nv.shared._Z7reduce6IfLj4ELb1EEvPT_S1_j,"aw",@nobits
	.sectionflags	@""
	.align	16
	.zero		1024


//--------------------- .nv.shared._Z7reduce6IfLj8ELb1EEvPT_S1_j --------------------------
	.section	.nv.shared._Z7reduce6IfLj8ELb1EEvPT_S1_j,"aw",@nobits
	.sectionflags	@""
	.align	16
	.zero		1024


//--------------------- .nv.shared._Z7reduce6IfLj16ELb1EEvPT_S1_j --------------------------
	.section	.nv.shared._Z7reduce6IfLj16ELb1EEvPT_S1_j,"aw",@nobits
	.sectionflags	@""
	.align	16
	.zero		1024


//--------------------- .nv.shared._Z7reduce6IfLj32ELb1EEvPT_S1_j --------------------------
	.section	.nv.shared._Z7reduce6IfLj32ELb1EEvPT_S1_j,"aw",@nobits
	.sectionflags	@""
	.align	16
	.zero		1024


//--------------------- .nv.shared._Z7reduce6IfLj64ELb1EEvPT_S1_j --------------------------
	.section	.nv.shared._Z7reduce6IfLj64ELb1EEvPT_S1_j,"aw",@nobits
	.sectionflags	@""
	.align	16
	.zero		1024


//--------------------- .nv.shared._Z7reduce6IfLj128ELb1EEvPT_S1_j --------------------------
	.section	.nv.shared._Z7reduce6IfLj128ELb1EEvPT_S1_j,"aw",@nobits
	.sectionflags	@""
	.align	16
	.zero		1024


//--------------------- .nv.shared._Z7reduce6IfLj256ELb1EEvPT_S1_j --------------------------
	.section	.nv.shared._Z7reduce6IfLj256ELb1EEvPT_S1_j,"aw",@nobits
	.sectionflags	@""
	.align	16
	.zero		1024


//--------------------- .nv.shared._Z7reduce6IfLj512ELb1EEvPT_S1_j --------------------------
	.section	.nv.shared._Z7reduce6IfLj512ELb1EEvPT_S1_j,"aw",@nobits
	.sectionflags	@""
	.align	16
	.zero		1024


//--------------------- .nv.shared._Z7reduce5IfLj1EEvPT_S1_j --------------------------
	.section	.nv.shared._Z7reduce5IfLj1EEvPT_S1_j,"aw",@nobits
	.sectionflags	@""
	.align	16
	.zero		1024


//--------------------- .nv.shared._Z7reduce5IfLj2EEvPT_S1_j --------------------------
	.section	.nv.shared._Z7reduce5IfLj2EEvPT_S1_j,"aw",@nobits
	.sectionflags	@""
	.align	16
	.zero		1024


//--------------------- .nv.shared._Z7reduce5IfLj4EEvPT_S1_j --------------------------
	.section	.nv.shared._Z7reduce5IfLj4EEvPT_S1_j,"aw",@nobits
	.sectionflags	@""
	.align	16
	.zero		1024


//--------------------- .nv.shared._Z7reduce5IfLj8EEvPT_S1_j --------------------------
	.section	.nv.shared._Z7reduce5IfLj8EEvPT_S1_j,"aw",@nobits
	.sectionflags	@""
	.align	16
	.zero		1024


//--------------------- .nv.shared._Z7reduce5IfLj16EEvPT_S1_j --------------------------
	.section	.nv.shared._Z7reduce5IfLj16EEvPT_S1_j,"aw",@nobits
	.sectionflags	@""
	.align	16
	.zero		1024


//--------------------- .nv.shared._Z7reduce5IfLj32EEvPT_S1_j --------------------------
	.section	.nv.shared._Z7reduce5IfLj32EEvPT_S1_j,"aw",@nobits
	.sectionflags	@""
	.align	16
	.zero		1024


//--------------------- .nv.shared._Z7reduce5IfLj64EEvPT_S1_j --------------------------
	.section	.nv.shared._Z7reduce5IfLj64EEvPT_S1_j,"aw",@nobits
	.sectionflags	@""
	.align	16
	.zero		1024


//--------------------- .nv.shared._Z7reduce5IfLj128EEvPT_S1_j --------------------------
	.section	.nv.shared._Z7reduce5IfLj128EEvPT_S1_j,"aw",@nobits
	.sectionflags	@""
	.align	16
	.zero		1024


//--------------------- .nv.shared._Z7reduce5IfLj256EEvPT_S1_j --------------------------
	.section	.nv.shared._Z7reduce5IfLj256EEvPT_S1_j,"aw",@nobits
	.sectionflags	@""
	.align	16
	.zero		1024


//--------------------- .nv.shared._Z7reduce5IfLj512EEvPT_S1_j --------------------------
	.section	.nv.shared._Z7reduce5IfLj512EEvPT_S1_j,"aw",@nobits
	.sectionflags	@""
	.align	16
	.zero		1024


//--------------------- .nv.shared._Z7reduce4IfLj1EEvPT_S1_j --------------------------
	.section	.nv.shared._Z7reduce4IfLj1EEvPT_S1_j,"aw",@nobits
	.sectionflags	@""
	.align	16
	.zero		1024


//--------------------- .nv.shared._Z7reduce4IfLj2EEvPT_S1_j --------------------------
	.section	.nv.shared._Z7reduce4IfLj2EEvPT_S1_j,"aw",@nobits
	.sectionflags	@""
	.align	16
	.zero		1024


//--------------------- .nv.shared._Z7reduce4IfLj4EEvPT_S1_j --------------------------
	.section	.nv.shared._Z7reduce4IfLj4EEvPT_S1_j,"aw",@nobits
	.sectionflags	@""
	.align	16
	.zero		1024


//--------------------- .nv.shared._Z7reduce4IfLj8EEvPT_S1_j --------------------------
	.section	.nv.shared._Z7reduce4IfLj8EEvPT_S1_j,"aw",@nobits
	.sectionflags	@""
	.align	16
	.zero		1024


//--------------------- .nv.shared._Z7reduce4IfLj16EEvPT_S1_j --------------------------
	.section	.nv.shared._Z7reduce4IfLj16EEvPT_S1_j,"aw",@nobits
	.sectionflags	@""
	.align	16
	.zero		1024


//--------------------- .nv.shared._Z7reduce4IfLj32EEvPT_S1_j --------------------------
	.section	.nv.shared._Z7reduce4IfLj32EEvPT_S1_j,"aw",@nobits
	.sectionflags	@""
	.align	16
	.zero		1024


//--------------------- .nv.shared._Z7reduce4IfLj64EEvPT_S1_j --------------------------
	.section	.nv.shared._Z7reduce4IfLj64EEvPT_S1_j,"aw",@nobits
	.sectionflags	@""
	.align	16
	.zero		1024


//--------------------- .nv.shared._Z7reduce4IfLj128EEvPT_S1_j --------------------------
	.section	.nv.shared._Z7reduce4IfLj128EEvPT_S1_j,"aw",@nobits
	.sectionflags	@""
	.align	16
	.zero		1024


//--------------------- .nv.shared._Z7reduce4IfLj256EEvPT_S1_j --------------------------
	.section	.nv.shared._Z7reduce4IfLj256EEvPT_S1_j,"aw",@nobits
	.sectionflags	@""
	.align	16
	.zero		1024


//--------------------- .nv.shared._Z7reduce4IfLj512EEvPT_S1_j --------------------------
	.section	.nv.shared._Z7reduce4IfLj512EEvPT_S1_j,"aw",@nobits
	.sectionflags	@""
	.align	16
	.zero		1024


//--------------------- .nv.shared._Z7reduce3IfEvPT_S1_j --------------------------
	.section	.nv.shared._Z7reduce3IfEvPT_S1_j,"aw",@nobits
	.sectionflags	@""
	.align	16
	.zero		1024


//--------------------- .nv.shared._Z7reduce2IfEvPT_S1_j --------------------------
	.section	.nv.shared._Z7reduce2IfEvPT_S1_j,"aw",@nobits
	.sectionflags	@""
	.align	16
	.zero		1024


//--------------------- .nv.shared._Z7reduce1IfEvPT_S1_j --------------------------
	.section	.nv.shared._Z7reduce1IfEvPT_S1_j,"aw",@nobits
	.sectionflags	@""
	.align	16
	.zero		1024


//--------------------- .nv.shared._Z7reduce0IfEvPT_S1_j --------------------------
	.section	.nv.shared._Z7reduce0IfEvPT_S1_j,"aw",@nobits
	.sectionflags	@""
	.align	16
	.zero		1024


//--------------------- .nv.shared._Z9cg_reduceIiEvPT_S1_j --------------------------
	.section	.nv.shared._Z9cg_reduceIiEvPT_S1_j,"aw",@nobits
	.sectionflags	@""
	.align	16
	.zero		1024


//--------------------- .nv.shared._Z7reduce7IiLj1ELb0EEvPKT_PS0_j --------------------------
	.section	.nv.shared._Z7reduce7IiLj1ELb0EEvPKT_PS0_j,"aw",@nobits
	.sectionflags	@""
	.align	16
	.zero		1024


//--------------------- .nv.shared._Z7reduce7IiLj2ELb0EEvPKT_PS0_j --------------------------
	.section	.nv.shared._Z7reduce7IiLj2ELb0EEvPKT_PS0_j,"aw",@nobits
	.sectionflags	@""
	.align	16
	.zero		1024


//--------------------- .nv.shared._Z7reduce7IiLj4ELb0EEvPKT_PS0_j --------------------------
	.section	.nv.shared._Z7reduce7IiLj4ELb0EEvPKT_PS0_j,"aw",@nobits
	.sectionflags	@""
	.align	16
	.zero		1024


//--------------------- .nv.shared._Z7reduce7IiLj8ELb0EEvPKT_PS0_j --------------------------
	.section	.nv.shared._Z7reduce7IiLj8ELb0EEvPKT_PS0_j,"aw",@nobits
	.sectionflags	@""
	.align	16
	.zero		1024


//--------------------- .nv.shared._Z7reduce7IiLj16ELb0EEvPKT_PS0_j --------------------------
	.section	.nv.shared._Z7reduce7IiLj16ELb0EEvPKT_PS0_j,"aw",@nobits
	.sectionflags	@""
	.align	16
	.zero		1024


//--------------------- .nv.shared._Z7reduce7IiLj32ELb0EEvPKT_PS0_j --------------------------
	.section	.nv.shared._Z7reduce7IiLj32ELb0EEvPKT_PS0_j,"aw",@nobits
	.sectionflags	@""
	.align	16
	.zero		1024


//--------------------- .nv.shared._Z7reduce7IiLj64ELb0EEvPKT_PS0_j --------------------------
	.section	.nv.shared._Z7reduce7IiLj64ELb0EEvPKT_PS0_j,"aw",@nobits
	.sectionflags	@""
	.align	16
	.zero		1024


//--------------------- .nv.shared._Z7reduce7IiLj128ELb0EEvPKT_PS0_j --------------------------
	.section	.nv.shared._Z7reduce7IiLj128ELb0EEvPKT_PS0_j,"aw",@nobits
	.sectionflags	@""
	.align	16
	.zero		1024


//--------------------- .nv.shared._Z7reduce7IiLj256ELb0EEvPKT_PS0_j --------------------------
	.section	.nv.shared._Z7reduce7IiLj256ELb0EEvPKT_PS0_j,"aw",@nobits
	.sectionflags	@""
	.align	16
	.zero		1024


//--------------------- .nv.shared._Z7reduce7IiLj512ELb0EEvPKT_PS0_j --------------------------
	.section	.nv.shared._Z7reduce7IiLj512ELb0EEvPKT_PS0_j,"aw",@nobits
	.sectionflags	@""
	.align	16
	.zero		1024


//--------------------- .nv.shared._Z7reduce7IiLj1ELb1EEvPKT_PS0_j --------------------------
	.section	.nv.shared._Z7reduce7IiLj1ELb1EEvPKT_PS0_j,"aw",@nobits
	.sectionflags	@""
	.align	16
	.zero		1024


//--------------------- .nv.shared._Z7reduce7IiLj2ELb1EEvPKT_PS0_j --------------------------
	.section	.nv.shared._Z7reduce7IiLj2ELb1EEvPKT_PS0_j,"aw",@nobits
	.sectionflags	@""
	.align	16
	.zero		1024


//--------------------- .nv.shared._Z7reduce7IiLj4ELb1EEvPKT_PS0_j --------------------------
	.section	.nv.shared._Z7reduce7IiLj4ELb1EEvPKT_PS0_j,"aw",@nobits
	.sectionflags	@""
	.align	16
	.zero		1024


//--------------------- .nv.shared._Z7reduce7IiLj8ELb1EEvPKT_PS0_j --------------------------
	.section	.nv.shared._Z7reduce7IiLj8ELb1EEvPKT_PS0_j,"aw",@nobits
	.sectionflags	@""
	.align	16
	.zero		1024


//--------------------- .nv.shared._Z7reduce7IiLj16ELb1EEvPKT_PS0_j --------------------------
	.section	.nv.shared._Z7reduce7IiLj16ELb1EEvPKT_PS0_j,"aw",@nobits
	.sectionflags	@""
	.align	16
	.zero		1024


//--------------------- .nv.shared._Z7reduce7IiLj32ELb1EEvPKT_PS0_j --------------------------
	.section	.nv.shared._Z7reduce7IiLj32ELb1EEvPKT_PS0_j,"aw",@nobits
	.sectionflags	@""
	.align	16
	.zero		1024


//--------------------- .nv.shared._Z7reduce7IiLj64ELb1EEvPKT_PS0_j --------------------------
	.section	.nv.shared._Z7reduce7IiLj64ELb1EEvPKT_PS0_j,"aw",@nobits
	.sectionflags	@""
	.align	16
	.zero		1024


//--------------------- .nv.shared._Z7reduce7IiLj128ELb1EEvPKT_PS0_j --------------------------
	.section	.nv.shared._Z7reduce7IiLj128ELb1EEvPKT_PS0_j,"aw",@nobits
	.sectionflags	@""
	.align	16
	.zero		1024


//--------------------- .nv.shared._Z7reduce7IiLj256ELb1EEvPKT_PS0_j --------------------------
	.section	.nv.shared._Z7reduce7IiLj256ELb1EEvPKT_PS0_j,"aw",@nobits
	.sectionflags	@""
	.align	16
	.zero		1024


//--------------------- .nv.shared._Z7reduce7IiLj512ELb1EEvPKT_PS0_j --------------------------
	.section	.nv.shared._Z7reduce7IiLj512ELb1EEvPKT_PS0_j,"aw",@nobits
	.sectionflags	@""
	.align	16
	.zero		1024


//--------------------- .nv.shared._Z7reduce6IiLj1ELb0EEvPT_S1_j --------------------------
	.section	.nv.shared._Z7reduce6IiLj1ELb0EEvPT_S1_j,"aw",@nobits
	.sectionflags	@""
	.align	16
	.zero		1024


//--------------------- .nv.shared._Z7reduce6IiLj2ELb0EEvPT_S1_j --------------------------
	.section	.nv.shared._Z7reduce6IiLj2ELb0EEvPT_S1_j,"aw",@nobits
	.sectionflags	@""
	.align	16
	.zero		1024


//--------------------- .nv.shared._Z7reduce6IiLj4ELb0EEvPT_S1_j --------------------------
	.section	.nv.shared._Z7reduce6IiLj4ELb0EEvPT_S1_j,"aw",@nobits
	.sectionflags	@""
	.align	16
	.zero		1024


//--------------------- .nv.shared._Z7reduce6IiLj8ELb0EEvPT_S1_j --------------------------
	.section	.nv.shared._Z7reduce6IiLj8ELb0EEvPT_S1_j,"aw",@nobits
	.sectionflags	@""
	.align	16
	.zero		1024


//--------------------- .nv.shared._Z7reduce6IiLj16ELb0EEvPT_S1_j --------------------------
	.section	.nv.shared._Z7reduce6IiLj16ELb0EEvPT_S1_j,"aw",@nobits
	.sectionflags	@""
	.align	16
	.zero		1024


//--------------------- .nv.shared._Z7reduce6IiLj32ELb0EEvPT_S1_j --------------------------
	.section	.nv.shared._Z7reduce6IiLj32ELb0EEvPT_S1_j,"aw",@nobits
	.sectionflags	@""
	.align	16
	.zero		1024


//--------------------- .nv.shared._Z7reduce6IiLj64ELb0EEvPT_S1_j --------------------------
	.section	.nv.shared._Z7reduce6IiLj64ELb0EEvPT_S1_j,"aw",@nobits
	.sectionflags	@""
	.align	16
	.zero		1024


//--------------------- .nv.shared._Z7reduce6IiLj128ELb0EEvPT_S1_j --------------------------
	.section	.nv.shared._Z7reduce6IiLj128ELb0EEvPT_S1_j,"aw",@nobits
	.sectionflags	@""
	.align	16
	.zero		1024


//--------------------- .nv.shared._Z7reduce6IiLj256ELb0EEvPT_S1_j --------------------------
	.section	.nv.shared._Z7reduce6IiLj256ELb0EEvPT_S1_j,"aw",@nobits
	.sectionflags	@""
	.align	16
	.zero		1024


//--------------------- .nv.shared._Z7reduce6IiLj512ELb0EEvPT_S1_j --------------------------
	.section	.nv.shared._Z7reduce6IiLj512ELb0EEvPT_S1_j,"aw",@nobits
	.sectionflags	@""
	.align	16
	.zero		1024


//--------------------- .nv.shared._Z7reduce6IiLj1ELb1EEvPT_S1_j --------------------------
	.section	.nv.shared._Z7reduce6IiLj1ELb1EEvPT_S1_j,"aw",@nobits
	.sectionflags	@""
	.align	16
	.zero		1024


//--------------------- .nv.shared._Z7reduce6IiLj2ELb1EEvPT_S1_j --------------------------
	.section	.nv.shared._Z7reduce6IiLj2ELb1EEvPT_S1_j,"aw",@nobits
	.sectionflags	@""
	.align	16
	.zero		1024


//--------------------- .nv.shared._Z7reduce6IiLj4ELb1EEvPT_S1_j --------------------------
	.section	.nv.shared._Z7reduce6IiLj4ELb1EEvPT_S1_j,"aw",@nobits
	.sectionflags	@""
	.align	16
	.zero		1024


//--------------------- .nv.shared._Z7reduce6IiLj8ELb1EEvPT_S1_j --------------------------
	.section	.nv.shared._Z7reduce6IiLj8ELb1EEvPT_S1_j,"aw",@nobits
	.sectionflags	@""
	.align	16
	.zero		1024


//--------------------- .nv.shared._Z7reduce6IiLj16ELb1EEvPT_S1_j --------------------------
	.section	.nv.shared._Z7reduce6IiLj16ELb1EEvPT_S1_j,"aw",@nobits
	.sectionflags	@""
	.align	16
	.zero		1024


//--------------------- .nv.shared._Z7reduce6IiLj32ELb1EEvPT_S1_j --------------------------
	.section	.nv.shared._Z7reduce6IiLj32ELb1EEvPT_S1_j,"aw",@nobits
	.sectionflags	@""
	.align	16
	.zero		1024


//--------------------- .nv.shared._Z7reduce6IiLj64ELb1EEvPT_S1_j --------------------------
	.section	.nv.shared._Z7reduce6IiLj64ELb1EEvPT_S1_j,"aw",@nobits
	.sectionflags	@""
	.align	16
	.zero		1024


//--------------------- .nv.shared._Z7reduce6IiLj128ELb1EEvPT_S1_j --------------------------
	.section	.nv.shared._Z7reduce6IiLj128ELb1EEvPT_S1_j,"aw",@nobits
	.sectionflags	@""
	.align	16
	.zero		1024


//--------------------- .nv.shared._Z7reduce6IiLj256ELb1EEvPT_S1_j --------------------------
	.section	.nv.shared._Z7reduce6IiLj256ELb1EEvPT_S1_j,"aw",@nobits
	.sectionflags	@""
	.align	16
	.zero		1024


//--------------------- .nv.shared._Z7reduce6IiLj512ELb1EEvPT_S1_j --------------------------
	.section	.nv.shared._Z7reduce6IiLj512ELb1EEvPT_S1_j,"aw",@nobits
	.sectionflags	@""
	.align	16
	.zero		1024


//--------------------- .nv.shared._Z7reduce5IiLj1EEvPT_S1_j --------------------------
	.section	.nv.shared._Z7reduce5IiLj1EEvPT_S1_j,"aw",@nobits
	.sectionflags	@""
	.align	16
	.zero		1024


//--------------------- .nv.shared._Z7reduce5IiLj2EEvPT_S1_j --------------------------
	.section	.nv.shared._Z7reduce5IiLj2EEvPT_S1_j,"aw",@nobits
	.sectionflags	@""
	.align	16
	.zero		1024


//--------------------- .nv.shared._Z7reduce5IiLj4EEvPT_S1_j --------------------------
	.section	.nv.shared._Z7reduce5IiLj4EEvPT_S1_j,"aw",@nobits
	.sectionflags	@""
	.align	16
	.zero		1024


//--------------------- .nv.shared._Z7reduce5IiLj8EEvPT_S1_j --------------------------
	.section	.nv.shared._Z7reduce5IiLj8EEvPT_S1_j,"aw",@nobits
	.sectionflags	@""
	.align	16
	.zero		1024


//--------------------- .nv.shared._Z7reduce5IiLj16EEvPT_S1_j --------------------------
	.section	.nv.shared._Z7reduce5IiLj16EEvPT_S1_j,"aw",@nobits
	.sectionflags	@""
	.align	16
	.zero		1024


//--------------------- .nv.shared._Z7reduce5IiLj32EEvPT_S1_j --------------------------
	.section	.nv.shared._Z7reduce5IiLj32EEvPT_S1_j,"aw",@nobits
	.sectionflags	@""
	.align	16
	.zero		1024


//--------------------- .nv.shared._Z7reduce5IiLj64EEvPT_S1_j --------------------------
	.section	.nv.shared._Z7reduce5IiLj64EEvPT_S1_j,"aw",@nobits
	.sectionflags	@""
	.align	16
	.zero		1024


//--------------------- .nv.shared._Z7reduce5IiLj128EEvPT_S1_j --------------------------
	.section	.nv.shared._Z7reduce5IiLj128EEvPT_S1_j,"aw",@nobits
	.sectionflags	@""
	.align	16
	.zero		1024


//--------------------- .nv.shared._Z7reduce5IiLj256EEvPT_S1_j --------------------------
	.section	.nv.shared._Z7reduce5IiLj256EEvPT_S1_j,"aw",@nobits
	.sectionflags	@""
	.align	16
	.zero		1024


//--------------------- .nv.shared._Z7reduce5IiLj512EEvPT_S1_j --------------------------
	.section	.nv.shared._Z7reduce5IiLj512EEvPT_S1_j,"aw",@nobits
	.sectionflags	@""
	.align	16
	.zero		1024


//--------------------- .nv.shared._Z7reduce4IiLj1EEvPT_S1_j --------------------------
	.section	.nv.shared._Z7reduce4IiLj1EEvPT_S1_j,"aw",@nobits
	.sectionflags	@""
	.align	16
	.zero		1024


//--------------------- .nv.shared._Z7reduce4IiLj2EEvPT_S1_j --------------------------
	.section	.nv.shared._Z7reduce4IiLj2EEvPT_S1_j,"aw",@nobits
	.sectionflags	@""
	.align	16
	.zero		1024


//--------------------- .nv.shared._Z7reduce4IiLj4EEvPT_S1_j --------------------------
	.section	.nv.shared._Z7reduce4IiLj4EEvPT_S1_j,"aw",@nobits
	.sectionflags	@""
	.align	16
	.zero		1024


//--------------------- .nv.shared._Z7reduce4IiLj8EEvPT_S1_j --------------------------
	.section	.nv.shared._Z7reduce4IiLj8EEvPT_S1_j,"aw",@nobits
	.sectionflags	@""
	.align	16
	.zero		1024


//--------------------- .nv.shared._Z7reduce4IiLj16EEvPT_S1_j --------------------------
	.section	.nv.shared._Z7reduce4IiLj16EEvPT_S1_j,"aw",@nobits
	.sectionflags	@""
	.align	16
	.zero		1024


//--------------------- .nv.shared._Z7reduce4IiLj32EEvPT_S1_j --------------------------
	.section	.nv.shared._Z7reduce4IiLj32EEvPT_S1_j,"aw",@nobits
	.sectionflags	@""
	.align	16
	.zero		1024


//--------------------- .nv.shared._Z7reduce4IiLj64EEvPT_S1_j --------------------------
	.section	.nv.shared._Z7reduce4IiLj64EEvPT_S1_j,"aw",@nobits
	.sectionflags	@""
	.align	16
	.zero		1024


//--------------------- .nv.shared._Z7reduce4IiLj128EEvPT_S1_j --------------------------
	.section	.nv.shared._Z7reduce4IiLj128EEvPT_S1_j,"aw",@nobits
	.sectionflags	@""
	.align	16
	.zero		1024


//--------------------- .nv.shared._Z7reduce4IiLj256EEvPT_S1_j --------------------------
	.section	.nv.shared._Z7reduce4IiLj256EEvPT_S1_j,"aw",@nobits
	.sectionflags	@""
	.align	16
	.zero		1024


//--------------------- .nv.shared._Z7reduce4IiLj512EEvPT_S1_j --------------------------
	.section	.nv.shared._Z7reduce4IiLj512EEvPT_S1_j,"aw",@nobits
	.sectionflags	@""
	.align	16
	.zero		1024


//--------------------- .nv.shared._Z7reduce3IiEvPT_S1_j --------------------------
	.section	.nv.shared._Z7reduce3IiEvPT_S1_j,"aw",@nobits
	.sectionflags	@""
	.align	16
	.zero		1024


//--------------------- .nv.shared._Z7reduce2IiEvPT_S1_j --------------------------
	.section	.nv.shared._Z7reduce2IiEvPT_S1_j,"aw",@nobits
	.sectionflags	@""
	.align	16
	.zero		1024


//--------------------- .nv.shared._Z7reduce1IiEvPT_S1_j --------------------------
	.section	.nv.shared._Z7reduce1IiEvPT_S1_j,"aw",@nobits
	.sectionflags	@""
	.align	16
	.zero		1024


//--------------------- .nv.shared._Z7reduce0IiEvPT_S1_j --------------------------
	.section	.nv.shared._Z7reduce0IiEvPT_S1_j,"aw",@nobits
	.sectionflags	@""
	.align	16
	.zero		1024


//--------------------- .nv.constant0._Z9cg_reduceIdEvPT_S1_j --------------------------
	.section	.nv.constant0._Z9cg_reduceIdEvPT_S1_j,"a",@progbits
	.sectionflags	@""
	.align	4
.nv.constant0._Z9cg_reduceIdEvPT_S1_j:
	.zero		916


//--------------------- .nv.constant0._Z7reduce7IdLj1ELb0EEvPKT_PS0_j --------------------------
	.section	.nv.constant0._Z7reduce7IdLj1ELb0EEvPKT_PS0_j,"a",@progbits
	.sectionflags	@""
	.align	4
.nv.constant0._Z7reduce7IdLj1ELb0EEvPKT_PS0_j:
	.zero		916


//--------------------- .nv.constant0._Z7reduce7IdLj2ELb0EEvPKT_PS0_j --------------------------
	.section	.nv.constant0._Z7reduce7IdLj2ELb0EEvPKT_PS0_j,"a",@progbits
	.sectionflags	@""
	.align	4
.nv.constant0._Z7reduce7IdLj2ELb0EEvPKT_PS0_j:
	.zero		916


//--------------------- .nv.constant0._Z7reduce7IdLj4ELb0EEvPKT_PS0_j --------------------------
	.section	.nv.constant0._Z7reduce7IdLj4ELb0EEvPKT_PS0_j,"a",@progbits
	.sectionflags	@""
	.align	4
.nv.constant0._Z7reduce7IdLj4ELb0EEvPKT_PS0_j:
	.zero		916


//--------------------- .nv.constant0._Z7reduce7IdLj8ELb0EEvPKT_PS0_j --------------------------
	.section	.nv.constant0._Z7reduce7IdLj8ELb0EEvPKT_PS0_j,"a",@progbits
	.sectionflags	@""
	.align	4
.nv.constant0._Z7reduce7IdLj8ELb0EEvPKT_PS0_j:
	.zero		916


//--------------------- .nv.constant0._Z7reduce7IdLj16ELb0EEvPKT_PS0_j --------------------------
	.section	.nv.constant0._Z7reduce7IdLj16ELb0EEvPKT_PS0_j,"a",@progbits
	.sectionflags	@""
	.align	4
.nv.constant0._Z7reduce7IdLj16ELb0EEvPKT_PS0_j:
	.zero		916


//--------------------- .nv.constant0._Z7reduce7IdLj32ELb0EEvPKT_PS0_j --------------------------
	.section	.nv.constant0._Z7reduce7IdLj32ELb0EEvPKT_PS0_j,"a",@progbits
	.sectionflags	@""
	.align	4
.nv.constant0._Z7reduce7IdLj32ELb0EEvPKT_PS0_j:
	.zero		916


//--------------------- .nv.constant0._Z7reduce7IdLj64ELb0EEvPKT_PS0_j --------------------------
	.section	.nv.constant0._Z7reduce7IdLj64ELb0EEvPKT_PS0_j,"a",@progbits
	.sectionflags	@""
	.align	4
.nv.constant0._Z7reduce7IdLj64ELb0EEvPKT_PS0_j:
	.zero		916


//--------------------- .nv.constant0._Z7reduce7IdLj128ELb0EEvPKT_PS0_j --------------------------
	.section	.nv.constant0._Z7reduce7IdLj128ELb0EEvPKT_PS0_j,"a",@progbits
	.sectionflags	@""
	.align	4
.nv.constant0._Z7reduce7IdLj128ELb0EEvPKT_PS0_j:
	.zero		916


//--------------------- .nv.constant0._Z7reduce7IdLj256ELb0EEvPKT_PS0_j --------------------------
	.section	.nv.constant0._Z7reduce7IdLj256ELb0EEvPKT_PS0_j,"a",@progbits
	.sectionflags	@""
	.align	4
.nv.constant0._Z7reduce7IdLj256ELb0EEvPKT_PS0_j:
	.zero		916


//--------------------- .nv.constant0._Z7reduce7IdLj512ELb0EEvPKT_PS0_j --------------------------
	.section	.nv.constant0._Z7reduce7IdLj512ELb0EEvPKT_PS0_j,"a",@progbits
	.sectionflags	@""
	.align	4
.nv.constant0._Z7reduce7IdLj512ELb0EEvPKT_PS0_j:
	.zero		916


//--------------------- .nv.constant0._Z7reduce7IdLj1ELb1EEvPKT_PS0_j --------------------------
	.section	.nv.constant0._Z7reduce7IdLj1ELb1EEvPKT_PS0_j,"a",@progbits
	.sectionflags	@""
	.align	4
.nv.constant0._Z7reduce7IdLj1ELb1EEvPKT_PS0_j:
	.zero		916


//--------------------- .nv.constant0._Z7reduce7IdLj2ELb1EEvPKT_PS0_j --------------------------
	.section	.nv.constant0._Z7reduce7IdLj2ELb1EEvPKT_PS0_j,"a",@progbits
	.sectionflags	@""
	.align	4
.nv.constant0._Z7reduce7IdLj2ELb1EEvPKT_PS0_j:
	.zero		916


//--------------------- .nv.constant0._Z7reduce7IdLj4ELb1EEvPKT_PS0_j --------------------------
	.section	.nv.constant0._Z7reduce7IdLj4ELb1EEvPKT_PS0_j,"a",@progbits
	.sectionflags	@""
	.align	4
.nv.constant0._Z7reduce7IdLj4ELb1EEvPKT_PS0_j:
	.zero		916


//--------------------- .nv.constant0._Z7reduce7IdLj8ELb1EEvPKT_PS0_j --------------------------
	.section	.nv.constant0._Z7reduce7IdLj8ELb1EEvPKT_PS0_j,"a",@progbits
	.sectionflags	@""
	.align	4
.nv.constant0._Z7reduce7IdLj8ELb1EEvPKT_PS0_j:
	.zero		916


//--------------------- .nv.constant0._Z7reduce7IdLj16ELb1EEvPKT_PS0_j --------------------------
	.section	.nv.constant0._Z7reduce7IdLj16ELb1EEvPKT_PS0_j,"a",@progbits
	.sectionflags	@""
	.align	4
.nv.constant0._Z7reduce7IdLj16ELb1EEvPKT_PS0_j:
	.zero		916


//--------------------- .nv.constant0._Z7reduce7IdLj32ELb1EEvPKT_PS0_j --------------------------
	.section	.nv.constant0._Z7reduce7IdLj32ELb1EEvPKT_PS0_j,"a",@progbits
	.sectionflags	@""
	.align	4
.nv.constant0._Z7reduce7IdLj32ELb1EEvPKT_PS0_j:
	.zero		916


//--------------------- .nv.constant0._Z7reduce7IdLj64ELb1EEvPKT_PS0_j --------------------------
	.section	.nv.constant0._Z7reduce7IdLj64ELb1EEvPKT_PS0_j,"a",@progbits
	.sectionflags	@""
	.align	4
.nv.constant0._Z7reduce7IdLj64ELb1EEvPKT_PS0_j:
	.zero		916


//--------------------- .nv.constant0._Z7reduce7IdLj128ELb1EEvPKT_PS0_j --------------------------
	.section	.nv.constant0._Z7reduce7IdLj128ELb1EEvPKT_PS0_j,"a",@progbits
	.sectionflags	@""
	.align	4
.nv.constant0._Z7reduce7IdLj128ELb1EEvPKT_PS0_j:
	.zero		916


//--------------------- .nv.constant0._Z7reduce7IdLj256ELb1EEvPKT_PS0_j --------------------------
	.section	.nv.constant0._Z7reduce7IdLj256ELb1EEvPKT_PS0_j,"a",@progbits
	.sectionflags	@""
	.align	4
.nv.constant0._Z7reduce7IdLj256ELb1EEvPKT_PS0_j:
	.zero		916


//--------------------- .nv.constant0._Z7reduce7IdLj512ELb1EEvPKT_PS0_j --------------------------
	.section	.nv.constant0._Z7reduce7IdLj512ELb1EEvPKT_PS0_j,"a",@progbits
	.sectionflags	@""
	.align	4
.nv.constant0._Z7reduce7IdLj512ELb1EEvPKT_PS0_j:
	.zero		916


//--------------------- .nv.constant0._Z7reduce6IdLj1ELb0EEvPT_S1_j --------------------------
	.section	.nv.constant0._Z7reduce6IdLj1ELb0EEvPT_S1_j,"a",@progbits
	.sectionflags	@""
	.align	4
.nv.constant0._Z7reduce6IdLj1ELb0EEvPT_S1_j:
	.zero		916


//--------------------- .nv.constant0._Z7reduce6IdLj2ELb0EEvPT_S1_j --------------------------
	.section	.nv.constant0._Z7reduce6IdLj2ELb0EEvPT_S1_j,"a",@progbits
	.sectionflags	@""
	.align	4
.nv.constant0._Z7reduce6IdLj2ELb0EEvPT_S1_j:
	.zero		916


//--------------------- .nv.constant0._Z7reduce6IdLj4ELb0EEvPT_S1_j --------------------------
	.section	.nv.constant0._Z7reduce6IdLj4ELb0EEvPT_S1_j,"a",@progbits
	.sectionflags	@""
	.align	4
.nv.constant0._Z7reduce6IdLj4ELb0EEvPT_S1_j:
	.zero		916


//--------------------- .nv.constant0._Z7reduce6IdLj8ELb0EEvPT_S1_j --------------------------
	.section	.nv.constant0._Z7reduce6IdLj8ELb0EEvPT_S1_j,"a",@progbits
	.sectionflags	@""
	.align	4
.nv.constant0._Z7reduce6IdLj8ELb0EEvPT_S1_j:
	.zero		916


//--------------------- .nv.constant0._Z7reduce6IdLj16ELb0EEvPT_S1_j --------------------------
	.section	.nv.constant0._Z7reduce6IdLj16ELb0EEvPT_S1_j,"a",@progbits
	.sectionflags	@""
	.align	4
.nv.constant0._Z7reduce6IdLj16ELb0EEvPT_S1_j:
	.zero		916


//--------------------- .nv.constant0._Z7reduce6IdLj32ELb0EEvPT_S1_j --------------------------
	.section	.nv.constant0._Z7reduce6IdLj32ELb0EEvPT_S1_j,"a",@progbits
	.sectionflags	@""
	.align	4
.nv.constant0._Z7reduce6IdLj32ELb0EEvPT_S1_j:
	.zero		916


//--------------------- .nv.constant0._Z7reduce6IdLj64ELb0EEvPT_S1_j --------------------------
	.section	.nv.constant0._Z7reduce6IdLj64ELb0EEvPT_S1_j,"a",@progbits
	.sectionflags	@""
	.align	4
.nv.constant0._Z7reduce6IdLj64ELb0EEvPT_S1_j:
	.zero		916


//--------------------- .nv.constant0._Z7reduce6IdLj128ELb0EEvPT_S1_j --------------------------
	.section	.nv.constant0._Z7reduce6IdLj128ELb0EEvPT_S1_j,"a",@progbits
	.sectionflags	@""
	.align	4
.nv.constant0._Z7reduce6IdLj128ELb0EEvPT_S1_j:
	.zero		916


//--------------------- .nv.constant0._Z7reduce6IdLj256ELb0EEvPT_S1_j --------------------------
	.section	.nv.constant0._Z7reduce6IdLj256ELb0EEvPT_S1_j,"a",@progbits
	.sectionflags	@""
	.align	4
.nv.constant0._Z7reduce6IdLj256ELb0EEvPT_S1_j:
	.zero		916


//--------------------- .nv.constant0._Z7reduce6IdLj512ELb0EEvPT_S1_j --------------------------
	.section	.nv.constant0._Z7reduce6IdLj512ELb0EEvPT_S1_j,"a",@progbits
	.sectionflags	@""
	.align	4
.nv.constant0._Z7reduce6IdLj512ELb0EEvPT_S1_j:
	.zero		916


//--------------------- .nv.constant0._Z7reduce6IdLj1ELb1EEvPT_S1_j --------------------------
	.section	.nv.constant0._Z7reduce6IdLj1ELb1EEvPT_S1_j,"a",@progbits
	.sectionflags	@""
	.align	4
.nv.constant0._Z7reduce6IdLj1ELb1EEvPT_S1_j:
	.zero		916


//--------------------- .nv.constant0._Z7reduce6IdLj2ELb1EEvPT_S1_j --------------------------
	.section	.nv.constant0._Z7reduce6IdLj2ELb1EEvPT_S1_j,"a",@progbits
	.sectionflags	@""
	.align	4
.nv.constant0._Z7reduce6IdLj2ELb1EEvPT_S1_j:
	.zero		916


//--------------------- .nv.constant0._Z7reduce6IdLj4ELb1EEvPT_S1_j --------------------------
	.section	.nv.constant0._Z7reduce6IdLj4ELb1EEvPT_S1_j,"a",@progbits
	.sectionflags	@""
	.align	4
.nv.constant0._Z7reduce6IdLj4ELb1EEvPT_S1_j:
	.zero		916


//--------------------- .nv.constant0._Z7reduce6IdLj8ELb1EEvPT_S1_j --------------------------
	.section	.nv.constant0._Z7reduce6IdLj8ELb1EEvPT_S1_j,"a",@progbits
	.sectionflags	@""
	.align	4
.nv.constant0._Z7reduce6IdLj8ELb1EEvPT_S1_j:
	.zero		916


//--------------------- .nv.constant0._Z7reduce6IdLj16ELb1EEvPT_S1_j --------------------------
	.section	.nv.constant0._Z7reduce6IdLj16ELb1EEvPT_S1_j,"a",@progbits
	.sectionflags	@""
	.align	4
.nv.constant0._Z7reduce6IdLj16ELb1EEvPT_S1_j:
	.zero		916


//--------------------- .nv.constant0._Z7reduce6IdLj32ELb1EEvPT_S1_j --------------------------
	.section	.nv.constant0._Z7reduce6IdLj32ELb1EEvPT_S1_j,"a",@progbits
	.sectionflags	@""
	.align	4
.nv.constant0._Z7reduce6IdLj32ELb1EEvPT_S1_j:
	.zero		916


//--------------------- .nv.constant0._Z7reduce6IdLj64ELb1EEvPT_S1_j --------------------------
	.section	.nv.constant0._Z7reduce6IdLj64ELb1EEvPT_S1_j,"a",@progbits
	.sectionflags	@""
	.align	4
.nv.constant0._Z7reduce6IdLj64ELb1EEvPT_S1_j:
	.zero		916


//--------------------- .nv.constant0._Z7reduce6IdLj128ELb1EEvPT_S1_j --------------------------
	.section	.nv.constant0._Z7reduce6IdLj128ELb1EEvPT_S1_j,"a",@progbits
	.sectionflags	@""
	.align	4
.nv.constant0._Z7reduce6IdLj128ELb1EEvPT_S1_j:
	.zero		916


//--------------------- .nv.constant0._Z7reduce6IdLj256ELb1EEvPT_S1_j --------------------------
	.section	.nv.constant0._Z7reduce6IdLj256ELb1EEvPT_S1_j,"a",@progbits
	.sectionflags	@""
	.align	4
.nv.constant0._Z7reduce6IdLj256ELb1EEvPT_S1_j:
	.zero		916


//--------------------- .nv.constant0._Z7reduce6IdLj512ELb1EEvPT_S1_j --------------------------
	.section	.nv.constant0._Z7reduce6IdLj512ELb1EEvPT_S1_j,"a",@progbits
	.sectionflags	@""
	.align	4
.nv.constant0._Z7reduce6IdLj512ELb1EEvPT_S1_j:
	.zero		916


//--------------------- .nv.constant0._Z7reduce5IdLj1EEvPT_S1_j --------------------------
	.section	.nv.constant0._Z7reduce5IdLj1EEvPT_S1_j,"a",@progbits
	.sectionflags	@""
	.align	4
.nv.constant0._Z7reduce5IdLj1EEvPT_S1_j:
	.zero		916


//--------------------- .nv.constant0._Z7reduce5IdLj2EEvPT_S1_j --------------------------
	.section	.nv.constant0._Z7reduce5IdLj2EEvPT_S1_j,"a",@progbits
	.sectionflags	@""
	.align	4
.nv.constant0._Z7reduce5IdLj2EEvPT_S1_j:
	.zero		916


//--------------------- .nv.constant0._Z7reduce5IdLj4EEvPT_S1_j --------------------------
	.section	.nv.constant0._Z7reduce5IdLj4EEvPT_S1_j,"a",@progbits
	.sectionflags	@""
	.align	4
.nv.constant0._Z7reduce5IdLj4EEvPT_S1_j:
	.zero		916


//--------------------- .nv.constant0._Z7reduce5IdLj8EEvPT_S1_j --------------------------
	.section	.nv.constant0._Z7reduce5IdLj8EEvPT_S1_j,"a",@progbits
	.sectionflags	@""
	.align	4
.nv.constant0._Z7reduce5IdLj8EEvPT_S1_j:
	.zero		916


//--------------------- .nv.constant0._Z7reduce5IdLj16EEvPT_S1_j --------------------------
	.section	.nv.constant0._Z7reduce5IdLj16EEvPT_S1_j,"a",@progbits
	.sectionflags	@""
	.align	4
.nv.constant0._Z7reduce5IdLj16EEvPT_S1_j:
	.zero		916


//--------------------- .nv.constant0._Z7reduce5IdLj32EEvPT_S1_j --------------------------
	.section	.nv.constant0._Z7reduce5IdLj32EEvPT_S1_j,"a",@progbits
	.sectionflags	@""
	.align	4
.nv.constant0._Z7reduce5IdLj32EEvPT_S1_j:
	.zero		916


//--------------------- .nv.constant0._Z7reduce5IdLj64EEvPT_S1_j --------------------------
	.section	.nv.constant0._Z7reduce5IdLj64EEvPT_S1_j,"a",@progbits
	.sectionflags	@""
	.align	4
.nv.constant0._Z7reduce5IdLj64EEvPT_S1_j:
	.zero		916


//--------------------- .nv.constant0._Z7reduce5IdLj128EEvPT_S1_j --------------------------
	.section	.nv.constant0._Z7reduce5IdLj128EEvPT_S1_j,"a",@progbits
	.sectionflags	@""
	.align	4
.nv.constant0._Z7reduce5IdLj128EEvPT_S1_j:
	.zero		916


//--------------------- .nv.constant0._Z7reduce5IdLj256EEvPT_S1_j --------------------------
	.section	.nv.constant0._Z7reduce5IdLj256EEvPT_S1_j,"a",@progbits
	.sectionflags	@""
	.align	4
.nv.constant0._Z7reduce5IdLj256EEvPT_S1_j:
	.zero		916


//--------------------- .nv.constant0._Z7reduce5IdLj512EEvPT_S1_j --------------------------
	.section	.nv.constant0._Z7reduce5IdLj512EEvPT_S1_j,"a",@progbits
	.sectionflags	@""
	.align	4
.nv.constant0._Z7reduce5IdLj512EEvPT_S1_j:
	.zero		916


//--------------------- .nv.constant0._Z7reduce4IdLj1EEvPT_S1_j --------------------------
	.section	.nv.constant0._Z7reduce4IdLj1EEvPT_S1_j,"a",@progbits
	.sectionflags	@""
	.align	4
.nv.constant0._Z7reduce4IdLj1EEvPT_S1_j:
	.zero		916


//--------------------- .nv.constant0._Z7reduce4IdLj2EEvPT_S1_j --------------------------
	.section	.nv.constant0._Z7reduce4IdLj2EEvPT_S1_j,"a",@progbits
	.sectionflags	@""
	.align	4
.nv.constant0._Z7reduce4IdLj2EEvPT_S1_j:
	.zero		916


//--------------------- .nv.constant0._Z7reduce4IdLj4EEvPT_S1_j --------------------------
	.section	.nv.constant0._Z7reduce4IdLj4EEvPT_S1_j,"a",@progbits
	.sectionflags	@""
	.align	4
.nv.constant0._Z7reduce4IdLj4EEvPT_S1_j:
	.zero		916


//--------------------- .nv.constant0._Z7reduce4IdLj8EEvPT_S1_j --------------------------
	.section	.nv.constant0._Z7reduce4IdLj8EEvPT_S1_j,"a",@progbits
	.sectionflags	@""
	.align	4
.nv.constant0._Z7reduce4IdLj8EEvPT_S1_j:
	.zero		916


//--------------------- .nv.constant0._Z7reduce4IdLj16EEvPT_S1_j --------------------------
	.section	.nv.constant0._Z7reduce4IdLj16EEvPT_S1_j,"a",@progbits
	.sectionflags	@""
	.align	4
.nv.constant0._Z7reduce4IdLj16EEvPT_S1_j:
	.zero		916


//--------------------- .nv.constant0._Z7reduce4IdLj32EEvPT_S1_j --------------------------
	.section	.nv.constant0._Z7reduce4IdLj32EEvPT_S1_j,"a",@progbits
	.sectionflags	@""
	.align	4
.nv.constant0._Z7reduce4IdLj32EEvPT_S1_j:
	.zero		916


//--------------------- .nv.constant0._Z7reduce4IdLj64EEvPT_S1_j --------------------------
	.section	.nv.constant0._Z7reduce4IdLj64EEvPT_S1_j,"a",@progbits
	.sectionflags	@""
	.align	4
.nv.constant0._Z7reduce4IdLj64EEvPT_S1_j:
	.zero		916


//--------------------- .nv.constant0._Z7reduce4IdLj128EEvPT_S1_j --------------------------
	.section	.nv.constant0._Z7reduce4IdLj128EEvPT_S1_j,"a",@progbits
	.sectionflags	@""
	.align	4
.nv.constant0._Z7reduce4IdLj128EEvPT_S1_j:
	.zero		916


//--------------------- .nv.constant0._Z7reduce4IdLj256EEvPT_S1_j --------------------------
	.section	.nv.constant0._Z7reduce4IdLj256EEvPT_S1_j,"a",@progbits
	.sectionflags	@""
	.align	4
.nv.constant0._Z7reduce4IdLj256EEvPT_S1_j:
	.zero		916


//--------------------- .nv.constant0._Z7reduce4IdLj512EEvPT_S1_j --------------------------
	.section	.nv.constant0._Z7reduce4IdLj512EEvPT_S1_j,"a",@progbits
	.sectionflags	@""
	.align	4
.nv.constant0._Z7reduce4IdLj512EEvPT_S1_j:
	.zero		916


//--------------------- .nv.constant0._Z7reduce3IdEvPT_S1_j --------------------------
	.section	.nv.constant0._Z7reduce3IdEvPT_S1_j,"a",@progbits
	.sectionflags	@""
	.align	4
.nv.constant0._Z7reduce3IdEvPT_S1_j:
	.zero		916


//--------------------- .nv.constant0._Z7reduce2IdEvPT_S1_j --------------------------
	.section	.nv.constant0._Z7reduce2IdEvPT_S1_j,"a",@progbits
	.sectionflags	@""
	.align	4
.nv.constant0._Z7reduce2IdEvPT_S1_j:
	.zero		916


//--------------------- .nv.constant0._Z7reduce1IdEvPT_S1_j --------------------------
	.section	.nv.constant0._Z7reduce1IdEvPT_S1_j,"a",@progbits
	.sectionflags	@""
	.align	4
.nv.constant0._Z7reduce1IdEvPT_S1_j:
	.zero		916


//--------------------- .nv.constant0._Z7reduce0IdEvPT_S1_j --------------------------
	.section	.nv.constant0._Z7reduce0IdEvPT_S1_j,"a",@progbits
	.sectionflags	@""
	.align	4
.nv.constant0._Z7reduce0IdEvPT_S1_j:
	.zero		916


//--------------------- .nv.constant0._Z9cg_reduceIfEvPT_S1_j --------------------------
	.section	.nv.constant0._Z9cg_reduceIfEvPT_S1_j,"a",@progbits
	.sectionflags	@""
	.align	4
.nv.constant0._Z9cg_reduceIfEvPT_S1_j:
	.zero		916


//--------------------- .nv.constant0._Z7reduce7IfLj1ELb0EEvPKT_PS0_j --------------------------
	.section	.nv.constant0._Z7reduce7IfLj1ELb0EEvPKT_PS0_j,"a",@progbits
	.sectionflags	@""
	.align	4
.nv.constant0._Z7reduce7IfLj1ELb0EEvPKT_PS0_j:
	.zero		916


//--------------------- .nv.constant0._Z7reduce7IfLj2ELb0EEvPKT_PS0_j --------------------------
	.section	.nv.constant0._Z7reduce7IfLj2ELb0EEvPKT_PS0_j,"a",@progbits
	.sectionflags	@""
	.align	4
.nv.constant0._Z7reduce7IfLj2ELb0EEvPKT_PS0_j:
	.zero		916


//--------------------- .nv.constant0._Z7reduce7IfLj4ELb0EEvPKT_PS0_j --------------------------
	.section	.nv.constant0._Z7reduce7IfLj4ELb0EEvPKT_PS0_j,"a",@progbits
	.sectionflags	@""
	.align	4
.nv.constant0._Z7reduce7IfLj4ELb0EEvPKT_PS0_j:
	.zero		916


//--------------------- .nv.constant0._Z7reduce7IfLj8ELb0EEvPKT_PS0_j --------------------------
	.section	.nv.constant0._Z7reduce7IfLj8ELb0EEvPKT_PS0_j,"a",@progbits
	.sectionflags	@""
	.align	4
.nv.constant0._Z7reduce7IfLj8ELb0EEvPKT_PS0_j:
	.zero		916


//--------------------- .nv.constant0._Z7reduce7IfLj16ELb0EEvPKT_PS0_j --------------------------
	.section	.nv.constant0._Z7reduce7IfLj16ELb0EEvPKT_PS0_j,"a",@progbits
	.sectionflags	@""
	.align	4
.nv.constant0._Z7reduce7IfLj16ELb0EEvPKT_PS0_j:
	.zero		916


//--------------------- .nv.constant0._Z7reduce7IfLj32ELb0EEvPKT_PS0_j --------------------------
	.section	.nv.constant0._Z7reduce7IfLj32ELb0EEvPKT_PS0_j,"a",@progbits
	.sectionflags	@""
	.align	4
.nv.constant0._Z7reduce7IfLj32ELb0EEvPKT_PS0_j:
	.zero		916


//--------------------- .nv.constant0._Z7reduce7IfLj64ELb0EEvPKT_PS0_j --------------------------
	.section	.nv.constant0._Z7reduce7IfLj64ELb0EEvPKT_PS0_j,"a",@progbits
	.sectionflags	@""
	.align	4
.nv.constant0._Z7reduce7IfLj64ELb0EEvPKT_PS0_j:
	.zero		916


//--------------------- .nv.constant0._Z7reduce7IfLj128ELb0EEvPKT_PS0_j --------------------------
	.section	.nv.constant0._Z7reduce7IfLj128ELb0EEvPKT_PS0_j,"a",@progbits
	.sectionflags	@""
	.align	4
.nv.constant0._Z7reduce7IfLj128ELb0EEvPKT_PS0_j:
	.zero		916


//--------------------- .nv.constant0._Z7reduce7IfLj256ELb0EEvPKT_PS0_j --------------------------
	.section	.nv.constant0._Z7reduce7IfLj256ELb0EEvPKT_PS0_j,"a",@progbits
	.sectionflags	@""
	.align	4
.nv.constant0._Z7reduce7IfLj256ELb0EEvPKT_PS0_j:
	.zero		916


//--------------------- .nv.constant0._Z7reduce7IfLj512ELb0EEvPKT_PS0_j --------------------------
	.section	.nv.constant0._Z7reduce7IfLj512ELb0EEvPKT_PS0_j,"a",@progbits
	.sectionflags	@""
	.align	4
.nv.constant0._Z7reduce7IfLj512ELb0EEvPKT_PS0_j:
	.zero		916


//--------------------- .nv.constant0._Z7reduce7IfLj1ELb1EEvPKT_PS0_j --------------------------
	.section	.nv.constant0._Z7reduce7IfLj1ELb1EEvPKT_PS0_j,"a",@progbits
	.sectionflags	@""
	.align	4
.nv.constant0._Z7reduce7IfLj1ELb1EEvPKT_PS0_j:
	.zero		916


//--------------------- .nv.constant0._Z7reduce7IfLj2ELb1EEvPKT_PS0_j --------------------------
	.section	.nv.constant0._Z7reduce7IfLj2ELb1EEvPKT_PS0_j,"a",@progbits
	.sectionflags	@""
	.align	4
.nv.constant0._Z7reduce7IfLj2ELb1EEvPKT_PS0_j:
	.zero		916


//--------------------- .nv.constant0._Z7reduce7IfLj4ELb1EEvPKT_PS0_j --------------------------
	.section	.nv.constant0._Z7reduce7IfLj4ELb1EEvPKT_PS0_j,"a",@progbits
	.sectionflags	@""
	.align	4
.nv.constant0._Z7reduce7IfLj4ELb1EEvPKT_PS0_j:
	.zero		916


//--------------------- .nv.constant0._Z7reduce7IfLj8ELb1EEvPKT_PS0_j --------------------------
	.section	.nv.constant0._Z7reduce7IfLj8ELb1EEvPKT_PS0_j,"a",@progbits
	.sectionflags	@""
	.align	4
.nv.constant0._Z7reduce7IfLj8ELb1EEvPKT_PS0_j:
	.zero		916


//--------------------- .nv.constant0._Z7reduce7IfLj16ELb1EEvPKT_PS0_j --------------------------
	.section	.nv.constant0._Z7reduce7IfLj16ELb1EEvPKT_PS0_j,"a",@progbits
	.sectionflags	@""
	.align	4
.nv.constant0._Z7reduce7IfLj16ELb1EEvPKT_PS0_j:
	.zero		916


//--------------------- .nv.constant0._Z7reduce7IfLj32ELb1EEvPKT_PS0_j --------------------------
	.section	.nv.constant0._Z7reduce7IfLj32ELb1EEvPKT_PS0_j,"a",@progbits
	.sectionflags	@""
	.align	4
.nv.constant0._Z7reduce7IfLj32ELb1EEvPKT_PS0_j:
	.zero		916


//--------------------- .nv.constant0._Z7reduce7IfLj64ELb1EEvPKT_PS0_j --------------------------
	.section	.nv.constant0._Z7reduce7IfLj64ELb1EEvPKT_PS0_j,"a",@progbits
	.sectionflags	@""
	.align	4
.nv.constant0._Z7reduce7IfLj64ELb1EEvPKT_PS0_j:
	.zero		916


//--------------------- .nv.constant0._Z7reduce7IfLj128ELb1EEvPKT_PS0_j --------------------------
	.section	.nv.constant0._Z7reduce7IfLj128ELb1EEvPKT_PS0_j,"a",@progbits
	.sectionflags	@""
	.align	4
.nv.constant0._Z7reduce7IfLj128ELb1EEvPKT_PS0_j:
	.zero		916


//--------------------- .nv.constant0._Z7reduce7IfLj256ELb1EEvPKT_PS0_j --------------------------
	.section	.nv.constant0._Z7reduce7IfLj256ELb1EEvPKT_PS0_j,"a",@progbits
	.sectionflags	@""
	.align	4
.nv.constant0._Z7reduce7IfLj256ELb1EEvPKT_PS0_j:
	.zero		916


//--------------------- .nv.constant0._Z7reduce7IfLj512ELb1EEvPKT_PS0_j --------------------------
	.section	.nv.constant0._Z7reduce7IfLj512ELb1EEvPKT_PS0_j,"a",@progbits
	.sectionflags	@""
	.align	4
.nv.constant0._Z7reduce7IfLj512ELb1EEvPKT_PS0_j:
	.zero		916


//--------------------- .nv.constant0._Z7reduce6IfLj1ELb0EEvPT_S1_j --------------------------
	.section	.nv.constant0._Z7reduce6IfLj1ELb0EEvPT_S1_j,"a",@progbits
	.sectionflags	@""
	.align	4
.nv.constant0._Z7reduce6IfLj1ELb0EEvPT_S1_j:
	.zero		916


//--------------------- .nv.constant0._Z7reduce6IfLj2ELb0EEvPT_S1_j --------------------------
	.section	.nv.constant0._Z7reduce6IfLj2ELb0EEvPT_S1_j,"a",@progbits
	.sectionflags	@""
	.align	4
.nv.constant0._Z7reduce6IfLj2ELb0EEvPT_S1_j:
	.zero		916


//--------------------- .nv.constant0._Z7reduce6IfLj4ELb0EEvPT_S1_j --------------------------
	.section	.nv.constant0._Z7reduce6IfLj4ELb0EEvPT_S1_j,"a",@progbits
	.sectionflags	@""
	.align	4
.nv.constant0._Z7reduce6IfLj4ELb0EEvPT_S1_j:
	.zero		916


//--------------------- .nv.constant0._Z7reduce6IfLj8ELb0EEvPT_S1_j --------------------------
	.section	.nv.constant0._Z7reduce6IfLj8ELb0EEvPT_S1_j,"a",@progbits
	.sectionflags	@""
	.align	4
.nv.constant0._Z7reduce6IfLj8ELb0EEvPT_S1_j:
	.zero		916


//--------------------- .nv.constant0._Z7reduce6IfLj16ELb0EEvPT_S1_j --------------------------
	.section	.nv.constant0._Z7reduce6IfLj16ELb0EEvPT_S1_j,"a",@progbits
	.sectionflags	@""
	.align	4
.nv.constant0._Z7reduce6IfLj16ELb0EEvPT_S1_j:
	.zero		916


//--------------------- .nv.constant0._Z7reduce6IfLj32ELb0EEvPT_S1_j --------------------------
	.section	.nv.constant0._Z7reduce6IfLj32ELb0EEvPT_S1_j,"a",@progbits
	.sectionflags	@""
	.align	4
.nv.constant0._Z7reduce6IfLj32ELb0EEvPT_S1_j:
	.zero		916


//--------------------- .nv.constant0._Z7reduce6IfLj64ELb0EEvPT_S1_j --------------------------
	.section	.nv.constant0._Z7reduce6IfLj64ELb0EEvPT_S1_j,"a",@progbits
	.sectionflags	@""
	.align	4
.nv.constant0._Z7reduce6IfLj64ELb0EEvPT_S1_j:
	.zero		916


//--------------------- .nv.constant0._Z7reduce6IfLj128ELb0EEvPT_S1_j --------------------------
	.section	.nv.constant0._Z7reduce6IfLj128ELb0EEvPT_S1_j,"a",@progbits
	.sectionflags	@""
	.align	4
.nv.constant0._Z7reduce6IfLj128ELb0EEvPT_S1_j:
	.zero		916


//--------------------- .nv.constant0._Z7reduce6IfLj256ELb0EEvPT_S1_j --------------------------
	.section	.nv.constant0._Z7reduce6IfLj256ELb0EEvPT_S1_j,"a",@progbits
	.sectionflags	@""
	.align	4
.nv.constant0._Z7reduce6IfLj256ELb0EEvPT_S1_j:
	.zero		916


//--------------------- .nv.constant0._Z7reduce6IfLj512ELb0EEvPT_S1_j --------------------------
	.section	.nv.constant0._Z7reduce6IfLj512ELb0EEvPT_S1_j,"a",@progbits
	.sectionflags	@""
	.align	4
.nv.constant0._Z7reduce6IfLj512ELb0EEvPT_S1_j:
	.zero		916


//--------------------- .nv.constant0._Z7reduce6IfLj1ELb1EEvPT_S1_j --------------------------
	.section	.nv.constant0._Z7reduce6IfLj1ELb1EEvPT_S1_j,"a",@progbits
	.sectionflags	@""
	.align	4
.nv.constant0._Z7reduce6IfLj1ELb1EEvPT_S1_j:
	.zero		916


//--------------------- .nv.constant0._Z7reduce6IfLj2ELb1EEvPT_S1_j --------------------------
	.section	.nv.constant0._Z7reduce6IfLj2ELb1EEvPT_S1_j,"a",@progbits
	.sectionflags	@""
	.align	4
.nv.constant0._Z7reduce6IfLj2ELb1EEvPT_S1_j:
	.zero		916


//--------------------- .nv.constant0._Z7reduce6IfLj4ELb1EEvPT_S1_j --------------------------
	.section	.nv.constant0._Z7reduce6IfLj4ELb1EEvPT_S1_j,"a",@progbits
	.sectionflags	@""
	.align	4
.nv.constant0._Z7reduce6IfLj4ELb1EEvPT_S1_j:
	.zero		916


//--------------------- .nv.constant0._Z7reduce6IfLj8ELb1EEvPT_S1_j --------------------------
	.section	.nv.constant0._Z7reduce6IfLj8ELb1EEvPT_S1_j,"a",@progbits
	.sectionflags	@""
	.align	4
.nv.constant0._Z7reduce6IfLj8ELb1EEvPT_S1_j:
	.zero		916


//--------------------- .nv.constant0._Z7reduce6IfLj16ELb1EEvPT_S1_j --------------------------
	.section	.nv.constant0._Z7reduce6IfLj16ELb1EEvPT_S1_j,"a",@progbits
	.sectionflags	@""
	.align	4
.nv.constant0._Z7reduce6IfLj16ELb1EEvPT_S1_j:
	.zero		916


//--------------------- .nv.constant0._Z7reduce6IfLj32ELb1EEvPT_S1_j --------------------------
	.section	.nv.constant0._Z7reduce6IfLj32ELb1EEvPT_S1_j,"a",@progbits
	.sectionflags	@""
	.align	4
.nv.constant0._Z7reduce6IfLj32ELb1EEvPT_S1_j:
	.zero		916


//--------------------- .nv.constant0._Z7reduce6IfLj64ELb1EEvPT_S1_j --------------------------
	.section	.nv.constant0._Z7reduce6IfLj64ELb1EEvPT_S1_j,"a",@progbits
	.sectionflags	@""
	.align	4
.nv.constant0._Z7reduce6IfLj64ELb1EEvPT_S1_j:
	.zero		916


//--------------------- .nv.constant0._Z7reduce6IfLj128ELb1EEvPT_S1_j --------------------------
	.section	.nv.constant0._Z7reduce6IfLj128ELb1EEvPT_S1_j,"a",@progbits
	.sectionflags	@""
	.align	4
.nv.constant0._Z7reduce6IfLj128ELb1EEvPT_S1_j:
	.zero		916


//--------------------- .nv.constant0._Z7reduce6IfLj256ELb1EEvPT_S1_j --------------------------
	.section	.nv.constant0._Z7reduce6IfLj256ELb1EEvPT_S1_j,"a",@progbits
	.sectionflags	@""
	.align	4
.nv.constant0._Z7reduce6IfLj256ELb1EEvPT_S1_j:
	.zero		916


//--------------------- .nv.constant0._Z7reduce6IfLj512ELb1EEvPT_S1_j --------------------------
	.section	.nv.constant0._Z7reduce6IfLj512ELb1EEvPT_S1_j,"a",@progbits
	.sectionflags	@""
	.align	4
.nv.constant0._Z7reduce6IfLj512ELb1EEvPT_S1_j:
	.zero		916


//--------------------- .nv.constant0._Z7reduce5IfLj1EEvPT_S1_j --------------------------
	.section	.nv.constant0._Z7reduce5IfLj1EEvPT_S1_j,"a",@progbits
	.sectionflags	@""
	.align	4
.nv.constant0._Z7reduce5IfLj1EEvPT_S1_j:
	.zero		916


//--------------------- .nv.constant0._Z7reduce5IfLj2EEvPT_S1_j --------------------------
	.section	.nv.constant0._Z7reduce5IfLj2EEvPT_S1_j,"a",@progbits
	.sectionflags	@""
	.align	4
.nv.constant0._Z7reduce5IfLj2EEvPT_S1_j:
	.zero		916


//--------------------- .nv.constant0._Z7reduce5IfLj4EEvPT_S1_j --------------------------
	.section	.nv.constant0._Z7reduce5IfLj4EEvPT_S1_j,"a",@progbits
	.sectionflags	@""
	.align	4
.nv.constant0._Z7reduce5IfLj4EEvPT_S1_j:
	.zero		916


//--------------------- .nv.constant0._Z7reduce5IfLj8EEvPT_S1_j --------------------------
	.section	.nv.constant0._Z7reduce5IfLj8EEvPT_S1_j,"a",@progbits
	.sectionflags	@""
	.align	4
.nv.constant0._Z7reduce5IfLj8EEvPT_S1_j:
	.zero		916


//--------------------- .nv.constant0._Z7reduce5IfLj16EEvPT_S1_j --------------------------
	.section	.nv.constant0._Z7reduce5IfLj16EEvPT_S1_j,"a",@progbits
	.sectionflags	@""
	.align	4
.nv.constant0._Z7reduce5IfLj16EEvPT_S1_j:
	.zero		916


//--------------------- .nv.constant0._Z7reduce5IfLj32EEvPT_S1_j --------------------------
	.section	.nv.constant0._Z7reduce5IfLj32EEvPT_S1_j,"a",@progbits
	.sectionflags	@""
	.align	4
.nv.constant0._Z7reduce5IfLj32EEvPT_S1_j:
	.zero		916


//--------------------- .nv.constant0._Z7reduce5IfLj64EEvPT_S1_j --------------------------
	.section	.nv.constant0._Z7reduce5IfLj64EEvPT_S1_j,"a",@progbits
	.sectionflags	@""
	.align	4
.nv.constant0._Z7reduce5IfLj64EEvPT_S1_j:
	.zero		916


//--------------------- .nv.constant0._Z7reduce5IfLj128EEvPT_S1_j --------------------------
	.section	.nv.constant0._Z7reduce5IfLj128EEvPT_S1_j,"a",@progbits
	.sectionflags	@""
	.align	4
.nv.constant0._Z7reduce5IfLj128EEvPT_S1_j:
	.zero		916


//--------------------- .nv.constant0._Z7reduce5IfLj256EEvPT_S1_j --------------------------
	.section	.nv.constant0._Z7reduce5IfLj256EEvPT_S1_j,"a",@progbits
	.sectionflags	@""
	.align	4
.nv.constant0._Z7reduce5IfLj256EEvPT_S1_j:
	.zero		916


//--------------------- .nv.constant0._Z7reduce5IfLj512EEvPT_S1_j --------------------------
	.section	.nv.constant0._Z7reduce5IfLj512EEvPT_S1_j,"a",@progbits
	.sectionflags	@""
	.align	4
.nv.constant0._Z7reduce5IfLj512EEvPT_S1_j:
	.zero		916


//--------------------- .nv.constant0._Z7reduce4IfLj1EEvPT_S1_j --------------------------
	.section	.nv.constant0._Z7reduce4IfLj1EEvPT_S1_j,"a",@progbits
	.sectionflags	@""
	.align	4
.nv.constant0._Z7reduce4IfLj1EEvPT_S1_j:
	.zero		916


//--------------------- .nv.constant0._Z7reduce4IfLj2EEvPT_S1_j --------------------------
	.section	.nv.constant0._Z7reduce4IfLj2EEvPT_S1_j,"a",@progbits
	.sectionflags	@""
	.align	4
.nv.constant0._Z7reduce4IfLj2EEvPT_S1_j:
	.zero		916


//--------------------- .nv.constant0._Z7reduce4IfLj4EEvPT_S1_j --------------------------
	.section	.nv.constant0._Z7reduce4IfLj4EEvPT_S1_j,"a",@progbits
	.sectionflags	@""
	.align	4
.nv.constant0._Z7reduce4IfLj4EEvPT_S1_j:
	.zero		916


//--------------------- .nv.constant0._Z7reduce4IfLj8EEvPT_S1_j --------------------------
	.section	.nv.constant0._Z7reduce4IfLj8EEvPT_S1_j,"a",@progbits
	.sectionflags	@""
	.align	4
.nv.constant0._Z7reduce4IfLj8EEvPT_S1_j:
	.zero		916


//--------------------- .nv.constant0._Z7reduce4IfLj16EEvPT_S1_j --------------------------
	.section	.nv.constant0._Z7reduce4IfLj16EEvPT_S1_j,"a",@progbits
	.sectionflags	@""
	.align	4
.nv.constant0._Z7reduce4IfLj16EEvPT_S1_j:
	.zero		916


//--------------------- .nv.constant0._Z7reduce4IfLj32EEvPT_S1_j --------------------------
	.section	.nv.constant0._Z7reduce4IfLj32EEvPT_S1_j,"a",@progbits
	.sectionflags	@""
	.align	4
.nv.constant0._Z7reduce4IfLj32EEvPT_S1_j:
	.zero		916


//--------------------- .nv.constant0._Z7reduce4IfLj64EEvPT_S1_j --------------------------
	.section	.nv.constant0._Z7reduce4IfLj64EEvPT_S1_j,"a",@progbits
	.sectionflags	@""
	.align	4
.nv.constant0._Z7reduce4IfLj64EEvPT_S1_j:
	.zero		916


//--------------------- .nv.constant0._Z7reduce4IfLj128EEvPT_S1_j --------------------------
	.section	.nv.constant0._Z7reduce4IfLj128EEvPT_S1_j,"a",@progbits
	.sectionflags	@""
	.align	4
.nv.constant0._Z7reduce4IfLj128EEvPT_S1_j:
	.zero		916


//--------------------- .nv.constant0._Z7reduce4IfLj256EEvPT_S1_j --------------------------
	.section	.nv.constant0._Z7reduce4IfLj256EEvPT_S1_j,"a",@progbits
	.sectionflags	@""
	.align	4
.nv.constant0._Z7reduce4IfLj256EEvPT_S1_j:
	.zero		916


//--------------------- .nv.constant0._Z7reduce4IfLj512EEvPT_S1_j --------------------------
	.section	.nv.constant0._Z7reduce4IfLj512EEvPT_S1_j,"a",@progbits
	.sectionflags	@""
	.align	4
.nv.constant0._Z7reduce4IfLj512EEvPT_S1_j:
	.zero		916


//--------------------- .nv.constant0._Z7reduce3IfEvPT_S1_j --------------------------
	.section	.nv.constant0._Z7reduce3IfEvPT_S1_j,"a",@progbits
	.sectionflags	@""
	.align	4
.nv.constant0._Z7reduce3IfEvPT_S1_j:
	.zero		916


//--------------------- .nv.constant0._Z7reduce2IfEvPT_S1_j --------------------------
	.section	.nv.constant0._Z7reduce2IfEvPT_S1_j,"a",@progbits
	.sectionflags	@""
	.align	4
.nv.constant0._Z7reduce2IfEvPT_S1_j:
	.zero		916


//--------------------- .nv.constant0._Z7reduce1IfEvPT_S1_j --------------------------
	.section	.nv.constant0._Z7reduce1IfEvPT_S1_j,"a",@progbits
	.sectionflags	@""
	.align	4
.nv.constant0._Z7reduce1IfEvPT_S1_j:
	.zero		916


//--------------------- .nv.constant0._Z7reduce0IfEvPT_S1_j --------------------------
	.section	.nv.constant0._Z7reduce0IfEvPT_S1_j,"a",@progbits
	.sectionflags	@""
	.align	4
.nv.constant0._Z7reduce0IfEvPT_S1_j:
	.zero		916


//--------------------- .nv.constant0._Z9cg_reduceIiEvPT_S1_j --------------------------
	.section	.nv.constant0._Z9cg_reduceIiEvPT_S1_j,"a",@progbits
	.sectionflags	@""
	.align	4
.nv.constant0._Z9cg_reduceIiEvPT_S1_j:
	.zero		916


//--------------------- .nv.constant0._Z7reduce7IiLj1ELb0EEvPKT_PS0_j --------------------------
	.section	.nv.constant0._Z7reduce7IiLj1ELb0EEvPKT_PS0_j,"a",@progbits
	.sectionflags	@""
	.align	4
.nv.constant0._Z7reduce7IiLj1ELb0EEvPKT_PS0_j:
	.zero		916


//--------------------- .nv.constant0._Z7reduce7IiLj2ELb0EEvPKT_PS0_j --------------------------
	.section	.nv.constant0._Z7reduce7IiLj2ELb0EEvPKT_PS0_j,"a",@progbits
	.sectionflags	@""
	.align	4
.nv.constant0._Z7reduce7IiLj2ELb0EEvPKT_PS0_j:
	.zero		916


//--------------------- .nv.constant0._Z7reduce7IiLj4ELb0EEvPKT_PS0_j --------------------------
	.section	.nv.constant0._Z7reduce7IiLj4ELb0EEvPKT_PS0_j,"a",@progbits
	.sectionflags	@""
	.align	4
.nv.constant0._Z7reduce7IiLj4ELb0EEvPKT_PS0_j:
	.zero		916


//--------------------- .nv.constant0._Z7reduce7IiLj8ELb0EEvPKT_PS0_j --------------------------
	.section	.nv.constant0._Z7reduce7IiLj8ELb0EEvPKT_PS0_j,"a",@progbits
	.sectionflags	@""
	.align	4
.nv.constant0._Z7reduce7IiLj8ELb0EEvPKT_PS0_j:
	.zero		916


//--------------------- .nv.constant0._Z7reduce7IiLj16ELb0EEvPKT_PS0_j --------------------------
	.section	.nv.constant0._Z7reduce7IiLj16ELb0EEvPKT_PS0_j,"a",@progbits
	.sectionflags	@""
	.align	4
.nv.constant0._Z7reduce7IiLj16ELb0EEvPKT_PS0_j:
	.zero		916


//--------------------- .nv.constant0._Z7reduce7IiLj32ELb0EEvPKT_PS0_j --------------------------
	.section	.nv.constant0._Z7reduce7IiLj32ELb0EEvPKT_PS0_j,"a",@progbits
	.sectionflags	@""
	.align	4
.nv.constant0._Z7reduce7IiLj32ELb0EEvPKT_PS0_j:
	.zero		916


//--------------------- .nv.constant0._Z7reduce7IiLj64ELb0EEvPKT_PS0_j --------------------------
	.section	.nv.constant0._Z7reduce7IiLj64ELb0EEvPKT_PS0_j,"a",@progbits
	.sectionflags	@""
	.align	4
.nv.constant0._Z7reduce7IiLj64ELb0EEvPKT_PS0_j:
	.zero		916


//--------------------- .nv.constant0._Z7reduce7IiLj128ELb0EEvPKT_PS0_j --------------------------
	.section	.nv.constant0._Z7reduce7IiLj128ELb0EEvPKT_PS0_j,"a",@progbits
	.sectionflags	@""
	.align	4
.nv.constant0._Z7reduce7IiLj128ELb0EEvPKT_PS0_j:
	.zero		916


//--------------------- .nv.constant0._Z7reduce7IiLj256ELb0EEvPKT_PS0_j --------------------------
	.section	.nv.constant0._Z7reduce7IiLj256ELb0EEvPKT_PS0_j,"a",@progbits
	.sectionflags	@""
	.align	4
.nv.constant0._Z7reduce7IiLj256ELb0EEvPKT_PS0_j:
	.zero		916


//--------------------- .nv.constant0._Z7reduce7IiLj512ELb0EEvPKT_PS0_j --------------------------
	.section	.nv.constant0._Z7reduce7IiLj512ELb0EEvPKT_PS0_j,"a",@progbits
	.sectionflags	@""
	.align	4
.nv.constant0._Z7reduce7IiLj512ELb0EEvPKT_PS0_j:
	.zero		916


//--------------------- .nv.constant0._Z7reduce7IiLj1ELb1EEvPKT_PS0_j --------------------------
	.section	.nv.constant0._Z7reduce7IiLj1ELb1EEvPKT_PS0_j,"a",@progbits
	.sectionflags	@""
	.align	4
.nv.constant0._Z7reduce7IiLj1ELb1EEvPKT_PS0_j:
	.zero		916


//--------------------- .nv.constant0._Z7reduce7IiLj2ELb1EEvPKT_PS0_j --------------------------
	.section	.nv.constant0._Z7reduce7IiLj2ELb1EEvPKT_PS0_j,"a",@progbits
	.sectionflags	@""
	.align	4
.nv.constant0._Z7reduce7IiLj2ELb1EEvPKT_PS0_j:
	.zero		916


//--------------------- .nv.constant0._Z7reduce7IiLj4ELb1EEvPKT_PS0_j --------------------------
	.section	.nv.constant0._Z7reduce7IiLj4ELb1EEvPKT_PS0_j,"a",@progbits
	.sectionflags	@""
	.align	4
.nv.constant0._Z7reduce7IiLj4ELb1EEvPKT_PS0_j:
	.zero		916


//--------------------- .nv.constant0._Z7reduce7IiLj8ELb1EEvPKT_PS0_j --------------------------
	.section	.nv.constant0._Z7reduce7IiLj8ELb1EEvPKT_PS0_j,"a",@progbits
	.sectionflags	@""
	.align	4
.nv.constant0._Z7reduce7IiLj8ELb1EEvPKT_PS0_j:
	.zero		916


//--------------------- .nv.constant0._Z7reduce7IiLj16ELb1EEvPKT_PS0_j --------------------------
	.section	.nv.constant0._Z7reduce7IiLj16ELb1EEvPKT_PS0_j,"a",@progbits
	.sectionflags	@""
	.align	4
.nv.constant0._Z7reduce7IiLj16ELb1EEvPKT_PS0_j:
	.zero		916


//--------------------- .nv.constant0._Z7reduce7IiLj32ELb1EEvPKT_PS0_j --------------------------
	.section	.nv.constant0._Z7reduce7IiLj32ELb1EEvPKT_PS0_j,"a",@progbits
	.sectionflags	@""
	.align	4
.nv.constant0._Z7reduce7IiLj32ELb1EEvPKT_PS0_j:
	.zero		916


//--------------------- .nv.constant0._Z7reduce7IiLj64ELb1EEvPKT_PS0_j --------------------------
	.section	.nv.constant0._Z7reduce7IiLj64ELb1EEvPKT_PS0_j,"a",@progbits
	.sectionflags	@""
	.align	4
.nv.constant0._Z7reduce7IiLj64ELb1EEvPKT_PS0_j:
	.zero		916


//--------------------- .nv.constant0._Z7reduce7IiLj128ELb1EEvPKT_PS0_j --------------------------
	.section	.nv.constant0._Z7reduce7IiLj128ELb1EEvPKT_PS0_j,"a",@progbits
	.sectionflags	@""
	.align	4
.nv.constant0._Z7reduce7IiLj128ELb1EEvPKT_PS0_j:
	.zero		916


//--------------------- .nv.constant0._Z7reduce7IiLj256ELb1EEvPKT_PS0_j --------------------------
	.section	.nv.constant0._Z7reduce7IiLj256ELb1EEvPKT_PS0_j,"a",@progbits
	.sectionflags	@""
	.align	4
.nv.constant0._Z7reduce7IiLj256ELb1EEvPKT_PS0_j:
	.zero		916


//--------------------- .nv.constant0._Z7reduce7IiLj512ELb1EEvPKT_PS0_j --------------------------
	.section	.nv.constant0._Z7reduce7IiLj512ELb1EEvPKT_PS0_j,"a",@progbits
	.sectionflags	@""
	.align	4
.nv.constant0._Z7reduce7IiLj512ELb1EEvPKT_PS0_j:
	.zero		916


//--------------------- .nv.constant0._Z7reduce6IiLj1ELb0EEvPT_S1_j --------------------------
	.section	.nv.constant0._Z7reduce6IiLj1ELb0EEvPT_S1_j,"a",@progbits
	.sectionflags	@""
	.align	4
.nv.constant0._Z7reduce6IiLj1ELb0EEvPT_S1_j:
	.zero		916


//--------------------- .nv.constant0._Z7reduce6IiLj2ELb0EEvPT_S1_j --------------------------
	.section	.nv.constant0._Z7reduce6IiLj2ELb0EEvPT_S1_j,"a",@progbits
	.sectionflags	@""
	.align	4
.nv.constant0._Z7reduce6IiLj2ELb0EEvPT_S1_j:
	.zero		916


//--------------------- .nv.constant0._Z7reduce6IiLj4ELb0EEvPT_S1_j --------------------------
	.section	.nv.constant0._Z7reduce6IiLj4ELb0EEvPT_S1_j,"a",@progbits
	.sectionflags	@""
	.align	4
.nv.constant0._Z7reduce6IiLj4ELb0EEvPT_S1_j:
	.zero		916


//--------------------- .nv.constant0._Z7reduce6IiLj8ELb0EEvPT_S1_j --------------------------
	.section	.nv.constant0._Z7reduce6IiLj8ELb0EEvPT_S1_j,"a",@progbits
	.sectionflags	@""
	.align	4
.nv.constant0._Z7reduce6IiLj8ELb0EEvPT_S1_j:
	.zero		916


//--------------------- .nv.constant0._Z7reduce6IiLj16ELb0EEvPT_S1_j --------------------------
	.section	.nv.constant0._Z7reduce6IiLj16ELb0EEvPT_S1_j,"a",@progbits
	.sectionflags	@""
	.align	4
.nv.constant0._Z7reduce6IiLj16ELb0EEvPT_S1_j:
	.zero		916


//--------------------- .nv.constant0._Z7reduce6IiLj32ELb0EEvPT_S1_j --------------------------
	.section	.nv.constant0._Z7reduce6IiLj32ELb0EEvPT_S1_j,"a",@progbits
	.sectionflags	@""
	.align	4
.nv.constant0._Z7reduce6IiLj32ELb0EEvPT_S1_j:
	.zero		916


//--------------------- .nv.constant0._Z7reduce6IiLj64ELb0EEvPT_S1_j --------------------------
	.section	.nv.constant0._Z7reduce6IiLj64ELb0EEvPT_S1_j,"a",@progbits
	.sectionflags	@""
	.align	4
.nv.constant0._Z7reduce6IiLj64ELb0EEvPT_S1_j:
	.zero		916


//--------------------- .nv.constant0._Z7reduce6IiLj128ELb0EEvPT_S1_j --------------------------
	.section	.nv.constant0._Z7reduce6IiLj128ELb0EEvPT_S1_j,"a",@progbits
	.sectionflags	@""
	.align	4
.nv.constant0._Z7reduce6IiLj128ELb0EEvPT_S1_j:
	.zero		916


//--------------------- .nv.constant0._Z7reduce6IiLj256ELb0EEvPT_S1_j --------------------------
	.section	.nv.constant0._Z7reduce6IiLj256ELb0EEvPT_S1_j,"a",@progbits
	.sectionflags	@""
	.align	4
.nv.constant0._Z7reduce6IiLj256ELb0EEvPT_S1_j:
	.zero		916


//--------------------- .nv.constant0._Z7reduce6IiLj512ELb0EEvPT_S1_j --------------------------
	.section	.nv.constant0._Z7reduce6IiLj512ELb0EEvPT_S1_j,"a",@progbits
	.sectionflags	@""
	.align	4
.nv.constant0._Z7reduce6IiLj512ELb0EEvPT_S1_j:
	.zero		916


//--------------------- .nv.constant0._Z7reduce6IiLj1ELb1EEvPT_S1_j --------------------------
	.section	.nv.constant0._Z7reduce6IiLj1ELb1EEvPT_S1_j,"a",@progbits
	.sectionflags	@""
	.align	4
.nv.constant0._Z7reduce6IiLj1ELb1EEvPT_S1_j:
	.zero		916


//--------------------- .nv.constant0._Z7reduce6IiLj2ELb1EEvPT_S1_j --------------------------
	.section	.nv.constant0._Z7reduce6IiLj2ELb1EEvPT_S1_j,"a",@progbits
	.sectionflags	@""
	.align	4
.nv.constant0._Z7reduce6IiLj2ELb1EEvPT_S1_j:
	.zero		916


//--------------------- .nv.constant0._Z7reduce6IiLj4ELb1EEvPT_S1_j --------------------------
	.section	.nv.constant0._Z7reduce6IiLj4ELb1EEvPT_S1_j,"a",@progbits
	.sectionflags	@""
	.align	4
.nv.constant0._Z7reduce6IiLj4ELb1EEvPT_S1_j:
	.zero		916


//--------------------- .nv.constant0._Z7reduce6IiLj8ELb1EEvPT_S1_j --------------------------
	.section	.nv.constant0._Z7reduce6IiLj8ELb1EEvPT_S1_j,"a",@progbits
	.sectionflags	@""
	.align	4
.nv.constant0._Z7reduce6IiLj8ELb1EEvPT_S1_j:
	.zero		916


//--------------------- .nv.constant0._Z7reduce6IiLj16ELb1EEvPT_S1_j --------------------------
	.section	.nv.constant0._Z7reduce6IiLj16ELb1EEvPT_S1_j,"a",@progbits
	.sectionflags	@""
	.align	4
.nv.constant0._Z7reduce6IiLj16ELb1EEvPT_S1_j:
	.zero		916


//--------------------- .nv.constant0._Z7reduce6IiLj32ELb1EEvPT_S1_j --------------------------
	.section	.nv.constant0._Z7reduce6IiLj32ELb1EEvPT_S1_j,"a",@progbits
	.sectionflags	@""
	.align	4
.nv.constant0._Z7reduce6IiLj32ELb1EEvPT_S1_j:
	.zero		916


//--------------------- .nv.constant0._Z7reduce6IiLj64ELb1EEvPT_S1_j --------------------------
	.section	.nv.constant0._Z7reduce6IiLj64ELb1EEvPT_S1_j,"a",@progbits
	.sectionflags	@""
	.align	4
.nv.constant0._Z7reduce6IiLj64ELb1EEvPT_S1_j:
	.zero		916


//--------------------- .nv.constant0._Z7reduce6IiLj128ELb1EEvPT_S1_j --------------------------
	.section	.nv.constant0._Z7reduce6IiLj128ELb1EEvPT_S1_j,"a",@progbits
	.sectionflags	@""
	.align	4
.nv.constant0._Z7reduce6IiLj128ELb1EEvPT_S1_j:
	.zero		916


//--------------------- .nv.constant0._Z7reduce6IiLj256ELb1EEvPT_S1_j --------------------------
	.section	.nv.constant0._Z7reduce6IiLj256ELb1EEvPT_S1_j,"a",@progbits
	.sectionflags	@""
	.align	4
.nv.constant0._Z7reduce6IiLj256ELb1EEvPT_S1_j:
	.zero		916


//--------------------- .nv.constant0._Z7reduce6IiLj512ELb1EEvPT_S1_j --------------------------
	.section	.nv.constant0._Z7reduce6IiLj512ELb1EEvPT_S1_j,"a",@progbits
	.sectionflags	@""
	.align	4
.nv.constant0._Z7reduce6IiLj512ELb1EEvPT_S1_j:
	.zero		916


//--------------------- .nv.constant0._Z7reduce5IiLj1EEvPT_S1_j --------------------------
	.section	.nv.constant0._Z7reduce5IiLj1EEvPT_S1_j,"a",@progbits
	.sectionflags	@""
	.align	4
.nv.constant0._Z7reduce5IiLj1EEvPT_S1_j:
	.zero		916


//--------------------- .nv.constant0._Z7reduce5IiLj2EEvPT_S1_j --------------------------
	.section	.nv.constant0._Z7reduce5IiLj2EEvPT_S1_j,"a",@progbits
	.sectionflags	@""
	.align	4
.nv.constant0._Z7reduce5IiLj2EEvPT_S1_j:
	.zero		916


//--------------------- .nv.constant0._Z7reduce5IiLj4EEvPT_S1_j --------------------------
	.section	.nv.constant0._Z7reduce5IiLj4EEvPT_S1_j,"a",@progbits
	.sectionflags	@""
	.align	4
.nv.constant0._Z7reduce5IiLj4EEvPT_S1_j:
	.zero		916


//--------------------- .nv.constant0._Z7reduce5IiLj8EEvPT_S1_j --------------------------
	.section	.nv.constant0._Z7reduce5IiLj8EEvPT_S1_j,"a",@progbits
	.sectionflags	@""
	.align	4
.nv.constant0._Z7reduce5IiLj8EEvPT_S1_j:
	.zero		916


//--------------------- .nv.constant0._Z7reduce5IiLj16EEvPT_S1_j --------------------------
	.section	.nv.constant0._Z7reduce5IiLj16EEvPT_S1_j,"a",@progbits
	.sectionflags	@""
	.align	4
.nv.constant0._Z7reduce5IiLj16EEvPT_S1_j:
	.zero		916


//--------------------- .nv.constant0._Z7reduce5IiLj32EEvPT_S1_j --------------------------
	.section	.nv.constant0._Z7reduce5IiLj32EEvPT_S1_j,"a",@progbits
	.sectionflags	@""
	.align	4
.nv.constant0._Z7reduce5IiLj32EEvPT_S1_j:
	.zero		916


//--------------------- .nv.constant0._Z7reduce5IiLj64EEvPT_S1_j --------------------------
	.section	.nv.constant0._Z7reduce5IiLj64EEvPT_S1_j,"a",@progbits
	.sectionflags	@""
	.align	4
.nv.constant0._Z7reduce5IiLj64EEvPT_S1_j:
	.zero		916


//--------------------- .nv.constant0._Z7reduce5IiLj128EEvPT_S1_j --------------------------
	.section	.nv.constant0._Z7reduce5IiLj128EEvPT_S1_j,"a",@progbits
	.sectionflags	@""
	.align	4
.nv.constant0._Z7reduce5IiLj128EEvPT_S1_j:
	.zero		916


//--------------------- .nv.constant0._Z7reduce5IiLj256EEvPT_S1_j --------------------------
	.section	.nv.constant0._Z7reduce5IiLj256EEvPT_S1_j,"a",@progbits
	.sectionflags	@""
	.align	4
.nv.constant0._Z7reduce5IiLj256EEvPT_S1_j:
	.zero		916


//--------------------- .nv.constant0._Z7reduce5IiLj512EEvPT_S1_j --------------------------
	.section	.nv.constant0._Z7reduce5IiLj512EEvPT_S1_j,"a",@progbits
	.sectionflags	@""
	.align	4
.nv.constant0._Z7reduce5IiLj512EEvPT_S1_j:
	.zero		916


//--------------------- .nv.constant0._Z7reduce4IiLj1EEvPT_S1_j --------------------------
	.section	.nv.constant0._Z7reduce4IiLj1EEvPT_S1_j,"a",@progbits
	.sectionflags	@""
	.align	4
.nv.constant0._Z7reduce4IiLj1EEvPT_S1_j:
	.zero		916


//--------------------- .nv.constant0._Z7reduce4IiLj2EEvPT_S1_j --------------------------
	.section	.nv.constant0._Z7reduce4IiLj2EEvPT_S1_j,"a",@progbits
	.sectionflags	@""
	.align	4
.nv.constant0._Z7reduce4IiLj2EEvPT_S1_j:
	.zero		916


//--------------------- .nv.constant0._Z7reduce4IiLj4EEvPT_S1_j --------------------------
	.section	.nv.constant0._Z7reduce4IiLj4EEvPT_S1_j,"a",@progbits
	.sectionflags	@""
	.align	4
.nv.constant0._Z7reduce4IiLj4EEvPT_S1_j:
	.zero		916


//--------------------- .nv.constant0._Z7reduce4IiLj8EEvPT_S1_j --------------------------
	.section	.nv.constant0._Z7reduce4IiLj8EEvPT_S1_j,"a",@progbits
	.sectionflags	@""
	.align	4
.nv.constant0._Z7reduce4IiLj8EEvPT_S1_j:
	.zero		916


//--------------------- .nv.constant0._Z7reduce4IiLj16EEvPT_S1_j --------------------------
	.section	.nv.constant0._Z7reduce4IiLj16EEvPT_S1_j,"a",@progbits
	.sectionflags	@""
	.align	4
.nv.constant0._Z7reduce4IiLj16EEvPT_S1_j:
	.zero		916


//--------------------- .nv.constant0._Z7reduce4IiLj32EEvPT_S1_j --------------------------
	.section	.nv.constant0._Z7reduce4IiLj32EEvPT_S1_j,"a",@progbits
	.sectionflags	@""
	.align	4
.nv.constant0._Z7reduce4IiLj32EEvPT_S1_j:
	.zero		916


//--------------------- .nv.constant0._Z7reduce4IiLj64EEvPT_S1_j --------------------------
	.section	.nv.constant0._Z7reduce4IiLj64EEvPT_S1_j,"a",@progbits
	.sectionflags	@""
	.align	4
.nv.constant0._Z7reduce4IiLj64EEvPT_S1_j:
	.zero		916


//--------------------- .nv.constant0._Z7reduce4IiLj128EEvPT_S1_j --------------------------
	.section	.nv.constant0._Z7reduce4IiLj128EEvPT_S1_j,"a",@progbits
	.sectionflags	@""
	.align	4
.nv.constant0._Z7reduce4IiLj128EEvPT_S1_j:
	.zero		916


//--------------------- .nv.constant0._Z7reduce4IiLj256EEvPT_S1_j --------------------------
	.section	.nv.constant0._Z7reduce4IiLj256EEvPT_S1_j,"a",@progbits
	.sectionflags	@""
	.align	4
.nv.constant0._Z7reduce4IiLj256EEvPT_S1_j:
	.zero		916


//--------------------- .nv.constant0._Z7reduce4IiLj512EEvPT_S1_j --------------------------
	.section	.nv.constant0._Z7reduce4IiLj512EEvPT_S1_j,"a",@progbits
	.sectionflags	@""
	.align	4
.nv.constant0._Z7reduce4IiLj512EEvPT_S1_j:
	.zero		916


//--------------------- .nv.constant0._Z7reduce3IiEvPT_S1_j --------------------------
	.section	.nv.constant0._Z7reduce3IiEvPT_S1_j,"a",@progbits
	.sectionflags	@""
	.align	4
.nv.constant0._Z7reduce3IiEvPT_S1_j:
	.zero		916


//--------------------- .nv.constant0._Z7reduce2IiEvPT_S1_j --------------------------
	.section	.nv.constant0._Z7reduce2IiEvPT_S1_j,"a",@progbits
	.sectionflags	@""
	.align	4
.nv.constant0._Z7reduce2IiEvPT_S1_j:
	.zero		916


//--------------------- .nv.constant0._Z7reduce1IiEvPT_S1_j --------------------------
	.section	.nv.constant0._Z7reduce1IiEvPT_S1_j,"a",@progbits
	.sectionflags	@""
	.align	4
.nv.constant0._Z7reduce1IiEvPT_S1_j:
	.zero		916


//--------------------- .nv.constant0._Z7reduce0IiEvPT_S1_j --------------------------
	.section	.nv.constant0._Z7reduce0IiEvPT_S1_j,"a",@progbits
	.sectionflags	@""
	.align	4
.nv.constant0._Z7reduce0IiEvPT_S1_j:
	.zero		916


//--------------------- SYMBOLS --------------------------

	.type		.nv.reservedSmem.offset0,@object
	.size		.nv.reservedSmem.offset0,0x4
	.type		.nv.reservedSmem.cap,@object
	.size		.nv.reservedSmem.cap,0x4
